def matmul_kernel(
    a_ptr,
    b_ptr,
    c_ptr,
    M,
    N,
    K,
    stride_am,
    stride_ak,
    stride_bk,
    stride_bn,
    stride_cm,
    stride_cn,
    BLOCK_M: tl.constexpr,
    BLOCK_N: tl.constexpr,
    BLOCK_K: tl.constexpr,
    GROUP_M: tl.constexpr,
):
    pid = tl.program_id(axis=0)
    num_pid_m = tl.cdiv(M, BLOCK_M)
    num_pid_n = tl.cdiv(N, BLOCK_N)
    num_pid_in_group = GROUP_M * num_pid_n
    group_id = pid // num_pid_in_group
    first_pid_m = group_id * GROUP_M
    group_size_m = min(num_pid_m - first_pid_m, GROUP_M)
    pid_m = first_pid_m + ((pid % num_pid_in_group) % group_size_m)
    pid_n = (pid % num_pid_in_group) // group_size_m

    offs_am = (pid_m * BLOCK_M + tl.arange(0, BLOCK_M)) % M
    offs_bn = (pid_n * BLOCK_N + tl.arange(0, BLOCK_N)) % N
    offs_k = tl.arange(0, BLOCK_K)
    a_ptrs = a_ptr + offs_am[:, None] * stride_am + offs_k[None, :] * stride_ak
    b_ptrs = b_ptr + offs_k[:, None] * stride_bk + offs_bn[None, :] * stride_bn

    acc = tl.zeros((BLOCK_M, BLOCK_N), dtype=tl.float32)
    for kk in range(0, tl.cdiv(K, BLOCK_K)):
        a = tl.load(a_ptrs, mask=offs_k[None, :] < K - kk * BLOCK_K, other=0.0)
        b = tl.load(b_ptrs, mask=offs_k[:, None] < K - kk * BLOCK_K, other=0.0)
        acc = tl.dot(a, b, acc)
        a_ptrs += BLOCK_K * stride_ak
        b_ptrs += BLOCK_K * stride_bk

    c = acc.to(c_ptr.dtype.element_ty)
    offs_cm = pid_m * BLOCK_M + tl.arange(0, BLOCK_M)
    offs_cn = pid_n * BLOCK_N + tl.arange(0, BLOCK_N)
    c_ptrs = c_ptr + offs_cm[:, None] * stride_cm + offs_cn[None, :] * stride_cn
    mask = (offs_cm[:, None] < M) & (offs_cn[None, :] < N)
    tl.store(c_ptrs, c, mask=mask)

# config = {"BLOCK_K": 64, "BLOCK_M": 64, "BLOCK_N": 64, "GROUP_M": 8, "arch": "sm_100", "dtype": "fp16", "num_ctas": 1, "num_stages": 3, "num_warps": 1}
# arch = sm_100


// ===== COMPILED SASS (sm_100a) =====

	.target	sm_100a

	.elftype	@"ET_EXEC"


//--------------------- .note.nv.tkinfo           --------------------------
	.section	.note.nv.tkinfo,"",@"SHT_NOTE"
	.sectionflags	@"SHF_NOTE_NV_TKINFO"
	.tkinfo
        /*0018*/ 	.word	0x00000081
        /*0030*/ 	.string	""
        /*0030*/ 	.string	"ptxas-blackwell"
        /*0030*/ 	.string	"Cuda compilation tools, release 12.9, V12.9.86"
        /*0030*/ 	.string	"Build cuda_12.9.r12.9/compiler.36037853_0"
        /*0030*/ 	.string	"-v  -suppress-debug-info  -lineinfo  -arch sm_100a "



//--------------------- .note.nv.cuver            --------------------------
	.section	.note.nv.cuver,"",@"SHT_NOTE"
	.sectionflags	@"SHF_NOTE_NV_CUVER"
        /*0018*/ 	.short	0x0001
        /*001a*/ 	.short	0x0064
        /*001c*/ 	.short	0x0001
        /*001e*/ 	.short	0x0000
        /*0020*/ 	.short	0x0001
        /*0022*/ 	.short	0x0000


//--------------------- .nv.info                  --------------------------
	.section	.nv.info,"",@"SHT_CUDA_INFO"
	.align	4


	//----- nvinfo : EIATTR_REGCOUNT
	.align		4
        /*0000*/ 	.byte	0x04, 0x2f
        /*0002*/ 	.short	(.L_1 - .L_0)
	.align		4
.L_0:
        /*0004*/ 	.word	index@(matmul_kernel)
        /*0008*/ 	.word	0x00000040


	//----- nvinfo : EIATTR_FRAME_SIZE
	.align		4
.L_1:
        /*000c*/ 	.byte	0x04, 0x11
        /*000e*/ 	.short	(.L_3 - .L_2)
	.align		4
.L_2:
        /*0010*/ 	.word	index@(matmul_kernel)
        /*0014*/ 	.word	0x000012e8


	//----- nvinfo : EIATTR_MIN_STACK_SIZE
	.align		4
.L_3:
        /*0018*/ 	.byte	0x04, 0x12
        /*001a*/ 	.short	(.L_5 - .L_4)
	.align		4
.L_4:
        /*001c*/ 	.word	index@(matmul_kernel)
        /*0020*/ 	.word	0x000012e8
.L_5:


//--------------------- .nv.info.matmul_kernel    --------------------------
	.section	.nv.info.matmul_kernel,"",@"SHT_CUDA_INFO"
	.sectionflags	@""
	.align	4


	//----- nvinfo : EIATTR_CUDA_API_VERSION
	.align		4
        /*0000*/ 	.byte	0x04, 0x37
        /*0002*/ 	.short	(.L_7 - .L_6)
.L_6:
        /*0004*/ 	.word	0x00000081


	//----- nvinfo : EIATTR_KPARAM_INFO
	.align		4
.L_7:
        /*0008*/ 	.byte	0x04, 0x17
        /*000a*/ 	.short	(.L_9 - .L_8)
.L_8:
        /*000c*/ 	.word	0x00000000
        /*0010*/ 	.short	0x000d
        /*0012*/ 	.short	0x0048
        /*0014*/ 	.byte	0x00, 0xf4, 0x21, 0x00


	//----- nvinfo : EIATTR_KPARAM_INFO
	.align		4
.L_9:
        /*0018*/ 	.byte	0x04, 0x17
        /*001a*/ 	.short	(.L_11 - .L_10)
.L_10:
        /*001c*/ 	.word	0x00000000
        /*0020*/ 	.short	0x000c
        /*0022*/ 	.short	0x0040
        /*0024*/ 	.byte	0x00, 0xf4, 0x21, 0x00


	//----- nvinfo : EIATTR_KPARAM_INFO
	.align		4
.L_11:
        /*0028*/ 	.byte	0x04, 0x17
        /*002a*/ 	.short	(.L_13 - .L_12)
.L_12:
        /*002c*/ 	.word	0x00000000
        /*0030*/ 	.short	0x000b
        /*0032*/ 	.short	0x0038
        /*0034*/ 	.byte	0x00, 0xf0, 0x11, 0x00


	//----- nvinfo : EIATTR_KPARAM_INFO
	.align		4
.L_13:
        /*0038*/ 	.byte	0x04, 0x17
        /*003a*/ 	.short	(.L_15 - .L_14)
.L_14:
        /*003c*/ 	.word	0x00000000
        /*0040*/ 	.short	0x000a
        /*0042*/ 	.short	0x0034
        /*0044*/ 	.byte	0x00, 0xf0, 0x11, 0x00


	//----- nvinfo : EIATTR_KPARAM_INFO
	.align		4
.L_15:
        /*0048*/ 	.byte	0x04, 0x17
        /*004a*/ 	.short	(.L_17 - .L_16)
.L_16:
        /*004c*/ 	.word	0x00000000
        /*0050*/ 	.short	0x0009
        /*0052*/ 	.short	0x0030
        /*0054*/ 	.byte	0x00, 0xf0, 0x11, 0x00


	//----- nvinfo : EIATTR_KPARAM_INFO
	.align		4
.L_17:
        /*0058*/ 	.byte	0x04, 0x17
        /*005a*/ 	.short	(.L_19 - .L_18)
.L_18:
        /*005c*/ 	.word	0x00000000
        /*0060*/ 	.short	0x0008
        /*0062*/ 	.short	0x002c
        /*0064*/ 	.byte	0x00, 0xf0, 0x11, 0x00


	//----- nvinfo : EIATTR_KPARAM_INFO
	.align		4
.L_19:
        /*0068*/ 	.byte	0x04, 0x17
        /*006a*/ 	.short	(.L_21 - .L_20)
.L_20:
        /*006c*/ 	.word	0x00000000
        /*0070*/ 	.short	0x0007
        /*0072*/ 	.short	0x0028
        /*0074*/ 	.byte	0x00, 0xf0, 0x11, 0x00


	//----- nvinfo : EIATTR_KPARAM_INFO
	.align		4
.L_21:
        /*0078*/ 	.byte	0x04, 0x17
        /*007a*/ 	.short	(.L_23 - .L_22)
.L_22:
        /*007c*/ 	.word	0x00000000
        /*0080*/ 	.short	0x0006
        /*0082*/ 	.short	0x0024
        /*0084*/ 	.byte	0x00, 0xf0, 0x11, 0x00


	//----- nvinfo : EIATTR_KPARAM_INFO
	.align		4
.L_23:
        /*0088*/ 	.byte	0x04, 0x17
        /*008a*/ 	.short	(.L_25 - .L_24)
.L_24:
        /*008c*/ 	.word	0x00000000
        /*0090*/ 	.short	0x0005
        /*0092*/ 	.short	0x0020
        /*0094*/ 	.byte	0x00, 0xf0, 0x11, 0x00


	//----- nvinfo : EIATTR_KPARAM_INFO
	.align		4
.L_25:
        /*0098*/ 	.byte	0x04, 0x17
        /*009a*/ 	.short	(.L_27 - .L_26)
.L_26:
        /*009c*/ 	.word	0x00000000
        /*00a0*/ 	.short	0x0004
        /*00a2*/ 	.short	0x001c
        /*00a4*/ 	.byte	0x00, 0xf0, 0x11, 0x00


	//----- nvinfo : EIATTR_KPARAM_INFO
	.align		4
.L_27:
        /*00a8*/ 	.byte	0x04, 0x17
        /*00aa*/ 	.short	(.L_29 - .L_28)
.L_28:
        /*00ac*/ 	.word	0x00000000
        /*00b0*/ 	.short	0x0003
        /*00b2*/ 	.short	0x0018
        /*00b4*/ 	.byte	0x00, 0xf0, 0x11, 0x00


	//----- nvinfo : EIATTR_KPARAM_INFO
	.align		4
.L_29:
        /*00b8*/ 	.byte	0x04, 0x17
        /*00ba*/ 	.short	(.L_31 - .L_30)
.L_30:
        /*00bc*/ 	.word	0x00000000
        /*00c0*/ 	.short	0x0002
        /*00c2*/ 	.short	0x0010
        /*00c4*/ 	.byte	0x00, 0xf4, 0x21, 0x00


	//----- nvinfo : EIATTR_KPARAM_INFO
	.align		4
.L_31:
        /*00c8*/ 	.byte	0x04, 0x17
        /*00ca*/ 	.short	(.L_33 - .L_32)
.L_32:
        /*00cc*/ 	.word	0x00000000
        /*00d0*/ 	.short	0x0001
        /*00d2*/ 	.short	0x0008
        /*00d4*/ 	.byte	0x00, 0xf4, 0x21, 0x00


	//----- nvinfo : EIATTR_KPARAM_INFO
	.align		4
.L_33:
        /*00d8*/ 	.byte	0x04, 0x17
        /*00da*/ 	.short	(.L_35 - .L_34)
.L_34:
        /*00dc*/ 	.word	0x00000000
        /*00e0*/ 	.short	0x0000
        /*00e2*/ 	.short	0x0000
        /*00e4*/ 	.byte	0x00, 0xf4, 0x21, 0x00


	//----- nvinfo : EIATTR_SPARSE_MMA_MASK
	.align		4
.L_35:
        /*00e8*/ 	.byte	0x03, 0x50
        /*00ea*/ 	.short	0x0000


	//----- nvinfo : EIATTR_MAXREG_COUNT
	.align		4
        /*00ec*/ 	.byte	0x03, 0x1b
        /*00ee*/ 	.short	0x00ff


	//----- nvinfo : EIATTR_NUM_BARRIERS
	.align		4
        /*00f0*/ 	.byte	0x02, 0x4c
        /*00f2*/ 	.byte	0x01
	.zero		1


	//----- nvinfo : EIATTR_ANNOTATIONS
	.align		4
        /*00f4*/ 	.byte	0x04, 0x55
        /*00f6*/ 	.short	(.L_37 - .L_36)


	//   ....[0]....
.L_36:
        /*00f8*/ 	.word	0x00000001
        /*00fc*/ 	.byte	0xa0, 0x01, 0x00, 0x00, 0x01, 0x00, 0x00, 0x00, 0xf0, 0x01, 0x00, 0x00, 0x01, 0x00, 0x00, 0x00
        /* <DEDUP_REMOVED lines=2179> */
        /*893c*/ 	.byte	0x10, 0x3f, 0x02, 0x00, 0x01, 0x00, 0x00, 0x00, 0x50, 0x41, 0x02, 0x00


	//----- nvinfo : EIATTR_COOP_GROUP_MASK_REGIDS
	.align		4
.L_37:
        /*8948*/ 	.byte	0x04, 0x29
        /*894a*/ 	.short	(.L_39 - .L_38)


	//   ....[0]....
.L_38:
        /*894c*/ 	.word	0xffffffff


	//   ....[1]....
        /*8950*/ 	.word	0xffffffff


	//   ....[2]....
        /*8954*/ 	.word	0xffffffff


	//   ....[3]....
        /*8958*/ 	.word	0xffffffff


	//   ....[4]....
        /*895c*/ 	.word	0xffffffff


	//   ....[5]....
        /*8960*/ 	.word	0xffffffff


	//   ....[6]....
        /*8964*/ 	.word	0xffffffff


	//   ....[7]....
        /*8968*/ 	.word	0xffffffff


	//   ....[8]....
        /*896c*/ 	.word	0xffffffff


	//   ....[9]....
        /*8970*/ 	.word	0xffffffff


	//   ....[10]....
        /*8974*/ 	.word	0xffffffff


	//   ....[11]....
        /*8978*/ 	.word	0xffffffff


	//   ....[12]....
        /*897c*/ 	.word	0xffffffff


	//   ....[13]....
        /*8980*/ 	.word	0xffffffff


	//   ....[14]....
        /*8984*/ 	.word	0xffffffff


	//   ....[15]....
        /*8988*/ 	.word	0xffffffff


	//   ....[16]....
        /*898c*/ 	.word	0xffffffff


	//   ....[17]....
        /*8990*/ 	.word	0xffffffff


	//   ....[18]....
        /*8994*/ 	.word	0xffffffff


	//   ....[19]....
        /*8998*/ 	.word	0xffffffff


	//   ....[20]....
        /*899c*/ 	.word	0xffffffff


	//   ....[21]....
        /*89a0*/ 	.word	0xffffffff


	//   ....[22]....
        /*89a4*/ 	.word	0xffffffff


	//   ....[23]....
        /*89a8*/ 	.word	0xffffffff


	//   ....[24]....
        /*89ac*/ 	.word	0xffffffff


	//   ....[25]....
        /*89b0*/ 	.word	0xffffffff


	//   ....[26]....
        /*89b4*/ 	.word	0xffffffff


	//   ....[27]....
        /*89b8*/ 	.word	0xffffffff


	//   ....[28]....
        /*89bc*/ 	.word	0xffffffff


	//   ....[29]....
        /*89c0*/ 	.word	0xffffffff


	//   ....[30]....
        /*89c4*/ 	.word	0xffffffff


	//----- nvinfo : EIATTR_COOP_GROUP_INSTR_OFFSETS
	.align		4
.L_39:
        /*89c8*/ 	.byte	0x04, 0x28
        /*89ca*/ 	.short	(.L_41 - .L_40)


	//   ....[0]....
.L_40:
        /*89cc*/ 	.word	0x00020dc0


	//   ....[1]....
        /*89d0*/ 	.word	0x00020de0


	//   ....[2]....
        /*89d4*/ 	.word	0x00020e00


	//   ....[3]....
        /*89d8*/ 	.word	0x00020e20


	//   ....[4]....
        /*89dc*/ 	.word	0x00020e40


	//   ....[5]....
        /*89e0*/ 	.word	0x00020eb0


	//   ....[6]....
        /*89e4*/ 	.word	0x00020ed0


	//   ....[7]....
        /*89e8*/ 	.word	0x00020ef0


	//   ....[8]....
        /*89ec*/ 	.word	0x00021070


	//   ....[9]....
        /*89f0*/ 	.word	0x00021090


	//   ....[10]....
        /*89f4*/ 	.word	0x000210b0


	//   ....[11]....
        /*89f8*/ 	.word	0x000210d0


	//   ....[12]....
        /*89fc*/ 	.word	0x000210f0


	//   ....[13]....
        /*8a00*/ 	.word	0x00021110


	//   ....[14]....
        /*8a04*/ 	.word	0x00021130


	//   ....[15]....
        /*8a08*/ 	.word	0x00021150


	//   ....[16]....
        /*8a0c*/ 	.word	0x00021170


	//   ....[17]....
        /*8a10*/ 	.word	0x00021190


	//   ....[18]....
        /*8a14*/ 	.word	0x000211b0


	//   ....[19]....
        /*8a18*/ 	.word	0x000211d0


	//   ....[20]....
        /*8a1c*/ 	.word	0x000211f0


	//   ....[21]....
        /*8a20*/ 	.word	0x00021210


	//   ....[22]....
        /*8a24*/ 	.word	0x00021230


	//   ....[23]....
        /*8a28*/ 	.word	0x00021250


	//   ....[24]....
        /*8a2c*/ 	.word	0x00021270


	//   ....[25]....
        /*8a30*/ 	.word	0x00021290


	//   ....[26]....
        /*8a34*/ 	.word	0x000212b0


	//   ....[27]....
        /*8a38*/ 	.word	0x000212d0


	//   ....[28]....
        /*8a3c*/ 	.word	0x00021350


	//   ....[29]....
        /*8a40*/ 	.word	0x00021370


	//   ....[30]....
        /*8a44*/ 	.word	0x00021530


	//----- nvinfo : EIATTR_VRC_CTA_INIT_COUNT
	.align		4
.L_41:
        /*8a48*/ 	.byte	0x02, 0x4a
	.zero		1
	.zero		1


	//----- nvinfo : EIATTR_EXIT_INSTR_OFFSETS
	.align		4
        /*8a4c*/ 	.byte	0x04, 0x1c
        /*8a4e*/ 	.short	(.L_43 - .L_42)


	//   ....[0]....
.L_42:
        /*8a50*/ 	.word	0x00024290


	//   ....[1]....
        /*8a54*/ 	.word	0x000242c0


	//----- nvinfo : EIATTR_REQNTID
	.align		4
.L_43:
        /*8a58*/ 	.byte	0x04, 0x10
        /*8a5a*/ 	.short	(.L_45 - .L_44)
.L_44:
        /*8a5c*/ 	.word	0x00000020
        /*8a60*/ 	.word	0x00000001
        /*8a64*/ 	.word	0x00000001


	//----- nvinfo : EIATTR_CBANK_PARAM_SIZE
	.align		4
.L_45:
        /*8a68*/ 	.byte	0x03, 0x19
        /*8a6a*/ 	.short	0x0050


	//----- nvinfo : EIATTR_PARAM_CBANK
	.align		4
        /*8a6c*/ 	.byte	0x04, 0x0a
        /*8a6e*/ 	.short	(.L_47 - .L_46)
	.align		4
.L_46:
        /*8a70*/ 	.word	index@(.nv.constant0.matmul_kernel)
        /*8a74*/ 	.short	0x0380
        /*8a76*/ 	.short	0x0050


	//----- nvinfo : EIATTR_SW_WAR
	.align		4
.L_47:
        /*8a78*/ 	.byte	0x04, 0x36
        /*8a7a*/ 	.short	(.L_49 - .L_48)
.L_48:
        /*8a7c*/ 	.word	0x00000008
.L_49:


//--------------------- .nv.compat                --------------------------
	.section	.nv.compat,"",@"SHT_CUDA_COMPAT_INFO"
	.align	4
        /*0000*/ 	.byte	0x02, 0x02, 0x01, 0x00, 0x02, 0x05, 0x05, 0x00, 0x02, 0x03, 0x00, 0x00, 0x02, 0x06, 0x01, 0x00


//--------------------- .nv.callgraph             --------------------------
	.section	.nv.callgraph,"",@"SHT_CUDA_CALLGRAPH"
	.align	4
	.sectionentsize	8
	.align		4
        /*0000*/ 	.word	0x00000000
	.align		4
        /*0004*/ 	.word	0xffffffff
	.align		4
        /*0008*/ 	.word	0x00000000
	.align		4
        /*000c*/ 	.word	0xfffffffe
	.align		4
        /*0010*/ 	.word	0x00000000
	.align		4
        /*0014*/ 	.word	0xfffffffd
	.align		4
        /*0018*/ 	.word	0x00000000
	.align		4
        /*001c*/ 	.word	0xfffffffc


//--------------------- .text.matmul_kernel       --------------------------
	.section	.text.matmul_kernel,"ax",@progbits
	.align	128
        .global         matmul_kernel
        .type           matmul_kernel,@function
        .size           matmul_kernel,(.L_x_3 - matmul_kernel)
        .other          matmul_kernel,@"STO_CUDA_ENTRY STV_DEFAULT"
matmul_kernel:
.text.matmul_kernel:
[----:B------:R-:W0:Y:S08]  /*0000*/  LDC R1, c[0x0][0x37c] ;  /* 0x0000df00ff017b82 */ /* 0x000e300000000800 */
[----:B------:R-:W1:Y:S01]  /*0010*/  LDC.64 R2, c[0x0][0x398] ;  /* 0x0000e600ff027b82 */ /* 0x000e620000000a00 */
[----:B------:R-:W2:Y:S01]  /*0020*/  S2R R7, SR_CTAID.X ;  /* 0x0000000000077919 */ /* 0x000ea20000002500 */
[----:B0-----:R-:W-:Y:S01]  /*0030*/  VIADD R1, R1, 0xffffed18 ;  /* 0xffffed1801017836 */ /* 0x001fe20000000000 */
[----:B------:R-:W0:Y:S01]  /*0040*/  LDCU UR4, c[0x0][0x3a0] ;  /* 0x00007400ff0477ac */ /* 0x000e220008000800 */
[----:B------:R-:W-:-:S02]  /*0050*/  CS2R R56, SRZ ;  /* 0x0000000000387805 */ /* 0x000fc4000001ff00 */
[----:B------:R-:W-:Y:S02]  /*0060*/  CS2R R58, SRZ ;  /* 0x00000000003a7805 */ /* 0x000fe4000001ff00 */
[----:B------:R-:W-:Y:S02]  /*0070*/  CS2R R48, SRZ ;  /* 0x0000000000307805 */ /* 0x000fe4000001ff00 */
[----:B------:R-:W-:Y:S01]  /*0080*/  CS2R R50, SRZ ;  /* 0x0000000000327805 */ /* 0x000fe2000001ff00 */
[----:B------:R-:W3:Y:S01]  /*0090*/  S2UR UR6, SR_CgaCtaId ;  /* 0x00000000000679c3 */ /* 0x000ee20000008800 */
[----:B------:R-:W-:Y:S02]  /*00a0*/  CS2R R52, SRZ ;  /* 0x0000000000347805 */ /* 0x000fe4000001ff00 */
[----:B------:R-:W-:Y:S02]  /*00b0*/  CS2R R54, SRZ ;  /* 0x0000000000367805 */ /* 0x000fe4000001ff00 */
[----:B------:R-:W-:-:S02]  /*00c0*/  CS2R R44, SRZ ;  /* 0x00000000002c7805 */ /* 0x000fc4000001ff00 */
[----:B------:R-:W-:Y:S02]  /*00d0*/  CS2R R46, SRZ ;  /* 0x00000000002e7805 */ /* 0x000fe4000001ff00 */
[----:B------:R-:W-:Y:S02]  /*00e0*/  CS2R R40, SRZ ;  /* 0x0000000000287805 */ /* 0x000fe4000001ff00 */
[----:B------:R-:W-:Y:S02]  /*00f0*/  CS2R R42, SRZ ;  /* 0x00000000002a7805 */ /* 0x000fe4000001ff00 */
[----:B------:R-:W-:Y:S02]  /*0100*/  CS2R R36, SRZ ;  /* 0x0000000000247805 */ /* 0x000fe4000001ff00 */
[----:B------:R-:W-:Y:S02]  /*0110*/  CS2R R38, SRZ ;  /* 0x0000000000267805 */ /* 0x000fe4000001ff00 */
[----:B------:R-:W-:-:S02]  /*0120*/  CS2R R32, SRZ ;  /* 0x0000000000207805 */ /* 0x000fc4000001ff00 */
[----:B------:R-:W-:Y:S02]  /*0130*/  CS2R R34, SRZ ;  /* 0x0000000000227805 */ /* 0x000fe4000001ff00 */
[----:B------:R-:W-:Y:S02]  /*0140*/  CS2R R28, SRZ ;  /* 0x00000000001c7805 */ /* 0x000fe4000001ff00 */
[----:B------:R-:W-:Y:S01]  /*0150*/  CS2R R30, SRZ ;  /* 0x00000000001e7805 */ /* 0x000fe2000001ff00 */
[----:B0-----:R-:W-:Y:S01]  /*0160*/  UIADD3 UR4, UPT, UPT, UR4, 0x3f, URZ ;  /* 0x0000003f04047890 */ /* 0x001fe2000fffe0ff */
[----:B------:R-:W-:Y:S02]  /*0170*/  CS2R R24, SRZ ;  /* 0x0000000000187805 */ /* 0x000fe4000001ff00 */
[----:B------:R-:W-:Y:S01]  /*0180*/  CS2R R26, SRZ ;  /* 0x00000000001a7805 */ /* 0x000fe2000001ff00 */
[----:B-1----:R-:W-:Y:S01]  /*0190*/  VIADD R0, R3, 0x3f ;  /* 0x0000003f03007836 */ /* 0x002fe20000000000 */
[----:B------:R-:W-:Y:S01]  /*01a0*/  STL [R1+0xbc0], R3 ;  /* 0x000bc00301007387 */ /* 0x000fe20000100800 */
[----:B------:R-:W-:Y:S01]  /*01b0*/  UISETP.GE.AND UP0, UPT, UR4, 0x40, UPT ;  /* 0x000000400400788c */ /* 0x000fe2000bf06270 */
[----:B------:R-:W-:-:S02]  /*01c0*/  CS2R R20, SRZ ;  /* 0x0000000000147805 */ /* 0x000fc4000001ff00 */
[----:B------:R-:W-:Y:S02]  /*01d0*/  CS2R R22, SRZ ;  /* 0x0000000000167805 */ /* 0x000fe4000001ff00 */
[----:B------:R-:W-:Y:S01]  /*01e0*/  SHF.R.S32.HI R5, RZ, 0x1f, R0 ;  /* 0x0000001fff057819 */ /* 0x000fe20000011400 */
[----:B------:R0:W-:Y:S01]  /*01f0*/  STL [R1+0xbc4], R2 ;  /* 0x000bc40201007387 */ /* 0x0001e20000100800 */
[----:B------:R-:W-:Y:S02]  /*0200*/  CS2R R16, SRZ ;  /* 0x0000000000107805 */ /* 0x000fe4000001ff00 */
[----:B------:R-:W-:Y:S02]  /*0210*/  CS2R R18, SRZ ;  /* 0x0000000000127805 */ /* 0x000fe4000001ff00 */
[----:B------:R-:W-:Y:S01]  /*0220*/  LEA.HI R5, R5, R0, RZ, 0x6 ;  /* 0x0000000005057211 */ /* 0x000fe200078f30ff */
[----:B------:R-:W-:Y:S01]  /*0230*/  STL [R1+0x20], RZ ;  /* 0x000020ff01007387 */ /* 0x000fe20000100800 */
[----:B--2---:R-:W-:-:S02]  /*0240*/  IABS R10, R7 ;  /* 0x00000007000a7213 */ /* 0x004fc40000000000 */
[----:B------:R-:W-:Y:S02]  /*0250*/  CS2R R14, SRZ ;  /* 0x00000000000e7805 */ /* 0x000fe4000001ff00 */
[----:B------:R-:W-:Y:S01]  /*0260*/  SHF.R.S32.HI R5, RZ, 0x6, R5 ;  /* 0x00000006ff057819 */ /* 0x000fe20000011405 */
[----:B------:R-:W-:Y:S01]  /*0270*/  STL [R1+0x24], RZ ;  /* 0x000024ff01007387 */ /* 0x000fe20000100800 */
[----:B------:R-:W-:Y:S01]  /*0280*/  UMOV UR5, 0x400 ;  /* 0x0000040000057882 */ /* 0x000fe20000000000 */
[----:B------:R-:W1:Y:S02]  /*0290*/  LDCU.64 UR12, c[0x0][0x358] ;  /* 0x00006b00ff0c77ac */ /* 0x000e640008000a00 */
[----:B------:R-:W-:Y:S01]  /*02a0*/  IMAD.SHL.U32 R6, R5, 0x8, RZ ;  /* 0x0000000805067824 */ /* 0x000fe200078e00ff */
[----:B------:R-:W-:Y:S01]  /*02b0*/  STL [R1+0x28], RZ ;  /* 0x000028ff01007387 */ /* 0x000fe20000100800 */
[----:B---3--:R-:W-:-:S03]  /*02c0*/  ULEA UR5, UR6, UR5, 0x18 ;  /* 0x0000000506057291 */ /* 0x008fc6000f8ec0ff */
[-C--:B------:R-:W-:Y:S01]  /*02d0*/  IABS R9, R6.reuse ;  /* 0x0000000600097213 */ /* 0x080fe20000000000 */
[----:B------:R-:W-:Y:S01]  /*02e0*/  STL [R1+0x2c], RZ ;  /* 0x00002cff01007387 */ /* 0x000fe20000100800 */
[----:B------:R-:W-:Y:S02]  /*02f0*/  IABS R12, R6 ;  /* 0x00000006000c7213 */ /* 0x000fe40000000000 */
[----:B------:R-:W2:Y:S01]  /*0300*/  I2F.RP R0, R9 ;  /* 0x0000000900007306 */ /* 0x000ea20000209400 */
[----:B------:R-:W-:Y:S04]  /*0310*/  STL [R1+0x30], RZ ;  /* 0x000030ff01007387 */ /* 0x000fe80000100800 */
[----:B------:R-:W-:Y:S04]  /*0320*/  STL [R1+0x34], RZ ;  /* 0x000034ff01007387 */ /* 0x000fe80000100800 */
[----:B------:R-:W-:Y:S04]  /*0330*/  STL [R1+0x38], RZ ;  /* 0x000038ff01007387 */ /* 0x000fe80000100800 */
[----:B------:R-:W-:Y:S01]  /*0340*/  STL [R1+0x3c], RZ ;  /* 0x00003cff01007387 */ /* 0x000fe20000100800 */
[----:B--2---:R-:W2:Y:S02]  /*0350*/  MUFU.RCP R0, R0 ;  /* 0x0000000000007308 */ /* 0x004ea40000001000 */
[----:B--2---:R-:W-:-:S02]  /*0360*/  VIADD R4, R0, 0xffffffe ;  /* 0x0ffffffe00047836 */ /* 0x004fc40000000000 */
[----:B------:R-:W-:-:S04]  /*0370*/  IMAD.MOV R0, RZ, RZ, -R12 ;  /* 0x000000ffff007224 */ /* 0x000fc800078e0a0c */
[----:B------:R2:W3:Y:S02]  /*0380*/  F2I.FTZ.U32.TRUNC.NTZ R5, R4 ;  /* 0x0000000400057305 */ /* 0x0004e4000021f000 */
[----:B--2---:R-:W-:Y:S02]  /*0390*/  IMAD.MOV.U32 R4, RZ, RZ, RZ ;  /* 0x000000ffff047224 */ /* 0x004fe400078e00ff */
[----:B---3--:R-:W-:-:S04]  /*03a0*/  IMAD.MOV R8, RZ, RZ, -R5 ;  /* 0x000000ffff087224 */ /* 0x008fc800078e0a05 */
[----:B------:R-:W-:Y:S02]  /*03b0*/  IMAD R11, R8, R9, RZ ;  /* 0x00000009080b7224 */ /* 0x000fe400078e02ff */
[----:B------:R-:W-:Y:S02]  /*03c0*/  IMAD.MOV.U32 R8, RZ, RZ, R10 ;  /* 0x000000ffff087224 */ /* 0x000fe400078e000a */
[----:B------:R-:W-:-:S06]  /*03d0*/  IMAD.HI.U32 R5, R5, R11, R4 ;  /* 0x0000000b05057227 */ /* 0x000fcc00078e0004 */
[----:B------:R-:W-:-:S04]  /*03e0*/  IMAD.HI.U32 R5, R5, R8, RZ ;  /* 0x0000000805057227 */ /* 0x000fc800078e00ff */
[----:B------:R-:W-:-:S05]  /*03f0*/  IMAD R0, R5, R0, R8 ;  /* 0x0000000005007224 */ /* 0x000fca00078e0208 */
[----:B------:R-:W-:-:S13]  /*0400*/  ISETP.GT.U32.AND P1, PT, R9, R0, PT ;  /* 0x000000000900720c */ /* 0x000fda0003f24070 */
[----:B------:R-:W-:Y:S02]  /*0410*/  @!P1 IMAD.IADD R0, R0, 0x1, -R9 ;  /* 0x0000000100009824 */ /* 0x000fe400078e0a09 */
[----:B------:R-:W-:Y:S01]  /*0420*/  @!P1 VIADD R5, R5, 0x1 ;  /* 0x0000000105059836 */ /* 0x000fe20000000000 */
[----:B------:R-:W-:Y:S02]  /*0430*/  ISETP.NE.AND P1, PT, R6, RZ, PT ;  /* 0x000000ff0600720c */ /* 0x000fe40003f25270 */
[----:B------:R-:W-:Y:S02]  /*0440*/  ISETP.GE.U32.AND P0, PT, R0, R9, PT ;  /* 0x000000090000720c */ /* 0x000fe40003f06070 */
[----:B------:R-:W-:-:S04]  /*0450*/  LOP3.LUT R0, R7, R6, RZ, 0x3c, !PT ;  /* 0x0000000607007212 */ /* 0x000fc800078e3cff */
[----:B------:R-:W-:Y:S01]  /*0460*/  ISETP.GE.AND P2, PT, R0, RZ, PT ;  /* 0x000000ff0000720c */ /* 0x000fe20003f46270 */
[----:B------:R-:W-:Y:S02]  /*0470*/  VIADD R0, R2, 0x3f ;  /* 0x0000003f02007836 */ /* 0x000fe40000000000 */
[----:B0-----:R-:W0:Y:S04]  /*0480*/  S2R R2, SR_TID.X ;  /* 0x0000000000027919 */ /* 0x001e280000002100 */
[----:B------:R-:W-:-:S05]  /*0490*/  @P0 VIADD R5, R5, 0x1 ;  /* 0x0000000105050836 */ /* 0x000fca0000000000 */
[----:B------:R-:W-:Y:S02]  /*04a0*/  MOV R4, R5 ;  /* 0x0000000500047202 */ /* 0x000fe40000000f00 */
[----:B------:R-:W-:-:S03]  /*04b0*/  SHF.R.S32.HI R5, RZ, 0x1f, R0 ;  /* 0x0000001fff057819 */ /* 0x000fc60000011400 */
[----:B------:R-:W-:Y:S01]  /*04c0*/  @!P2 IMAD.MOV R4, RZ, RZ, -R4 ;  /* 0x000000ffff04a224 */ /* 0x000fe200078e0a04 */
[----:B------:R-:W-:Y:S02]  /*04d0*/  @!P1 LOP3.LUT R4, RZ, R6, RZ, 0x33, !PT ;  /* 0x00000006ff049212 */ /* 0x000fe400078e33ff */
[----:B------:R-:W-:-:S03]  /*04e0*/  LEA.HI R5, R5, R0, RZ, 0x6 ;  /* 0x0000000005057211 */ /* 0x000fc600078f30ff */
[----:B------:R-:W-:Y:S02]  /*04f0*/  IMAD.SHL.U32 R8, R4, 0x8, RZ ;  /* 0x0000000804087824 */ /* 0x000fe400078e00ff */
[----:B------:R-:W-:-:S03]  /*0500*/  IMAD.MOV R4, RZ, RZ, -R4 ;  /* 0x000000ffff047224 */ /* 0x000fc600078e0a04 */
[----:B------:R-:W-:Y:S01]  /*0510*/  LEA.HI.SX32 R5, R5, -R8, 0x1a ;  /* 0x8000000805057211 */ /* 0x000fe200078fd2ff */
[----:B------:R-:W-:-:S03]  /*0520*/  IMAD R6, R6, R4, R7 ;  /* 0x0000000406067224 */ /* 0x000fc600078e0207 */
[----:B------:R-:W-:Y:S02]  /*0530*/  VIMNMX R13, PT, PT, R5, 0x8, PT ;  /* 0x00000008050d7848 */ /* 0x000fe40003fe0100 */
[----:B------:R-:W-:Y:S02]  /*0540*/  IABS R11, R6 ;  /* 0x00000006000b7213 */ /* 0x000fe40000000000 */
[----:B------:R-:W-:Y:S02]  /*0550*/  IABS R9, R13 ;  /* 0x0000000d00097213 */ /* 0x000fe40000000000 */
[----:B0-----:R-:W-:Y:S02]  /*0560*/  LOP3.LUT R3, R2, 0x1f, RZ, 0xc0, !PT ;  /* 0x0000001f02037812 */ /* 0x001fe400078ec0ff */
[----:B------:R-:W0:Y:S08]  /*0570*/  I2F.RP R0, R9 ;  /* 0x0000000900007306 */ /* 0x000e300000209400 */
[----:B0-----:R-:W0:Y:S02]  /*0580*/  MUFU.RCP R0, R0 ;  /* 0x0000000000007308 */ /* 0x001e240000001000 */
[----:B0-----:R-:W-:-:S06]  /*0590*/  VIADD R5, R0, 0xffffffe ;  /* 0x0ffffffe00057836 */ /* 0x001fcc0000000000 */
[----:B------:R-:W0:Y:S02]  /*05a0*/  F2I.FTZ.U32.TRUNC.NTZ R5, R5 ;  /* 0x0000000500057305 */ /* 0x000e24000021f000 */
[----:B0-----:R-:W-:-:S04]  /*05b0*/  IMAD.MOV R10, RZ, RZ, -R5 ;  /* 0x000000ffff0a7224 */ /* 0x001fc800078e0a05 */
[----:B------:R-:W-:Y:S01]  /*05c0*/  IMAD.MOV.U32 R4, RZ, RZ, R10 ;  /* 0x000000ffff047224 */ /* 0x000fe200078e000a */
[----:B------:R-:W-:-:S03]  /*05d0*/  IABS R10, R13 ;  /* 0x0000000d000a7213 */ /* 0x000fc60000000000 */
[----:B------:R-:W-:Y:S02]  /*05e0*/  IMAD R7, R4, R9, RZ ;  /* 0x0000000904077224 */ /* 0x000fe400078e02ff */
[----:B------:R-:W-:-:S04]  /*05f0*/  IMAD.MOV.U32 R4, RZ, RZ, RZ ;  /* 0x000000ffff047224 */ /* 0x000fc800078e00ff */
[----:B------:R-:W-:-:S04]  /*0600*/  IMAD.HI.U32 R4, R5, R7, R4 ;  /* 0x0000000705047227 */ /* 0x000fc800078e0004 */
[----:B------:R-:W-:Y:S02]  /*0610*/  IMAD.MOV R5, RZ, RZ, -R10 ;  /* 0x000000ffff057224 */ /* 0x000fe400078e0a0a */
[----:B------:R-:W-:-:S04]  /*0620*/  IMAD.HI.U32 R0, R4, R11, RZ ;  /* 0x0000000b04007227 */ /* 0x000fc800078e00ff */
[----:B------:R-:W-:Y:S01]  /*0630*/  IMAD R4, R0, R5, R11 ;  /* 0x0000000500047224 */ /* 0x000fe200078e020b */
[----:B------:R-:W-:-:S04]  /*0640*/  CS2R R10, SRZ ;  /* 0x00000000000a7805 */ /* 0x000fc8000001ff00 */
[----:B------:R-:W-:-:S13]  /*0650*/  ISETP.GT.U32.AND P1, PT, R9, R4, PT ;  /* 0x000000040900720c */ /* 0x000fda0003f24070 */
[----:B------:R-:W-:Y:S02]  /*0660*/  @!P1 IMAD.IADD R4, R4, 0x1, -R9 ;  /* 0x0000000104049824 */ /* 0x000fe400078e0a09 */
[----:B------:R-:W-:Y:S01]  /*0670*/  @!P1 VIADD R0, R0, 0x1 ;  /* 0x0000000100009836 */ /* 0x000fe20000000000 */
[----:B------:R-:W-:Y:S02]  /*0680*/  ISETP.NE.AND P1, PT, R13, RZ, PT ;  /* 0x000000ff0d00720c */ /* 0x000fe40003f25270 */
[----:B------:R-:W-:Y:S02]  /*0690*/  ISETP.GE.U32.AND P0, PT, R4, R9, PT ;  /* 0x000000090400720c */ /* 0x000fe40003f06070 */
[----:B------:R-:W-:-:S04]  /*06a0*/  LOP3.LUT R4, R6, R13, RZ, 0x3c, !PT ;  /* 0x0000000d06047212 */ /* 0x000fc800078e3cff */
[----:B------:R-:W-:Y:S02]  /*06b0*/  ISETP.GE.AND P2, PT, R4, RZ, PT ;  /* 0x000000ff0400720c */ /* 0x000fe40003f46270 */
[----:B------:R-:W-:-:S05]  /*06c0*/  CS2R R4, SRZ ;  /* 0x0000000000047805 */ /* 0x000fca000001ff00 */
[----:B------:R-:W-:-:S06]  /*06d0*/  @P0 IADD3 R0, PT, PT, R0, 0x1, RZ ;  /* 0x0000000100000810 */ /* 0x000fcc0007ffe0ff */
[----:B------:R-:W-:Y:S01]  /*06e0*/  @!P2 IMAD.MOV R0, RZ, RZ, -R0 ;  /* 0x000000ffff00a224 */ /* 0x000fe200078e0a00 */
[----:B------:R-:W-:-:S05]  /*06f0*/  @!P1 LOP3.LUT R0, RZ, R13, RZ, 0x33, !PT ;  /* 0x0000000dff009212 */ /* 0x000fca00078e33ff */
[----:B------:R-:W-:Y:S02]  /*0700*/  IMAD.SHL.U32 R61, R0, 0x40, RZ ;  /* 0x00000040003d7824 */ /* 0x000fe400078e00ff */
[----:B------:R-:W-:Y:S02]  /*0710*/  IMAD.MOV R60, RZ, RZ, -R0 ;  /* 0x000000ffff3c7224 */ /* 0x000fe400078e0a00 */
[----:B------:R-:W-:Y:S01]  /*0720*/  VIADD R0, R61, 0x1 ;  /* 0x000000013d007836 */ /* 0x000fe20000000000 */
[----:B------:R-:W-:Y:S01]  /*0730*/  STL [R1+0x380], R61 ;  /* 0x0003803d01007387 */ /* 0x000fe20000100800 */
[----:B------:R-:W-:Y:S01]  /*0740*/  IMAD R60, R13, R60, R6 ;  /* 0x0000003c0d3c7224 */ /* 0x000fe200078e0206 */
[----:B------:R-:W-:Y:S02]  /*0750*/  CS2R R12, SRZ ;  /* 0x00000000000c7805 */ /* 0x000fe4000001ff00 */
[----:B------:R-:W-:Y:S01]  /*0760*/  CS2R R6, SRZ ;  /* 0x0000000000067805 */ /* 0x000fe2000001ff00 */
[----:B------:R0:W-:Y:S01]  /*0770*/  STL [R1+0x110], R0 ;  /* 0x0001100001007387 */ /* 0x0001e20000100800 */
[----:B------:R-:W-:Y:S01]  /*0780*/  IMAD.IADD R60, R8, 0x1, R60 ;  /* 0x00000001083c7824 */ /* 0x000fe200078e023c */
[----:B------:R-:W-:Y:S01]  /*0790*/  CS2R R8, SRZ ;  /* 0x0000000000087805 */ /* 0x000fe2000001ff00 */
[----:B0-----:R-:W-:-:S05]  /*07a0*/  VIADD R0, R61, 0x2 ;  /* 0x000000023d007836 */ /* 0x001fca0000000000 */
[----:B------:R0:W-:Y:S02]  /*07b0*/  STL [R1+0x10c], R0 ;  /* 0x00010c0001007387 */ /* 0x0001e40000100800 */
        /* <DEDUP_REMOVED lines=10> */
[----:B0-----:R-:W-:-:S05]  /*0860*/  IADD3 R0, PT, PT, R61, 0x8, RZ ;  /* 0x000000083d007810 */ /* 0x001fca0007ffe0ff */
        /* <DEDUP_REMOVED lines=105> */
[----:B0-----:R-:W-:Y:S02]  /*0f00*/  IMAD.SHL.U32 R0, R60, 0x40, RZ ;  /* 0x000000403c007824 */ /* 0x001fe400078e00ff */
[----:B------:R-:W-:-:S03]  /*0f10*/  IMAD.MOV.U32 R60, RZ, RZ, R61 ;  /* 0x000000ffff3c7224 */ /* 0x000fc600078e003d */
[----:B------:R-:W-:Y:S01]  /*0f20*/  LOP3.LUT R2, R0, 0x1f, R2, 0xf8, !PT ;  /* 0x0000001f00027812 */ /* 0x000fe200078ef802 */
[----:B------:R-:W-:Y:S01]  /*0f30*/  VIADD R61, R60, 0x3d ;  /* 0x0000003d3c3d7836 */ /* 0x000fe20000000000 */
[----:B------:R-:W-:-:S04]  /*0f40*/  LOP3.LUT R0, R0, 0x20, R3, 0xfe, !PT ;  /* 0x0000002000007812 */ /* 0x000fc800078efe03 */
[----:B------:R0:W-:Y:S04]  /*0f50*/  STL [R1], R61 ;  /* 0x0000003d01007387 */ /* 0x0001e80000100800 */
[----:B------:R2:W-:Y:S01]  /*0f60*/  STL [R1+0x3ac], R2 ;  /* 0x0003ac0201007387 */ /* 0x0005e20000100800 */
[C---:B0-----:R-:W-:Y:S02]  /*0f70*/  VIADD R61, R60.reuse, 0x3e ;  /* 0x0000003e3c3d7836 */ /* 0x041fe40000000000 */
[----:B------:R-:W-:Y:S01]  /*0f80*/  VIADD R60, R60, 0x3f ;  /* 0x0000003f3c3c7836 */ /* 0x000fe20000000000 */
[----:B--2---:R0:W5:Y:S04]  /*0f90*/  LDL.LU R2, [R1+0xbc4] ;  /* 0x000bc40001027983 */ /* 0x0041680000300800 */
[----:B------:R0:W5:Y:S04]  /*0fa0*/  LDL.LU R3, [R1+0xbc0] ;  /* 0x000bc00001037983 */ /* 0x0001680000300800 */
[----:B------:R0:W-:Y:S01]  /*0fb0*/  STL [R1+0x3b0], R0 ;  /* 0x0003b00001007387 */ /* 0x0001e20000100800 */
[----:B-1----:R-:W-:Y:S05]  /*0fc0*/  BRA.U !UP0, `(.L_x_0) ;  /* 0x000001fd08187547 */ /* 0x002fea000b800000 */
[----:B------:R-:W2:Y:S01]  /*0fd0*/  LDL R45, [R1+0x3ac] ;  /* 0x0003ac00012d7983 */ /* 0x000ea20000100800 */
[----:B-----5:R-:W-:Y:S01]  /*0fe0*/  IABS R5, R2 ;  /* 0x0000000200057213 */ /* 0x020fe20000000000 */
[----:B------:R-:W-:Y:S01]  /*0ff0*/  IMAD.MOV.U32 R46, RZ, RZ, R0 ;  /* 0x000000ffff2e7224 */ /* 0x000fe200078e0000 */
[----:B------:R-:W-:Y:S01]  /*1000*/  IABS R4, R3 ;  /* 0x0000000300047213 */ /* 0x000fe20000000000 */
[----:B------:R-:W3:Y:S01]  /*1010*/  LDL.LU R47, [R1+0x4] ;  /* 0x00000400012f7983 */ /* 0x000ee20000300800 */
[----:B------:R-:W-:Y:S01]  /*1020*/  IMAD.MOV.U32 R6, RZ, RZ, RZ ;  /* 0x000000ffff067224 */ /* 0x000fe200078e00ff */
[----:B------:R-:W-:Y:S01]  /*1030*/  ISETP.GE.AND P5, PT, R60, RZ, PT ;  /* 0x000000ff3c00720c */ /* 0x000fe20003fa6270 */
[----:B------:R-:W1:Y:S01]  /*1040*/  LDCU.128 UR8, c[0x0][0x380] ;  /* 0x00007000ff0877ac */ /* 0x000e620008000c00 */
[----:B------:R-:W4:Y:S01]  /*1050*/  LDL.LU R14, [R1+0x1c] ;  /* 0x00001c00010e7983 */ /* 0x000f220000300800 */
[----:B------:R-:W-:Y:S01]  /*1060*/  ISETP.GE.AND P4, PT, R61, RZ, PT ;  /* 0x000000ff3d00720c */ /* 0x000fe20003f86270 */
[----:B------:R-:W0:Y:S02]  /*1070*/  LDCU UR6, c[0x0][0x3a4] ;  /* 0x00007480ff0677ac */ /* 0x000e240008000800 */
[----:B------:R-:W3:Y:S01]  /*1080*/  LDL.LU R13, [R1+0x40] ;  /* 0x00004000010d7983 */ /* 0x000ee20000300800 */
[----:B------:R-:W0:Y:S03]  /*1090*/  LDCU UR7, c[0x0][0x3b0] ;  /* 0x00007600ff0777ac */ /* 0x000e260008000800 */
[----:B------:R-:W3:Y:S04]  /*10a0*/  LDL.LU R24, [R1+0x88] ;  /* 0x0000880001187983 */ /* 0x000ee80000300800 */
        /* <DEDUP_REMOVED lines=19> */
[----:B------:R-:W4:Y:S04]  /*11e0*/  LDL.LU R20, [R1+0xa0] ;  /* 0x0000a00001147983 */ /* 0x000f280000300800 */
[----:B------:R-:W4:Y:S04]  /*11f0*/  LDL.LU R18, [R1+0x80] ;  /* 0x0000800001127983 */ /* 0x000f280000300800 */
[----:B------:R-:W4:Y:S04]  /*1200*/  LDL.LU R27, [R1+0x78] ;  /* 0x00007800011b7983 */ /* 0x000f280000300800 */
[----:B------:R-:W4:Y:S04]  /*1210*/  LDL.LU R25, [R1+0x74] ;  /* 0x0000740001197983 */ /* 0x000f280000300800 */
[----:B------:R-:W4:Y:S04]  /*1220*/  LDL.LU R31, [R1+0x68] ;  /* 0x00006800011f7983 */ /* 0x000f280000300800 */
[----:B------:R-:W4:Y:S04]  /*1230*/  LDL.LU R30, [R1+0x8c] ;  /* 0x00008c00011e7983 */ /* 0x000f280000300800 */
[----:B------:R-:W4:Y:S04]  /*1240*/  LDL.LU R43, [R1+0xc] ;  /* 0x00000c00012b7983 */ /* 0x000f280000300800 */
[----:B------:R-:W4:Y:S04]  /*1250*/  LDL.LU R42, [R1+0x10] ;  /* 0x00001000012a7983 */ /* 0x000f280000300800 */
[----:B------:R-:W4:Y:S01]  /*1260*/  LDL.LU R41, [R1] ;  /* 0x0000000001297983 */ /* 0x000f220000300800 */
[----:B0-----:R-:W0:Y:S03]  /*1270*/  I2F.RP R0, R5 ;  /* 0x0000000500007306 */ /* 0x001e260000209400 */
[----:B------:R0:W-:Y:S05]  /*1280*/  STL [R1+0xcb4], R3 ;  /* 0x000cb40301007387 */ /* 0x0001ea0000100800 */
[----:B------:R-:W1:Y:S08]  /*1290*/  I2F.RP R8, R4 ;  /* 0x0000000400087306 */ /* 0x000e700000209400 */
[----:B0-----:R-:W0:Y:S08]  /*12a0*/  MUFU.RCP R0, R0 ;  /* 0x0000000000007308 */ /* 0x001e300000001000 */
[----:B-1----:R-:W1:Y:S01]  /*12b0*/  MUFU.RCP R8, R8 ;  /* 0x0000000800087308 */ /* 0x002e620000001000 */
[----:B0-----:R-:W-:-:S07]  /*12c0*/  VIADD R0, R0, 0xffffffe ;  /* 0x0ffffffe00007836 */ /* 0x001fce0000000000 */
[----:B------:R0:W0:Y:S01]  /*12d0*/  F2I.FTZ.U32.TRUNC.NTZ R7, R0 ;  /* 0x0000000000077305 */ /* 0x000022000021f000 */
[----:B-1----:R-:W-:-:S07]  /*12e0*/  VIADD R8, R8, 0xffffffe ;  /* 0x0ffffffe08087836 */ /* 0x002fce0000000000 */
[----:B------:R2:W1:Y:S01]  /*12f0*/  F2I.FTZ.U32.TRUNC.NTZ R9, R8 ;  /* 0x0000000800097305 */ /* 0x000462000021f000 */
[----:B0-----:R-:W-:Y:S02]  /*1300*/  IABS R0, R46 ;  /* 0x0000002e00007213 */ /* 0x001fe40000000000 */
[----:B------:R-:W-:-:S05]  /*1310*/  IADD3 R10, PT, PT, RZ, -R7, RZ ;  /* 0x80000007ff0a7210 */ /* 0x000fca0007ffe0ff */
[----:B------:R-:W-:-:S04]  /*1320*/  IMAD R10, R10, R5, RZ ;  /* 0x000000050a0a7224 */ /* 0x000fc800078e02ff */
[----:B------:R-:W-:Y:S01]  /*1330*/  IMAD.HI.U32 R7, R7, R10, R6 ;  /* 0x0000000a07077227 */ /* 0x000fe200078e0006 */
[----:B--2---:R-:W-:-:S05]  /*1340*/  IABS R8, R45 ;  /* 0x0000002d00087213 */ /* 0x004fca0000000000 */
[----:B------:R-:W-:Y:S02]  /*1350*/  IMAD.MOV.U32 R6, RZ, RZ, R8 ;  /* 0x000000ffff067224 */ /* 0x000fe400078e0008 */
[----:B-1----:R-:W-:Y:S02]  /*1360*/  IMAD.MOV R8, RZ, RZ, -R9 ;  /* 0x000000ffff087224 */ /* 0x002fe400078e0a09 */
[----:B------:R-:W-:-:S04]  /*1370*/  IMAD.HI.U32 R10, R7, R6, RZ ;  /* 0x00000006070a7227 */ /* 0x000fc800078e00ff */
[----:B------:R-:W-:-:S04]  /*1380*/  IMAD.HI.U32 R7, R7, R0, RZ ;  /* 0x0000000007077227 */ /* 0x000fc800078e00ff */
[----:B------:R-:W-:Y:S02]  /*1390*/  IMAD.MOV R7, RZ, RZ, -R7 ;  /* 0x000000ffff077224 */ /* 0x000fe400078e0a07 */
[----:B------:R-:W-:Y:S02]  /*13a0*/  IMAD.MOV R10, RZ, RZ, -R10 ;  /* 0x000000ffff0a7224 */ /* 0x000fe400078e0a0a */
[C---:B------:R-:W-:Y:S02]  /*13b0*/  IMAD R7, R5.reuse, R7, R0 ;  /* 0x0000000705077224 */ /* 0x040fe400078e0200 */
[----:B------:R-:W-:Y:S02]  /*13c0*/  IMAD R0, R8, R4, RZ ;  /* 0x0000000408007224 */ /* 0x000fe400078e02ff */
[----:B------:R-:W-:Y:S01]  /*13d0*/  IMAD.MOV.U32 R8, RZ, RZ, RZ ;  /* 0x000000ffff087224 */ /* 0x000fe200078e00ff */
[C---:B------:R-:W-:Y:S01]  /*13e0*/  ISETP.GT.U32.AND P1, PT, R5.reuse, R7, PT ;  /* 0x000000070500720c */ /* 0x040fe20003f24070 */
[----:B------:R-:W-:Y:S01]  /*13f0*/  IMAD R6, R5, R10, R6 ;  /* 0x0000000a05067224 */ /* 0x000fe200078e0206 */
[----:B------:R-:W-:Y:S01]  /*1400*/  IABS R10, R60 ;  /* 0x0000003c000a7213 */ /* 0x000fe20000000000 */
[----:B------:R-:W-:-:S03]  /*1410*/  IMAD.HI.U32 R0, R9, R0, R8 ;  /* 0x0000000009007227 */ /* 0x000fc600078e0008 */
[----:B------:R-:W-:Y:S01]  /*1420*/  ISETP.GT.U32.AND P0, PT, R5, R6, PT ;  /* 0x000000060500720c */ /* 0x000fe20003f04070 */
[----:B------:R-:W-:Y:S01]  /*1430*/  IMAD.MOV.U32 R11, RZ, RZ, R10 ;  /* 0x000000ffff0b7224 */ /* 0x000fe200078e000a */
[----:B------:R-:W-:Y:S02]  /*1440*/  ISETP.GE.AND P6, PT, R46, RZ, PT ;  /* 0x000000ff2e00720c */ /* 0x000fe40003fc6270 */
[----:B------:R-:W-:Y:S01]  /*1450*/  IABS R10, R61 ;  /* 0x0000003d000a7213 */ /* 0x000fe20000000000 */
[----:B------:R-:W-:-:S04]  /*1460*/  IMAD.HI.U32 R8, R0, R11, RZ ;  /* 0x0000000b00087227 */ /* 0x000fc800078e00ff */
[--C-:B------:R-:W-:Y:S02]  /*1470*/  @!P1 IMAD.IADD R7, R7, 0x1, -R5.reuse ;  /* 0x0000000107079824 */ /* 0x100fe400078e0a05 */
[----:B------:R-:W-:Y:S02]  /*1480*/  IMAD.MOV R8, RZ, RZ, -R8 ;  /* 0x000000ffff087224 */ /* 0x000fe400078e0a08 */
[----:B------:R-:W-:Y:S01]  /*1490*/  @!P0 IMAD.IADD R6, R6, 0x1, -R5 ;  /* 0x0000000106068824 */ /* 0x000fe200078e0a05 */
[----:B------:R-:W-:Y:S01]  /*14a0*/  ISETP.GT.U32.AND P3, PT, R5, R7, PT ;  /* 0x000000070500720c */ /* 0x000fe20003f64070 */
[----:B------:R-:W-:-:S03]  /*14b0*/  IMAD R11, R4, R8, R11 ;  /* 0x00000008040b7224 */ /* 0x000fc600078e020b */
[----:B------:R-:W-:Y:S01]  /*14c0*/  ISETP.GT.U32.AND P2, PT, R5, R6, PT ;  /* 0x000000060500720c */ /* 0x000fe20003f44070 */
[----:B---3--:R-:W-:Y:S02]  /*14d0*/  IMAD.MOV.U32 R40, RZ, RZ, R36 ;  /* 0x000000ffff287224 */ /* 0x008fe400078e0024 */
[----:B----4-:R-:W-:Y:S01]  /*14e0*/  IMAD.MOV.U32 R36, RZ, RZ, R14 ;  /* 0x000000ffff247224 */ /* 0x010fe200078e000e */
[----:B------:R-:W-:Y:S01]  /*14f0*/  MOV R54, R42 ;  /* 0x0000002a00367202 */ /* 0x000fe20000000f00 */
[----:B------:R-:W-:Y:S02]  /*1500*/  IMAD.MOV.U32 R42, RZ, RZ, R28 ;  /* 0x000000ffff2a7224 */ /* 0x000fe400078e001c */
[----:B------:R-:W2:Y:S01]  /*1510*/  LDL.LU R28, [R1+0x18] ;  /* 0x00001800011c7983 */ /* 0x000ea20000300800 */
[----:B------:R-:W-:Y:S02]  /*1520*/  ISETP.GE.AND P1, PT, R41, RZ, PT ;  /* 0x000000ff2900720c */ /* 0x000fe40003f26270 */
[----:B------:R-:W-:Y:S01]  /*1530*/  IABS R9, R41 ;  /* 0x0000002900097213 */ /* 0x000fe20000000000 */
[----:B------:R-:W-:Y:S01]  /*1540*/  IMAD.MOV.U32 R41, RZ, RZ, R43 ;  /* 0x000000ffff297224 */ /* 0x000fe200078e002b */
[----:B------:R-:W3:Y:S01]  /*1550*/  LDL.LU R14, [R1+0x9c] ;  /* 0x00009c00010e7983 */ /* 0x000ee20000300800 */
[----:B------:R-:W-:-:S02]  /*1560*/  IMAD.MOV.U32 R43, RZ, RZ, R13 ;  /* 0x000000ffff2b7224 */ /* 0x000fc400078e000d */
[----:B------:R-:W-:Y:S02]  /*1570*/  IMAD.MOV.U32 R55, RZ, RZ, R40 ;  /* 0x000000ffff377224 */ /* 0x000fe400078e0028 */
[----:B------:R-:W-:Y:S02]  /*1580*/  IMAD.MOV.U32 R40, RZ, RZ, R42 ;  /* 0x000000ffff287224 */ /* 0x000fe400078e002a */
[----:B------:R-:W-:Y:S02]  /*1590*/  IMAD.MOV.U32 R42, RZ, RZ, R43 ;  /* 0x000000ffff2a7224 */ /* 0x000fe400078e002b */
[----:B------:R-:W-:Y:S02]  /*15a0*/  IMAD.MOV.U32 R43, RZ, RZ, R36 ;  /* 0x000000ffff2b7224 */ /* 0x000fe400078e0024 */
[--C-:B------:R-:W-:Y:S01]  /*15b0*/  @!P2 IMAD.IADD R6, R6, 0x1, -R5.reuse ;  /* 0x000000010606a824 */ /* 0x100fe200078e0a05 */
[----:B------:R-:W-:Y:S01]  /*15c0*/  ISETP.GE.AND P2, PT, R45, RZ, PT ;  /* 0x000000ff2d00720c */ /* 0x000fe20003f46270 */
[----:B------:R-:W-:Y:S01]  /*15d0*/  @!P3 IMAD.IADD R7, R7, 0x1, -R5 ;  /* 0x000000010707b824 */ /* 0x000fe200078e0a05 */
[----:B------:R-:W-:-:S02]  /*15e0*/  IABS R8, R47 ;  /* 0x0000002f00087213 */ /* 0x000fc40000000000 */
[----:B------:R-:W-:Y:S01]  /*15f0*/  ISETP.GE.AND P3, PT, R47, RZ, PT ;  /* 0x000000ff2f00720c */ /* 0x000fe20003f66270 */
[----:B------:R-:W-:Y:S02]  /*1600*/  IMAD.MOV.U32 R47, RZ, RZ, R40 ;  /* 0x000000ffff2f7224 */ /* 0x000fe400078e0028 */
[----:B------:R-:W-:Y:S02]  /*1610*/  IMAD.MOV.U32 R40, RZ, RZ, R42 ;  /* 0x000000ffff287224 */ /* 0x000fe400078e002a */
[----:B------:R-:W-:Y:S02]  /*1620*/  IMAD.MOV.U32 R42, RZ, RZ, R43 ;  /* 0x000000ffff2a7224 */ /* 0x000fe400078e002b */
[----:B------:R-:W-:Y:S02]  /*1630*/  IMAD.MOV.U32 R46, RZ, RZ, R47 ;  /* 0x000000ffff2e7224 */ /* 0x000fe400078e002f */
[----:B------:R-:W-:Y:S01]  /*1640*/  @!P2 IMAD.MOV R6, RZ, RZ, -R6 ;  /* 0x000000ffff06a224 */ /* 0x000fe200078e0a06 */
[----:B------:R-:W-:Y:S01]  /*1650*/  ISETP.NE.AND P2, PT, R2, RZ, PT ;  /* 0x000000ff0200720c */ /* 0x000fe20003f45270 */
[----:B------:R-:W-:Y:S01]  /*1660*/  IMAD.MOV.U32 R47, RZ, RZ, R40 ;  /* 0x000000ffff2f7224 */ /* 0x000fe200078e0028 */
[----:B------:R-:W-:Y:S01]  /*1670*/  LOP3.LUT R2, RZ, R2, RZ, 0x33, !PT ;  /* 0x00000002ff027212 */ /* 0x000fe200078e33ff */
[----:B------:R-:W-:Y:S01]  /*1680*/  IMAD.MOV.U32 R40, RZ, RZ, R42 ;  /* 0x000000ffff287224 */ /* 0x000fe200078e002a */
[----:B------:R-:W-:-:S02]  /*1690*/  @!P6 IADD3 R7, PT, PT, -R7, RZ, RZ ;  /* 0x000000ff0707e210 */ /* 0x000fc40007ffe1ff */
[C---:B------:R-:W-:Y:S02]  /*16a0*/  SEL R3, R2.reuse, R6, !P2 ;  /* 0x0000000602037207 */ /* 0x040fe40005000000 */
[----:B------:R-:W-:Y:S02]  /*16b0*/  SEL R2, R2, R7, !P2 ;  /* 0x0000000702027207 */ /* 0x000fe40005000000 */
[----:B--2---:R-:W-:Y:S02]  /*16c0*/  MOV R36, R28 ;  /* 0x0000001c00247202 */ /* 0x004fe40000000f00 */
[----:B------:R-:W2:Y:S03]  /*16d0*/  LDL.LU R28, [R1+0x50] ;  /* 0x00005000011c7983 */ /* 0x000ea60000300800 */
[----:B------:R-:W-:Y:S02]  /*16e0*/  IMAD.MOV.U32 R43, RZ, RZ, R36 ;  /* 0x000000ffff2b7224 */ /* 0x000fe400078e0024 */
[----:B------:R-:W-:-:S02]  /*16f0*/  IMAD.MOV.U32 R36, RZ, RZ, R38 ;  /* 0x000000ffff247224 */ /* 0x000fc400078e0026 */
[----:B------:R-:W-:Y:S02]  /*1700*/  IMAD.MOV.U32 R38, RZ, RZ, R12 ;  /* 0x000000ffff267224 */ /* 0x000fe400078e000c */
[----:B------:R-:W-:Y:S02]  /*1710*/  IMAD.MOV.U32 R42, RZ, RZ, R43 ;  /* 0x000000ffff2a7224 */ /* 0x000fe400078e002b */
[----:B------:R-:W-:Y:S02]  /*1720*/  IMAD.MOV.U32 R43, RZ, RZ, R36 ;  /* 0x000000ffff2b7224 */ /* 0x000fe400078e0024 */
[----:B------:R-:W-:Y:S02]  /*1730*/  IMAD.MOV.U32 R36, RZ, RZ, R38 ;  /* 0x000000ffff247224 */ /* 0x000fe400078e0026 */
[----:B------:R-:W-:Y:S01]  /*1740*/  IMAD.MOV.U32 R38, RZ, RZ, R39 ;  /* 0x000000ffff267224 */ /* 0x000fe200078e0027 */
[----:B------:R-:W-:Y:S01]  /*1750*/  MOV R44, R42 ;  /* 0x0000002a002c7202 */ /* 0x000fe20000000f00 */
[----:B------:R-:W-:-:S02]  /*1760*/  IMAD.MOV.U32 R39, RZ, RZ, R35 ;  /* 0x000000ffff277224 */ /* 0x000fc400078e0023 */
[----:B------:R-:W-:Y:S02]  /*1770*/  IMAD.MOV.U32 R35, RZ, RZ, R21 ;  /* 0x000000ffff237224 */ /* 0x000fe400078e0015 */
[----:B------:R-:W-:Y:S01]  /*1780*/  IMAD.MOV.U32 R42, RZ, RZ, R43 ;  /* 0x000000ffff2a7224 */ /* 0x000fe200078e002b */
[----:B------:R0:W-:Y:S01]  /*1790*/  STL [R1+0x38], R3 ;  /* 0x0000380301007387 */ /* 0x0001e20000100800 */
[----:B------:R-:W-:Y:S02]  /*17a0*/  IMAD.MOV.U32 R43, RZ, RZ, R36 ;  /* 0x000000ffff2b7224 */ /* 0x000fe400078e0024 */
[----:B------:R-:W-:Y:S01]  /*17b0*/  IMAD.MOV.U32 R36, RZ, RZ, R39 ;  /* 0x000000ffff247224 */ /* 0x000fe200078e0027 */
[----:B------:R1:W-:Y:S01]  /*17c0*/  STL [R1+0x34], R2 ;  /* 0x0000340201007387 */ /* 0x0003e20000100800 */
[----:B------:R-:W-:Y:S02]  /*17d0*/  IMAD.MOV.U32 R21, RZ, RZ, R17 ;  /* 0x000000ffff157224 */ /* 0x000fe400078e0011 */
[----:B------:R-:W-:Y:S01]  /*17e0*/  IMAD.MOV.U32 R39, RZ, RZ, R35 ;  /* 0x000000ffff277224 */ /* 0x000fe200078e0023 */
[----:B------:R-:W4:Y:S01]  /*17f0*/  LDL.LU R17, [R1+0xb0] ;  /* 0x0000b00001117983 */ /* 0x000f220000300800 */
[----:B------:R-:W-:-:S03]  /*1800*/  IMAD.MOV.U32 R35, RZ, RZ, R24 ;  /* 0x000000ffff237224 */ /* 0x000fc600078e0018 */
[----:B------:R-:W4:Y:S01]  /*1810*/  LDL.LU R24, [R1+0x84] ;  /* 0x0000840001187983 */ /* 0x000f220000300800 */
[----:B------:R-:W-:Y:S01]  /*1820*/  ISETP.GT.U32.AND P0, PT, R4, R11, PT ;  /* 0x0000000b0400720c */ /* 0x000fe20003f04070 */
[----:B------:R-:W-:-:S04]  /*1830*/  IMAD.HI.U32 R13, R0, R10, RZ ;  /* 0x0000000a000d7227 */ /* 0x000fc800078e00ff */
[----:B------:R-:W-:-:S04]  /*1840*/  IMAD.MOV R13, RZ, RZ, -R13 ;  /* 0x000000ffff0d7224 */ /* 0x000fc800078e0a0d */
[----:B------:R-:W-:-:S04]  /*1850*/  IMAD R10, R4, R13, R10 ;  /* 0x0000000d040a7224 */ /* 0x000fc800078e020a */
[----:B------:R-:W-:Y:S01]  /*1860*/  @!P0 IMAD.IADD R11, R11, 0x1, -R4 ;  /* 0x000000010b0b8824 */ /* 0x000fe200078e0a04 */
[----:B------:R-:W-:-:S04]  /*1870*/  ISETP.GT.U32.AND P6, PT, R4, R10, PT ;  /* 0x0000000a0400720c */ /* 0x000fc80003fc4070 */
[----:B------:R-:W-:Y:S01]  /*1880*/  ISETP.GT.U32.AND P0, PT, R4, R11, PT ;  /* 0x0000000b0400720c */ /* 0x000fe20003f04070 */
[----:B------:R-:W-:Y:S01]  /*1890*/  IMAD.HI.U32 R5, R0, R9, RZ ;  /* 0x0000000900057227 */ /* 0x000fe200078e00ff */
[----:B------:R-:W-:Y:S02]  /*18a0*/  ISETP.GE.AND P2, PT, R46, RZ, PT ;  /* 0x000000ff2e00720c */ /* 0x000fe40003f46270 */
[----:B------:R-:W-:Y:S01]  /*18b0*/  IABS R7, R46 ;  /* 0x0000002e00077213 */ /* 0x000fe20000000000 */
[----:B------:R-:W-:Y:S02]  /*18c0*/  IMAD.MOV.U32 R46, RZ, RZ, R43 ;  /* 0x000000ffff2e7224 */ /* 0x000fe400078e002b */
[----:B------:R-:W-:Y:S02]  /*18d0*/  IMAD.MOV.U32 R43, RZ, RZ, R37 ;  /* 0x000000ffff2b7224 */ /* 0x000fe400078e0025 */
[----:B------:R-:W-:Y:S02]  /*18e0*/  @!P6 IMAD.IADD R10, R10, 0x1, -R4 ;  /* 0x000000010a0ae824 */ /* 0x000fe400078e0a04 */
[----:B------:R-:W-:-:S04]  /*18f0*/  IMAD.HI.U32 R12, R0, R8, RZ ;  /* 0x00000008000c7227 */ /* 0x000fc800078e00ff */
[----:B------:R-:W-:Y:S01]  /*1900*/  IMAD.MOV R5, RZ, RZ, -R5 ;  /* 0x000000ffff057224 */ /* 0x000fe200078e0a05 */
[C---:B------:R-:W-:Y:S01]  /*1910*/  ISETP.GT.U32.AND P6, PT, R4.reuse, R10, PT ;  /* 0x0000000a0400720c */ /* 0x040fe20003fc4070 */
[----:B------:R-:W-:Y:S02]  /*1920*/  IMAD.MOV R12, RZ, RZ, -R12 ;  /* 0x000000ffff0c7224 */ /* 0x000fe400078e0a0c */
[C---:B------:R-:W-:Y:S02]  /*1930*/  IMAD R9, R4.reuse, R5, R9 ;  /* 0x0000000504097224 */ /* 0x040fe400078e0209 */
[----:B------:R-:W-:Y:S02]  /*1940*/  @!P0 IMAD.IADD R11, R11, 0x1, -R4 ;  /* 0x000000010b0b8824 */ /* 0x000fe400078e0a04 */
[C---:B------:R-:W-:Y:S01]  /*1950*/  IMAD R8, R4.reuse, R12, R8 ;  /* 0x0000000c04087224 */ /* 0x040fe200078e0208 */
[----:B------:R-:W-:Y:S01]  /*1960*/  ISETP.GT.U32.AND P0, PT, R4, R9, PT ;  /* 0x000000090400720c */ /* 0x000fe20003f04070 */
[----:B0-----:R-:W-:Y:S01]  /*1970*/  IMAD.MOV.U32 R3, RZ, RZ, R11 ;  /* 0x000000ffff037224 */ /* 0x001fe200078e000b */
[----:B-1----:R-:W-:-:S03]  /*1980*/  IABS R2, R55 ;  /* 0x0000003700027213 */ /* 0x002fc60000000000 */
[----:B------:R-:W-:Y:S01]  /*1990*/  @!P5 IMAD.MOV R3, RZ, RZ, -R3 ;  /* 0x000000ffff03d224 */ /* 0x000fe200078e0a03 */
[----:B------:R-:W-:Y:S01]  /*19a0*/  ISETP.GT.U32.AND P5, PT, R4, R8, PT ;  /* 0x000000080400720c */ /* 0x000fe20003fa4070 */
[----:B------:R-:W-:Y:S02]  /*19b0*/  @!P6 IMAD.IADD R10, R10, 0x1, -R4 ;  /* 0x000000010a0ae824 */ /* 0x000fe400078e0a04 */
[----:B------:R-:W-:Y:S01]  /*19c0*/  IMAD.HI.U32 R11, R0, R2, RZ ;  /* 0x00000002000b7227 */ /* 0x000fe200078e00ff */
[----:B------:R-:W-:-:S03]  /*19d0*/  IABS R6, R41 ;  /* 0x0000002900067213 */ /* 0x000fc60000000000 */
[----:B------:R-:W-:Y:S02]  /*19e0*/  @!P0 IMAD.IADD R9, R9, 0x1, -R4 ;  /* 0x0000000109098824 */ /* 0x000fe400078e0a04 */
[----:B------:R-:W-:Y:S01]  /*19f0*/  IMAD.MOV R11, RZ, RZ, -R11 ;  /* 0x000000ffff0b7224 */ /* 0x000fe200078e0a0b */
[----:B------:R-:W-:Y:S01]  /*1a00*/  IABS R5, R54 ;  /* 0x0000003600057213 */ /* 0x000fe20000000000 */
[----:B------:R-:W-:Y:S01]  /*1a10*/  IMAD.HI.U32 R13, R0, R6, RZ ;  /* 0x00000006000d7227 */ /* 0x000fe200078e00ff */
[----:B------:R-:W-:-:S03]  /*1a20*/  ISETP.GT.U32.AND P0, PT, R4, R9, PT ;  /* 0x000000090400720c */ /* 0x000fc60003f04070 */
[----:B------:R-:W-:Y:S02]  /*1a30*/  @!P5 IMAD.IADD R8, R8, 0x1, -R4 ;  /* 0x000000010808d824 */ /* 0x000fe400078e0a04 */
[----:B------:R-:W-:Y:S02]  /*1a40*/  IMAD R2, R4, R11, R2 ;  /* 0x0000000b04027224 */ /* 0x000fe400078e0202 */
[----:B------:R-:W-:Y:S01]  /*1a50*/  IMAD.HI.U32 R12, R0, R5, RZ ;  /* 0x00000005000c7227 */ /* 0x000fe200078e00ff */
[----:B------:R-:W-:-:S03]  /*1a60*/  ISETP.GT.U32.AND P5, PT, R4, R8, PT ;  /* 0x000000080400720c */ /* 0x000fc60003fa4070 */
[----:B------:R-:W-:Y:S02]  /*1a70*/  IMAD.MOV R13, RZ, RZ, -R13 ;  /* 0x000000ffff0d7224 */ /* 0x000fe400078e0a0d */
[----:B------:R-:W-:Y:S02]  /*1a80*/  IMAD.MOV R12, RZ, RZ, -R12 ;  /* 0x000000ffff0c7224 */ /* 0x000fe400078e0a0c */
[C---:B------:R-:W-:Y:S01]  /*1a90*/  IMAD R6, R4.reuse, R13, R6 ;  /* 0x0000000d04067224 */ /* 0x040fe200078e0206 */
[----:B------:R-:W-:Y:S01]  /*1aa0*/  @!P0 IADD3 R9, PT, PT, R9, -R4, RZ ;  /* 0x8000000409098210 */ /* 0x000fe20007ffe0ff */
[----:B------:R-:W-:-:S03]  /*1ab0*/  IMAD R5, R4, R12, R5 ;  /* 0x0000000c04057224 */ /* 0x000fc600078e0205 */
[----:B------:R-:W-:Y:S01]  /*1ac0*/  ISETP.GT.U32.AND P0, PT, R4, R6, PT ;  /* 0x000000060400720c */ /* 0x000fe20003f04070 */
[----:B------:R-:W-:Y:S01]  /*1ad0*/  @!P5 IMAD.IADD R8, R8, 0x1, -R4 ;  /* 0x000000010808d824 */ /* 0x000fe200078e0a04 */
[----:B------:R-:W-:Y:S01]  /*1ae0*/  ISETP.GT.U32.AND P5, PT, R4, R5, PT ;  /* 0x000000050400720c */ /* 0x000fe20003fa4070 */
[----:B------:R-:W-:Y:S01]  /*1af0*/  IMAD.MOV.U32 R45, RZ, RZ, R40 ;  /* 0x000000ffff2d7224 */ /* 0x000fe200078e0028 */
[----:B------:R-:W-:Y:S01]  /*1b00*/  IABS R59, R47 ;  /* 0x0000002f003b7213 */ /* 0x000fe20000000000 */
[----:B------:R0:W-:Y:S01]  /*1b10*/  STL [R1+0x2c], R3 ;  /* 0x00002c0301007387 */ /* 0x0001e20000100800 */
[----:B------:R-:W-:Y:S02]  /*1b20*/  @!P4 IMAD.MOV R10, RZ, RZ, -R10 ;  /* 0x000000ffff0ac224 */ /* 0x000fe400078e0a0a */
[----:B------:R-:W-:-:S05]  /*1b30*/  IABS R60, R45 ;  /* 0x0000002d003c7213 */ /* 0x000fca0000000000 */
[--C-:B------:R-:W-:Y:S01]  /*1b40*/  @!P0 IMAD.IADD R6, R6, 0x1, -R4.reuse ;  /* 0x0000000106068824 */ /* 0x100fe200078e0a04 */
[----:B------:R-:W-:Y:S01]  /*1b50*/  ISETP.GE.AND P0, PT, R41, RZ, PT ;  /* 0x000000ff2900720c */ /* 0x000fe20003f06270 */
[----:B------:R-:W-:Y:S01]  /*1b60*/  @!P5 IMAD.IADD R5, R5, 0x1, -R4 ;  /* 0x000000010505d824 */ /* 0x000fe200078e0a04 */
[----:B------:R-:W-:Y:S01]  /*1b70*/  MOV R41, R36 ;  /* 0x0000002400297202 */ /* 0x000fe20000000f00 */
[----:B0-----:R-:W-:Y:S01]  /*1b80*/  IMAD.MOV.U32 R3, RZ, RZ, R9 ;  /* 0x000000ffff037224 */ /* 0x001fe200078e0009 */
[----:B------:R-:W-:Y:S01]  /*1b90*/  ISETP.GT.U32.AND P4, PT, R4, R6, PT ;  /* 0x000000060400720c */ /* 0x000fe20003f84070 */
[----:B------:R-:W-:Y:S02]  /*1ba0*/  IMAD.MOV.U32 R36, RZ, RZ, R33 ;  /* 0x000000ffff247224 */ /* 0x000fe400078e0021 */
[----:B------:R-:W-:-:S04]  /*1bb0*/  IMAD.HI.U32 R11, R0, R59, RZ ;  /* 0x0000003b000b7227 */ /* 0x000fc800078e00ff */
[----:B------:R-:W-:Y:S01]  /*1bc0*/  @!P1 IMAD.MOV R3, RZ, RZ, -R3 ;  /* 0x000000ffff039224 */ /* 0x000fe200078e0a03 */
[----:B------:R-:W-:Y:S01]  /*1bd0*/  ISETP.GT.U32.AND P1, PT, R4, R5, PT ;  /* 0x000000050400720c */ /* 0x000fe20003f24070 */
[----:B------:R-:W-:-:S04]  /*1be0*/  IMAD.HI.U32 R12, R0, R60, RZ ;  /* 0x0000003c000c7227 */ /* 0x000fc800078e00ff */
[----:B------:R-:W-:Y:S02]  /*1bf0*/  IMAD.MOV R11, RZ, RZ, -R11 ;  /* 0x000000ffff0b7224 */ /* 0x000fe400078e0a0b */
[----:B------:R-:W-:Y:S02]  /*1c00*/  IMAD.MOV R12, RZ, RZ, -R12 ;  /* 0x000000ffff0c7224 */ /* 0x000fe400078e0a0c */
[C---:B------:R-:W-:Y:S02]  /*1c10*/  IMAD R59, R4.reuse, R11, R59 ;  /* 0x0000000b043b7224 */ /* 0x040fe400078e023b */
[----:B------:R-:W-:Y:S02]  /*1c20*/  IMAD R60, R4, R12, R60 ;  /* 0x0000000c043c7224 */ /* 0x000fe400078e023c */
[--C-:B------:R-:W-:Y:S01]  /*1c30*/  @!P4 IMAD.IADD R6, R6, 0x1, -R4.reuse ;  /* 0x000000010606c824 */ /* 0x100fe200078e0a04 */
[----:B------:R-:W-:Y:S01]  /*1c40*/  ISETP.GT.U32.AND P4, PT, R4, R59, PT ;  /* 0x0000003b0400720c */ /* 0x000fe20003f84070 */
[----:B------:R-:W-:Y:S01]  /*1c50*/  STL [R1+0x28], R10 ;  /* 0x0000280a01007387 */ /* 0x000fe20000100800 */
[----:B------:R-:W-:Y:S01]  /*1c60*/  @!P1 IMAD.IADD R5, R5, 0x1, -R4 ;  /* 0x0000000105059824 */ /* 0x000fe200078e0a04 */
[----:B------:R-:W-:-:S02]  /*1c70*/  ISETP.GE.AND P1, PT, R54, RZ, PT ;  /* 0x000000ff3600720c */ /* 0x000fc40003f26270 */
[----:B------:R0:W-:Y:S01]  /*1c80*/  STL [R1+0x24], R3 ;  /* 0x0000240301007387 */ /* 0x0001e20000100800 */
[----:B------:R-:W-:Y:S01]  /*1c90*/  IABS R61, R44 ;  /* 0x0000002c003d7213 */ /* 0x000fe20000000000 */
[----:B0-----:R-:W-:-:S04]  /*1ca0*/  IMAD.MOV.U32 R3, RZ, RZ, R8 ;  /* 0x000000ffff037224 */ /* 0x001fc800078e0008 */
[----:B------:R-:W-:Y:S02]  /*1cb0*/  @!P3 IMAD.MOV R3, RZ, RZ, -R3 ;  /* 0x000000ffff03b224 */ /* 0x000fe400078e0a03 */
[----:B------:R-:W-:-:S03]  /*1cc0*/  IMAD.HI.U32 R13, R0, R61, RZ ;  /* 0x0000003d000d7227 */ /* 0x000fc600078e00ff */
[----:B------:R0:W-:Y:S01]  /*1cd0*/  STL [R1+0x20], R3 ;  /* 0x0000200301007387 */ /* 0x0001e20000100800 */
[----:B------:R-:W-:Y:S02]  /*1ce0*/  @!P4 IMAD.IADD R59, R59, 0x1, -R4 ;  /* 0x000000013b3bc824 */ /* 0x000fe400078e0a04 */
[----:B------:R-:W-:Y:S02]  /*1cf0*/  IMAD.MOV R13, RZ, RZ, -R13 ;  /* 0x000000ffff0d7224 */ /* 0x000fe400078e0a0d */
[----:B------:R-:W-:Y:S02]  /*1d00*/  @!P0 IMAD.MOV R6, RZ, RZ, -R6 ;  /* 0x000000ffff068224 */ /* 0x000fe400078e0a06 */
[----:B0-----:R-:W-:Y:S02]  /*1d10*/  IMAD.MOV.U32 R3, RZ, RZ, R5 ;  /* 0x000000ffff037224 */ /* 0x001fe400078e0005 */
[C---:B------:R-:W-:Y:S02]  /*1d20*/  IMAD R61, R4.reuse, R13, R61 ;  /* 0x0000000d043d7224 */ /* 0x040fe400078e023d */
[----:B------:R-:W-:Y:S01]  /*1d30*/  @!P1 IMAD.MOV R3, RZ, RZ, -R3 ;  /* 0x000000ffff039224 */ /* 0x000fe200078e0a03 */
[C---:B------:R-:W-:Y:S01]  /*1d40*/  ISETP.GT.U32.AND P1, PT, R4.reuse, R59, PT ;  /* 0x0000003b0400720c */ /* 0x040fe20003f24070 */
[----:B------:R-:W-:Y:S01]  /*1d50*/  IMAD.MOV.U32 R40, RZ, RZ, R32 ;  /* 0x000000ffff287224 */ /* 0x000fe200078e0020 */
[----:B------:R-:W-:Y:S01]  /*1d60*/  ISETP.GT.U32.AND P3, PT, R4, R61, PT ;  /* 0x0000003d0400720c */ /* 0x000fe20003f64070 */
[----:B------:R-:W-:Y:S01]  /*1d70*/  IMAD.MOV.U32 R32, RZ, RZ, R34 ;  /* 0x000000ffff207224 */ /* 0x000fe200078e0022 */
[----:B------:R-:W-:Y:S01]  /*1d80*/  IABS R34, R42 ;  /* 0x0000002a00227213 */ /* 0x000fe20000000000 */
[----:B--2---:R-:W-:Y:S01]  /*1d90*/  IMAD.MOV.U32 R37, RZ, RZ, R28 ;  /* 0x000000ffff257224 */ /* 0x004fe200078e001c */
[----:B------:R-:W-:Y:S01]  /*1da0*/  MOV R28, R30 ;  /* 0x0000001e001c7202 */ /* 0x000fe20000000f00 */
[----:B------:R-:W-:-:S02]  /*1db0*/  IMAD.MOV.U32 R30, RZ, RZ, R31 ;  /* 0x000000ffff1e7224 */ /* 0x000fc400078e001f */
[----:B------:R-:W-:Y:S02]  /*1dc0*/  IMAD.MOV.U32 R31, RZ, RZ, R27 ;  /* 0x000000ffff1f7224 */ /* 0x000fe400078e001b */
[----:B---3--:R-:W-:Y:S02]  /*1dd0*/  IMAD.MOV.U32 R27, RZ, RZ, R14 ;  /* 0x000000ffff1b7224 */ /* 0x008fe400078e000e */
[----:B------:R-:W-:-:S04]  /*1de0*/  IMAD.HI.U32 R14, R0, R7, RZ ;  /* 0x00000007000e7227 */ /* 0x000fc800078e00ff */
[----:B------:R-:W-:-:S04]  /*1df0*/  IMAD.MOV R14, RZ, RZ, -R14 ;  /* 0x000000ffff0e7224 */ /* 0x000fc800078e0a0e */
[----:B------:R-:W-:-:S05]  /*1e00*/  IMAD R7, R4, R14, R7 ;  /* 0x0000000e04077224 */ /* 0x000fca00078e0207 */
[----:B------:R-:W-:-:S13]  /*1e10*/  ISETP.GT.U32.AND P6, PT, R4, R7, PT ;  /* 0x000000070400720c */ /* 0x000fda0003fc4070 */
[----:B------:R-:W-:Y:S01]  /*1e20*/  @!P6 IMAD.IADD R7, R7, 0x1, -R4 ;  /* 0x000000010707e824 */ /* 0x000fe200078e0a04 */
[----:B------:R-:W-:-:S13]  /*1e30*/  ISETP.GT.U32.AND P6, PT, R4, R2, PT ;  /* 0x000000020400720c */ /* 0x000fda0003fc4070 */
[----:B------:R-:W-:-:S05]  /*1e40*/  @!P6 IMAD.IADD R2, R2, 0x1, -R4 ;  /* 0x000000010202e824 */ /* 0x000fca00078e0a04 */
[C---:B------:R-:W-:Y:S01]  /*1e50*/  ISETP.GT.U32.AND P6, PT, R4.reuse, R2, PT ;  /* 0x000000020400720c */ /* 0x040fe20003fc4070 */
[----:B------:R-:W-:Y:S01]  /*1e60*/  IMAD.MOV.U32 R33, RZ, RZ, R30 ;  /* 0x000000ffff217224 */ /* 0x000fe200078e001e */
[----:B------:R-:W-:Y:S02]  /*1e70*/  IABS R30, R46 ;  /* 0x0000002e001e7213 */ /* 0x000fe40000000000 */
[----:B------:R-:W-:-:S03]  /*1e80*/  ISETP.GT.U32.AND P5, PT, R4, R7, PT ;  /* 0x000000070400720c */ /* 0x000fc60003fa4070 */
[----:B------:R-:W-:-:S06]  /*1e90*/  IMAD.HI.U32 R9, R0, R30, RZ ;  /* 0x0000001e00097227 */ /* 0x000fcc00078e00ff */
[--C-:B------:R-:W-:Y:S01]  /*1ea0*/  @!P6 IMAD.IADD R2, R2, 0x1, -R4.reuse ;  /* 0x000000010202e824 */ /* 0x100fe200078e0a04 */
[----:B------:R-:W-:Y:S01]  /*1eb0*/  ISETP.GE.AND P6, PT, R55, RZ, PT ;  /* 0x000000ff3700720c */ /* 0x000fe20003fc6270 */
[----:B------:R-:W-:Y:S02]  /*1ec0*/  IMAD.MOV R9, RZ, RZ, -R9 ;  /* 0x000000ffff097224 */ /* 0x000fe400078e0a09 */
[----:B------:R-:W-:Y:S02]  /*1ed0*/  @!P5 IMAD.IADD R7, R7, 0x1, -R4 ;  /* 0x000000010707d824 */ /* 0x000fe400078e0a04 */
[C---:B------:R-:W-:Y:S01]  /*1ee0*/  IMAD R30, R4.reuse, R9, R30 ;  /* 0x00000009041e7224 */ /* 0x040fe200078e021e */
[----:B------:R-:W-:-:S07]  /*1ef0*/  ISETP.GT.U32.AND P5, PT, R4, R60, PT ;  /* 0x0000003c0400720c */ /* 0x000fce0003fa4070 */
[----:B------:R-:W-:Y:S01]  /*1f00*/  @!P6 IMAD.MOV R2, RZ, RZ, -R2 ;  /* 0x000000ffff02e224 */ /* 0x000fe200078e0a02 */
[----:B------:R-:W-:Y:S01]  /*1f10*/  ISETP.GT.U32.AND P6, PT, R4, R30, PT ;  /* 0x0000001e0400720c */ /* 0x000fe20003fc4070 */
[----:B------:R-:W-:-:S04]  /*1f20*/  @!P2 IMAD.MOV R7, RZ, RZ, -R7 ;  /* 0x000000ffff07a224 */ /* 0x000fc800078e0a07 */
[----:B------:R-:W-:Y:S02]  /*1f30*/  @!P5 IADD3 R60, PT, PT, R60, -R4, RZ ;  /* 0x800000043c3cd210 */ /* 0x000fe40007ffe0ff */
[----:B------:R-:W-:Y:S01]  /*1f40*/  ISETP.GE.AND P5, PT, R45, RZ, PT ;  /* 0x000000ff2d00720c */ /* 0x000fe20003fa6270 */
[----:B------:R-:W-:Y:S01]  /*1f50*/  IMAD.MOV.U32 R45, RZ, RZ, R36 ;  /* 0x000000ffff2d7224 */ /* 0x000fe200078e0024 */
[----:B------:R-:W-:Y:S01]  /*1f60*/  IABS R36, R43 ;  /* 0x0000002b00247213 */ /* 0x000fe20000000000 */
[----:B------:R-:W-:Y:S03]  /*1f70*/  STL [R1+0xc], R7 ;  /* 0x00000c0701007387 */ /* 0x000fe60000100800 */
[----:B------:R-:W-:Y:S01]  /*1f80*/  @!P6 IMAD.IADD R30, R30, 0x1, -R4 ;  /* 0x000000011e1ee824 */ /* 0x000fe200078e0a04 */
[----:B------:R-:W-:Y:S04]  /*1f90*/  STL [R1+0x8], R6 ;  /* 0x0000080601007387 */ /* 0x000fe80000100800 */
[----:B------:R-:W-:Y:S01]  /*1fa0*/  STL [R1+0x4], R3 ;  /* 0x0000040301007387 */ /* 0x000fe20000100800 */
[----:B------:R-:W-:-:S03]  /*1fb0*/  ISETP.GT.U32.AND P6, PT, R4, R30, PT ;  /* 0x0000001e0400720c */ /* 0x000fc60003fc4070 */
[----:B------:R0:W-:Y:S01]  /*1fc0*/  STL [R1], R2 ;  /* 0x0000000201007387 */ /* 0x0001e20000100800 */
[----:B------:R-:W-:Y:S01]  /*1fd0*/  ISETP.GT.U32.AND P0, PT, R4, R60, PT ;  /* 0x0000003c0400720c */ /* 0x000fe20003f04070 */
[----:B------:R-:W-:-:S04]  /*1fe0*/  IMAD.HI.U32 R8, R0, R34, RZ ;  /* 0x0000002200087227 */ /* 0x000fc800078e00ff */
[----:B0-----:R-:W-:-:S04]  /*1ff0*/  IMAD.HI.U32 R2, R0, R36, RZ ;  /* 0x0000002400027227 */ /* 0x001fc800078e00ff */
[----:B------:R-:W-:Y:S02]  /*2000*/  IMAD.MOV R2, RZ, RZ, -R2 ;  /* 0x000000ffff027224 */ /* 0x000fe400078e0a02 */
[----:B------:R-:W-:Y:S01]  /*2010*/  @!P1 IMAD.IADD R59, R59, 0x1, -R4 ;  /* 0x000000013b3b9824 */ /* 0x000fe200078e0a04 */
[----:B------:R-:W-:Y:S01]  /*2020*/  ISETP.GE.AND P1, PT, R42, RZ, PT ;  /* 0x000000ff2a00720c */ /* 0x000fe20003f26270 */
[----:B------:R-:W-:Y:S01]  /*2030*/  IMAD R36, R4, R2, R36 ;  /* 0x0000000204247224 */ /* 0x000fe200078e0224 */
[----:B------:R-:W-:Y:S01]  /*2040*/  IABS R42, R45 ;  /* 0x0000002d002a7213 */ /* 0x000fe20000000000 */
[----:B------:R-:W-:Y:S02]  /*2050*/  IMAD.MOV R8, RZ, RZ, -R8 ;  /* 0x000000ffff087224 */ /* 0x000fe400078e0a08 */
[--C-:B------:R-:W-:Y:S01]  /*2060*/  @!P6 IMAD.IADD R30, R30, 0x1, -R4.reuse ;  /* 0x000000011e1ee824 */ /* 0x100fe200078e0a04 */
[----:B------:R-:W-:Y:S01]  /*2070*/  ISETP.GT.U32.AND P6, PT, R4, R36, PT ;  /* 0x000000240400720c */ /* 0x000fe20003fc4070 */
[----:B------:R-:W-:-:S02]  /*2080*/  @!P3 IMAD.IADD R61, R61, 0x1, -R4 ;  /* 0x000000013d3db824 */ /* 0x000fc400078e0a04 */
[----:B------:R-:W-:Y:S02]  /*2090*/  IMAD R34, R4, R8, R34 ;  /* 0x0000000804227224 */ /* 0x000fe400078e0222 */
[----:B------:R-:W-:Y:S01]  /*20a0*/  IMAD.HI.U32 R2, R0, R42, RZ ;  /* 0x0000002a00027227 */ /* 0x000fe200078e00ff */
[----:B------:R-:W-:Y:S02]  /*20b0*/  @!P0 IADD3 R60, PT, PT, R60, -R4, RZ ;  /* 0x800000043c3c8210 */ /* 0x000fe40007ffe0ff */
[C---:B------:R-:W-:Y:S01]  /*20c0*/  ISETP.GT.U32.AND P2, PT, R4.reuse, R61, PT ;  /* 0x0000003d0400720c */ /* 0x040fe20003f44070 */
[----:B------:R-:W-:Y:S01]  /*20d0*/  IMAD.MOV R2, RZ, RZ, -R2 ;  /* 0x000000ffff027224 */ /* 0x000fe200078e0a02 */
[----:B------:R-:W-:Y:S02]  /*20e0*/  ISETP.GT.U32.AND P0, PT, R4, R34, PT ;  /* 0x000000220400720c */ /* 0x000fe40003f04070 */
[----:B------:R-:W-:Y:S01]  /*20f0*/  ISETP.GE.AND P3, PT, R44, RZ, PT ;  /* 0x000000ff2c00720c */ /* 0x000fe20003f66270 */
[----:B------:R-:W-:Y:S01]  /*2100*/  IMAD R42, R4, R2, R42 ;  /* 0x00000002042a7224 */ /* 0x000fe200078e022a */
[----:B------:R-:W-:Y:S01]  /*2110*/  ISETP.GE.AND P4, PT, R47, RZ, PT ;  /* 0x000000ff2f00720c */ /* 0x000fe20003f86270 */
[----:B------:R-:W-:-:S02]  /*2120*/  @!P6 IMAD.IADD R36, R36, 0x1, -R4 ;  /* 0x000000012424e824 */ /* 0x000fc400078e0a04 */
[----:B------:R-:W-:Y:S01]  /*2130*/  IMAD.MOV.U32 R47, RZ, RZ, R40 ;  /* 0x000000ffff2f7224 */ /* 0x000fe200078e0028 */
[----:B------:R-:W-:Y:S02]  /*2140*/  ISETP.GT.U32.AND P6, PT, R4, R42, PT ;  /* 0x0000002a0400720c */ /* 0x000fe40003fc4070 */
[----:B------:R-:W-:Y:S01]  /*2150*/  IABS R40, R37 ;  /* 0x0000002500287213 */ /* 0x000fe20000000000 */
[--C-:B------:R-:W-:Y:S01]  /*2160*/  @!P2 IMAD.IADD R61, R61, 0x1, -R4.reuse ;  /* 0x000000013d3da824 */ /* 0x100fe200078e0a04 */
[----:B------:R-:W-:Y:S01]  /*2170*/  ISETP.GE.AND P2, PT, R46, RZ, PT ;  /* 0x000000ff2e00720c */ /* 0x000fe20003f46270 */
[----:B------:R-:W-:Y:S01]  /*2180*/  @!P0 IMAD.IADD R34, R34, 0x1, -R4 ;  /* 0x0000000122228824 */ /* 0x000fe200078e0a04 */
[----:B------:R-:W-:Y:S01]  /*2190*/  IABS R46, R47 ;  /* 0x0000002f002e7213 */ /* 0x000fe20000000000 */
[----:B------:R-:W-:Y:S01]  /*21a0*/  IMAD.HI.U32 R5, R0, R40, RZ ;  /* 0x0000002800057227 */ /* 0x000fe200078e00ff */
[----:B------:R-:W-:Y:S02]  /*21b0*/  IABS R49, R39 ;  /* 0x0000002700317213 */ /* 0x000fe40000000000 */
[----:B------:R-:W-:Y:S01]  /*21c0*/  ISETP.GT.U32.AND P0, PT, R4, R34, PT ;  /* 0x000000220400720c */ /* 0x000fe20003f04070 */
[----:B------:R-:W-:Y:S01]  /*21d0*/  @!P3 IMAD.MOV R61, RZ, RZ, -R61 ;  /* 0x000000ffff3db224 */ /* 0x000fe200078e0a3d */
[----:B------:R-:W-:Y:S01]  /*21e0*/  ISETP.GE.AND P3, PT, R43, RZ, PT ;  /* 0x000000ff2b00720c */ /* 0x000fe20003f66270 */
[----:B------:R-:W-:Y:S01]  /*21f0*/  IMAD.MOV R5, RZ, RZ, -R5 ;  /* 0x000000ffff057224 */ /* 0x000fe200078e0a05 */
[----:B------:R-:W-:Y:S01]  /*2200*/  IABS R53, R41 ;  /* 0x0000002900357213 */ /* 0x000fe20000000000 */
[----:B------:R-:W-:-:S02]  /*2210*/  IMAD.MOV.U32 R43, RZ, RZ, R32 ;  /* 0x000000ffff2b7224 */ /* 0x000fc400078e0020 */
[----:B------:R-:W-:-:S04]  /*2220*/  IMAD.HI.U32 R7, R0, R46, RZ ;  /* 0x0000002e00077227 */ /* 0x000fc800078e00ff */
[----:B------:R-:W-:Y:S02]  /*2230*/  IMAD.MOV.U32 R32, RZ, RZ, R33 ;  /* 0x000000ffff207224 */ /* 0x000fe400078e0021 */
[----:B------:R-:W-:Y:S01]  /*2240*/  IMAD.MOV.U32 R33, RZ, RZ, R29 ;  /* 0x000000ffff217224 */ /* 0x000fe200078e001d */
[----:B------:R-:W-:Y:S01]  /*2250*/  IABS R29, R38 ;  /* 0x00000026001d7213 */ /* 0x000fe20000000000 */
[----:B------:R-:W-:Y:S01]  /*2260*/  @!P6 IMAD.IADD R42, R42, 0x1, -R4 ;  /* 0x000000012a2ae824 */ /* 0x000fe200078e0a04 */
[C---:B------:R-:W-:Y:S01]  /*2270*/  ISETP.GT.U32.AND P6, PT, R4.reuse, R36, PT ;  /* 0x000000240400720c */ /* 0x040fe20003fc4070 */
[----:B------:R-:W-:Y:S02]  /*2280*/  IMAD R40, R4, R5, R40 ;  /* 0x0000000504287224 */ /* 0x000fe400078e0228 */
[----:B------:R-:W-:-:S04]  /*2290*/  IMAD.HI.U32 R6, R0, R49, RZ ;  /* 0x0000003100067227 */ /* 0x000fc800078e00ff */
[----:B------:R-:W-:-:S04]  /*22a0*/  IMAD.HI.U32 R5, R0, R53, RZ ;  /* 0x0000003500057227 */ /* 0x000fc800078e00ff */
[----:B------:R-:W-:Y:S02]  /*22b0*/  IMAD.MOV R7, RZ, RZ, -R7 ;  /* 0x000000ffff077224 */ /* 0x000fe400078e0a07 */
[----:B------:R-:W-:Y:S01]  /*22c0*/  @!P4 IMAD.MOV R59, RZ, RZ, -R59 ;  /* 0x000000ffff3bc224 */ /* 0x000fe200078e0a3b */
[----:B------:R-:W-:Y:S01]  /*22d0*/  ISETP.GT.U32.AND P4, PT, R4, R42, PT ;  /* 0x0000002a0400720c */ /* 0x000fe20003f84070 */
[----:B------:R-:W-:Y:S01]  /*22e0*/  IMAD.HI.U32 R2, R0, R29, RZ ;  /* 0x0000001d00027227 */ /* 0x000fe200078e00ff */
[----:B------:R-:W-:-:S03]  /*22f0*/  @!P0 IADD3 R34, PT, PT, R34, -R4, RZ ;  /* 0x8000000422228210 */ /* 0x000fc60007ffe0ff */
[----:B------:R-:W-:Y:S02]  /*2300*/  IMAD.MOV R6, RZ, RZ, -R6 ;  /* 0x000000ffff067224 */ /* 0x000fe400078e0a06 */
[----:B------:R-:W-:Y:S02]  /*2310*/  IMAD.MOV R5, RZ, RZ, -R5 ;  /* 0x000000ffff057224 */ /* 0x000fe400078e0a05 */
[C---:B------:R-:W-:Y:S01]  /*2320*/  IMAD R46, R4.reuse, R7, R46 ;  /* 0x00000007042e7224 */ /* 0x040fe200078e022e */
[----:B------:R-:W-:Y:S01]  /*2330*/  ISETP.GT.U32.AND P0, PT, R4, R40, PT ;  /* 0x000000280400720c */ /* 0x000fe20003f04070 */
[----:B------:R-:W-:Y:S01]  /*2340*/  IMAD.MOV R2, RZ, RZ, -R2 ;  /* 0x000000ffff027224 */ /* 0x000fe200078e0a02 */
[----:B------:R-:W-:Y:S01]  /*2350*/  @!P2 IADD3 R30, PT, PT, -R30, RZ, RZ ;  /* 0x000000ff1e1ea210 */ /* 0x000fe20007ffe1ff */
[C---:B------:R-:W-:Y:S01]  /*2360*/  IMAD R49, R4.reuse, R6, R49 ;  /* 0x0000000604317224 */ /* 0x040fe200078e0231 */
[C---:B------:R-:W-:Y:S01]  /*2370*/  ISETP.GT.U32.AND P2, PT, R4.reuse, R46, PT ;  /* 0x0000002e0400720c */ /* 0x040fe20003f44070 */
[----:B------:R-:W-:-:S02]  /*2380*/  IMAD R53, R4, R5, R53 ;  /* 0x0000000504357224 */ /* 0x000fc400078e0235 */
[C---:B------:R-:W-:Y:S02]  /*2390*/  IMAD R29, R4.reuse, R2, R29 ;  /* 0x00000002041d7224 */ /* 0x040fe400078e021d */
[----:B------:R-:W-:Y:S01]  /*23a0*/  @!P1 IMAD.MOV R34, RZ, RZ, -R34 ;  /* 0x000000ffff229224 */ /* 0x000fe200078e0a22 */
[----:B------:R-:W-:Y:S01]  /*23b0*/  ISETP.GT.U32.AND P1, PT, R4, R49, PT ;  /* 0x000000310400720c */ /* 0x000fe20003f24070 */
[--C-:B------:R-:W-:Y:S01]  /*23c0*/  @!P6 IMAD.IADD R36, R36, 0x1, -R4.reuse ;  /* 0x000000012424e824 */ /* 0x100fe200078e0a04 */
[----:B------:R-:W-:Y:S01]  /*23d0*/  ISETP.GT.U32.AND P6, PT, R4, R53, PT ;  /* 0x000000350400720c */ /* 0x000fe20003fc4070 */
[--C-:B------:R-:W-:Y:S01]  /*23e0*/  @!P4 IMAD.IADD R42, R42, 0x1, -R4.reuse ;  /* 0x000000012a2ac824 */ /* 0x100fe200078e0a04 */
[----:B------:R-:W-:Y:S02]  /*23f0*/  ISETP.GT.U32.AND P4, PT, R4, R29, PT ;  /* 0x0000001d0400720c */ /* 0x000fe40003f84070 */
[----:B------:R-:W-:Y:S01]  /*2400*/  IABS R2, R32 ;  /* 0x0000002000027213 */ /* 0x000fe20000000000 */
[--C-:B------:R-:W-:Y:S01]  /*2410*/  @!P0 IMAD.IADD R40, R40, 0x1, -R4.reuse ;  /* 0x0000000128288824 */ /* 0x100fe200078e0a04 */
[----:B------:R-:W-:Y:S01]  /*2420*/  ISETP.GE.AND P0, PT, R37, RZ, PT ;  /* 0x000000ff2500720c */ /* 0x000fe20003f06270 */
[----:B------:R-:W-:-:S02]  /*2430*/  @!P2 IMAD.IADD R46, R46, 0x1, -R4 ;  /* 0x000000012e2ea824 */ /* 0x000fc400078e0a04 */
[----:B------:R-:W-:Y:S02]  /*2440*/  IMAD.MOV.U32 R37, RZ, RZ, R33 ;  /* 0x000000ffff257224 */ /* 0x000fe400078e0021 */
[----:B------:R-:W-:-:S04]  /*2450*/  IMAD.HI.U32 R5, R0, R2, RZ ;  /* 0x0000000200057227 */ /* 0x000fc800078e00ff */
[----:B------:R-:W-:Y:S01]  /*2460*/  IMAD.MOV.U32 R33, RZ, RZ, R25 ;  /* 0x000000ffff217224 */ /* 0x000fe200078e0019 */
[----:B------:R-:W-:Y:S01]  /*2470*/  IABS R25, R43 ;  /* 0x0000002b00197213 */ /* 0x000fe20000000000 */
[--C-:B------:R-:W-:Y:S01]  /*2480*/  @!P1 IMAD.IADD R49, R49, 0x1, -R4.reuse ;  /* 0x0000000131319824 */ /* 0x100fe200078e0a04 */
[----:B------:R-:W-:Y:S01]  /*2490*/  ISETP.GE.AND P1, PT, R39, RZ, PT ;  /* 0x000000ff2700720c */ /* 0x000fe20003f26270 */
[----:B------:R-:W-:Y:S01]  /*24a0*/  @!P6 IMAD.IADD R53, R53, 0x1, -R4 ;  /* 0x000000013535e824 */ /* 0x000fe200078e0a04 */
[C---:B------:R-:W-:Y:S01]  /*24b0*/  ISETP.GT.U32.AND P6, PT, R4.reuse, R46, PT ;  /* 0x0000002e0400720c */ /* 0x040fe20003fc4070 */
[----:B------:R-:W-:Y:S02]  /*24c0*/  IMAD.MOV R5, RZ, RZ, -R5 ;  /* 0x000000ffff057224 */ /* 0x000fe400078e0a05 */
[----:B------:R-:W-:Y:S01]  /*24d0*/  IMAD.MOV.U32 R39, RZ, RZ, R33 ;  /* 0x000000ffff277224 */ /* 0x000fe200078e0021 */
[----:B------:R-:W-:Y:S01]  /*24e0*/  @!P4 IADD3 R29, PT, PT, R29, -R4, RZ ;  /* 0x800000041d1dc210 */ /* 0x000fe20007ffe0ff */
[----:B----4-:R-:W-:Y:S01]  /*24f0*/  IMAD.MOV.U32 R33, RZ, RZ, R24 ;  /* 0x000000ffff217224 */ /* 0x010fe200078e0018 */
[C---:B------:R-:W-:Y:S01]  /*2500*/  ISETP.GT.U32.AND P4, PT, R4.reuse, R53, PT ;  /* 0x000000350400720c */ /* 0x040fe20003f84070 */
[----:B------:R-:W-:Y:S01]  /*2510*/  @!P5 IMAD.MOV R60, RZ, RZ, -R60 ;  /* 0x000000ffff3cd224 */ /* 0x000fe200078e0a3c */
[----:B------:R-:W-:Y:S01]  /*2520*/  ISETP.GT.U32.AND P5, PT, R4, R40, PT ;  /* 0x000000280400720c */ /* 0x000fe20003fa4070 */
[----:B------:R-:W-:-:S02]  /*2530*/  IMAD.MOV.U32 R24, RZ, RZ, R15 ;  /* 0x000000ffff187224 */ /* 0x000fc400078e000f */
[----:B------:R-:W-:Y:S01]  /*2540*/  @!P3 IMAD.MOV R36, RZ, RZ, -R36 ;  /* 0x000000ffff24b224 */ /* 0x000fe200078e0a24 */
[C---:B------:R-:W-:Y:S01]  /*2550*/  ISETP.GT.U32.AND P3, PT, R4.reuse, R49, PT ;  /* 0x000000310400720c */ /* 0x040fe20003f64070 */
[----:B------:R-:W-:Y:S02]  /*2560*/  IMAD R15, R4, R5, R2 ;  /* 0x00000005040f7224 */ /* 0x000fe400078e0202 */
[----:B------:R-:W-:-:S04]  /*2570*/  IMAD.HI.U32 R2, R0, R25, RZ ;  /* 0x0000001900027227 */ /* 0x000fc800078e00ff */
[----:B------:R-:W-:Y:S01]  /*2580*/  IMAD.MOV R2, RZ, RZ, -R2 ;  /* 0x000000ffff027224 */ /* 0x000fe200078e0a02 */
[----:B------:R-:W-:Y:S01]  /*2590*/  IABS R5, R37 ;  /* 0x0000002500057213 */ /* 0x000fe20000000000 */
[--C-:B------:R-:W-:Y:S01]  /*25a0*/  @!P6 IMAD.IADD R46, R46, 0x1, -R4.reuse ;  /* 0x000000012e2ee824 */ /* 0x100fe200078e0a04 */
[C---:B------:R-:W-:Y:S01]  /*25b0*/  ISETP.GT.U32.AND P6, PT, R4.reuse, R15, PT ;  /* 0x0000000f0400720c */ /* 0x040fe20003fc4070 */
[----:B------:R-:W-:Y:S01]  /*25c0*/  IMAD R25, R4, R2, R25 ;  /* 0x0000000204197224 */ /* 0x000fe200078e0219 */
[----:B------:R-:W-:Y:S01]  /*25d0*/  ISETP.GE.AND P2, PT, R47, RZ, PT ;  /* 0x000000ff2f00720c */ /* 0x000fe20003f46270 */
[--C-:B------:R-:W-:Y:S02]  /*25e0*/  @!P5 IMAD.IADD R40, R40, 0x1, -R4.reuse ;  /* 0x000000012828d824 */ /* 0x100fe400078e0a04 */
[--C-:B------:R-:W-:Y:S01]  /*25f0*/  @!P3 IMAD.IADD R49, R49, 0x1, -R4.reuse ;  /* 0x000000013131b824 */ /* 0x100fe200078e0a04 */
[----:B------:R-:W-:Y:S01]  /*2600*/  ISETP.GE.AND P3, PT, R38, RZ, PT ;  /* 0x000000ff2600720c */ /* 0x000fe20003f66270 */
[----:B------:R-:W-:Y:S01]  /*2610*/  @!P4 IMAD.IADD R53, R53, 0x1, -R4 ;  /* 0x000000013535c824 */ /* 0x000fe200078e0a04 */
[----:B------:R-:W-:Y:S01]  /*2620*/  ISETP.GT.U32.AND P4, PT, R4, R25, PT ;  /* 0x000000190400720c */ /* 0x000fe20003f84070 */
[----:B------:R-:W-:-:S04]  /*2630*/  IMAD.HI.U32 R38, R0, R5, RZ ;  /* 0x0000000500267227 */ /* 0x000fc800078e00ff */
[----:B------:R-:W-:Y:S01]  /*2640*/  @!P0 IMAD.MOV R40, RZ, RZ, -R40 ;  /* 0x000000ffff288224 */ /* 0x000fe200078e0a28 */
[C---:B------:R-:W-:Y:S01]  /*2650*/  ISETP.GT.U32.AND P0, PT, R4.reuse, R29, PT ;  /* 0x0000001d0400720c */ /* 0x040fe20003f04070 */
[----:B------:R-:W-:Y:S02]  /*2660*/  IMAD.MOV R38, RZ, RZ, -R38 ;  /* 0x000000ffff267224 */ /* 0x000fe400078e0a26 */
[--C-:B------:R-:W-:Y:S02]  /*2670*/  @!P6 IMAD.IADD R15, R15, 0x1, -R4.reuse ;  /* 0x000000010f0fe824 */ /* 0x100fe400078e0a04 */
[----:B------:R-:W-:Y:S01]  /*2680*/  IMAD R38, R4, R38, R5 ;  /* 0x0000002604267224 */ /* 0x000fe200078e0205 */
[----:B------:R-:W-:Y:S01]  /*2690*/  @!P2 IADD3 R46, PT, PT, -R46, RZ, RZ ;  /* 0x000000ff2e2ea210 */ /* 0x000fe20007ffe1ff */
[----:B------:R-:W-:Y:S01]  /*26a0*/  @!P4 IMAD.IADD R25, R25, 0x1, -R4 ;  /* 0x000000011919c824 */ /* 0x000fe200078e0a04 */
[C---:B------:R-:W-:Y:S01]  /*26b0*/  ISETP.GT.U32.AND P2, PT, R4.reuse, R15, PT ;  /* 0x0000000f0400720c */ /* 0x040fe20003f44070 */
[----:B------:R-:W-:Y:S01]  /*26c0*/  @!P1 IMAD.MOV R49, RZ, RZ, -R49 ;  /* 0x000000ffff319224 */ /* 0x000fe200078e0a31 */
[----:B------:R-:W-:-:S02]  /*26d0*/  ISETP.GT.U32.AND P1, PT, R4, R38, PT ;  /* 0x000000260400720c */ /* 0x000fc40003f24070 */
[----:B------:R-:W-:Y:S01]  /*26e0*/  IABS R51, R39 ;  /* 0x0000002700337213 */ /* 0x000fe20000000000 */
[----:B------:R-:W-:Y:S01]  /*26f0*/  @!P0 IMAD.IADD R29, R29, 0x1, -R4 ;  /* 0x000000011d1d8824 */ /* 0x000fe200078e0a04 */
[----:B------:R-:W-:Y:S02]  /*2700*/  ISETP.GE.AND P0, PT, R32, RZ, PT ;  /* 0x000000ff2000720c */ /* 0x000fe40003f06270 */
[----:B------:R-:W-:Y:S01]  /*2710*/  ISETP.GT.U32.AND P4, PT, R4, R25, PT ;  /* 0x000000190400720c */ /* 0x000fe20003f84070 */
[----:B------:R-:W-:Y:S01]  /*2720*/  IMAD.HI.U32 R2, R0, R51, RZ ;  /* 0x0000003300027227 */ /* 0x000fe200078e00ff */
[----:B------:R-:W-:Y:S02]  /*2730*/  ISETP.GE.AND P6, PT, R43, RZ, PT ;  /* 0x000000ff2b00720c */ /* 0x000fe40003fc6270 */
[----:B------:R-:W-:Y:S01]  /*2740*/  IABS R32, R31 ;  /* 0x0000001f00207213 */ /* 0x000fe20000000000 */
[----:B------:R-:W-:Y:S02]  /*2750*/  IMAD.MOV R2, RZ, RZ, -R2 ;  /* 0x000000ffff027224 */ /* 0x000fe400078e0a02 */
[----:B------:R-:W-:-:S02]  /*2760*/  @!P2 IMAD.IADD R15, R15, 0x1, -R4 ;  /* 0x000000010f0fa824 */ /* 0x000fc400078e0a04 */
[--C-:B------:R-:W-:Y:S01]  /*2770*/  @!P1 IMAD.IADD R38, R38, 0x1, -R4.reuse ;  /* 0x0000000126269824 */ /* 0x100fe200078e0a04 */
[----:B------:R-:W-:Y:S01]  /*2780*/  IABS R12, R24 ;  /* 0x00000018000c7213 */ /* 0x000fe20000000000 */
[C---:B------:R-:W-:Y:S02]  /*2790*/  IMAD R51, R4.reuse, R2, R51 ;  /* 0x0000000204337224 */ /* 0x040fe400078e0233 */
[----:B------:R-:W-:Y:S02]  /*27a0*/  @!P4 IMAD.IADD R25, R25, 0x1, -R4 ;  /* 0x000000011919c824 */ /* 0x000fe400078e0a04 */
[----:B------:R-:W-:Y:S01]  /*27b0*/  @!P0 IMAD.MOV R15, RZ, RZ, -R15 ;  /* 0x000000ffff0f8224 */ /* 0x000fe200078e0a0f */
[----:B------:R-:W-:Y:S01]  /*27c0*/  ISETP.GT.U32.AND P0, PT, R4, R38, PT ;  /* 0x000000260400720c */ /* 0x000fe20003f04070 */
[----:B------:R-:W-:-:S04]  /*27d0*/  IMAD.HI.U32 R5, R0, R32, RZ ;  /* 0x0000002000057227 */ /* 0x000fc800078e00ff */
[----:B------:R-:W-:Y:S01]  /*27e0*/  @!P6 IMAD.MOV R25, RZ, RZ, -R25 ;  /* 0x000000ffff19e224 */ /* 0x000fe200078e0a19 */
[----:B------:R-:W-:Y:S01]  /*27f0*/  ISETP.GT.U32.AND P6, PT, R4, R51, PT ;  /* 0x000000330400720c */ /* 0x000fe20003fc4070 */
[----:B------:R-:W-:Y:S02]  /*2800*/  IMAD.MOV R5, RZ, RZ, -R5 ;  /* 0x000000ffff057224 */ /* 0x000fe400078e0a05 */
[----:B------:R-:W-:Y:S01]  /*2810*/  IMAD.HI.U32 R2, R0, R12, RZ ;  /* 0x0000000c00027227 */ /* 0x000fe200078e00ff */
[----:B------:R-:W-:-:S03]  /*2820*/  ISETP.GE.AND P5, PT, R45, RZ, PT ;  /* 0x000000ff2d00720c */ /* 0x000fc60003fa6270 */
[----:B------:R-:W-:Y:S02]  /*2830*/  IMAD R32, R4, R5, R32 ;  /* 0x0000000504207224 */ /* 0x000fe400078e0220 */
[----:B------:R-:W-:Y:S02]  /*2840*/  IMAD.MOV R2, RZ, RZ, -R2 ;  /* 0x000000ffff027224 */ /* 0x000fe400078e0a02 */
[----:B------:R-:W-:Y:S01]  /*2850*/  @!P0 IMAD.IADD R38, R38, 0x1, -R4 ;  /* 0x0000000126268824 */ /* 0x000fe200078e0a04 */
[C---:B------:R-:W-:Y:S01]  /*2860*/  ISETP.GT.U32.AND P0, PT, R4.reuse, R32, PT ;  /* 0x000000200400720c */ /* 0x040fe20003f04070 */
[----:B------:R-:W-:Y:S02]  /*2870*/  IMAD R12, R4, R2, R12 ;  /* 0x00000002040c7224 */ /* 0x000fe400078e020c */
[----:B------:R-:W-:-:S03]  /*2880*/  @!P6 IMAD.IADD R51, R51, 0x1, -R4 ;  /* 0x000000013333e824 */ /* 0x000fc600078e0a04 */
[----:B------:R-:W-:Y:S01]  /*2890*/  ISETP.GT.U32.AND P6, PT, R4, R12, PT ;  /* 0x0000000c0400720c */ /* 0x000fe20003fc4070 */
[----:B------:R-:W-:Y:S01]  /*28a0*/  @!P5 IMAD.MOV R42, RZ, RZ, -R42 ;  /* 0x000000ffff2ad224 */ /* 0x000fe200078e0a2a */
[----:B------:R-:W-:Y:S02]  /*28b0*/  ISETP.GE.AND P5, PT, R41, RZ, PT ;  /* 0x000000ff2900720c */ /* 0x000fe40003fa6270 */
[----:B------:R-:W-:Y:S01]  /*28c0*/  ISETP.GE.AND P2, PT, R31, RZ, PT ;  /* 0x000000ff1f00720c */ /* 0x000fe20003f46270 */
[----:B------:R-:W-:Y:S01]  /*28d0*/  IMAD.MOV.U32 R31, RZ, RZ, R22 ;  /* 0x000000ffff1f7224 */ /* 0x000fe200078e0016 */
[----:B------:R-:W-:Y:S01]  /*28e0*/  IABS R22, R35 ;  /* 0x0000002300167213 */ /* 0x000fe20000000000 */
[----:B------:R-:W-:Y:S01]  /*28f0*/  @!P0 IMAD.IADD R32, R32, 0x1, -R4 ;  /* 0x0000000120208824 */ /* 0x000fe200078e0a04 */
[----:B------:R-:W-:Y:S01]  /*2900*/  ISETP.GE.AND P4, PT, R24, RZ, PT ;  /* 0x000000ff1800720c */ /* 0x000fe20003f86270 */
[----:B------:R-:W-:Y:S01]  /*2910*/  IMAD.MOV.U32 R24, RZ, RZ, R21 ;  /* 0x000000ffff187224 */ /* 0x000fe200078e0015 */
[----:B------:R-:W-:Y:S01]  /*2920*/  MOV R21, R23 ;  /* 0x0000001700157202 */ /* 0x000fe20000000f00 */
[----:B------:R-:W-:Y:S01]  /*2930*/  IMAD.HI.U32 R5, R0, R22, RZ ;  /* 0x0000001600057227 */ /* 0x000fe200078e00ff */
[----:B------:R-:W-:-:S03]  /*2940*/  ISETP.GT.U32.AND P0, PT, R4, R51, PT ;  /* 0x000000330400720c */ /* 0x000fc60003f04070 */
[----:B------:R-:W-:Y:S01]  /*2950*/  @!P6 IMAD.IADD R12, R12, 0x1, -R4 ;  /* 0x000000010c0ce824 */ /* 0x000fe200078e0a04 */
[----:B------:R-:W-:Y:S01]  /*2960*/  ISETP.GT.U32.AND P6, PT, R4, R32, PT ;  /* 0x000000200400720c */ /* 0x000fe20003fc4070 */
[----:B------:R-:W-:Y:S01]  /*2970*/  @!P5 IMAD.MOV R53, RZ, RZ, -R53 ;  /* 0x000000ffff35d224 */ /* 0x000fe200078e0a35 */
[----:B------:R-:W-:Y:S01]  /*2980*/  IABS R23, R33 ;  /* 0x0000002100177213 */ /* 0x000fe20000000000 */
[----:B------:R-:W-:Y:S01]  /*2990*/  @!P3 IMAD.MOV R29, RZ, RZ, -R29 ;  /* 0x000000ffff1db224 */ /* 0x000fe200078e0a1d */
[----:B------:R-:W-:Y:S01]  /*29a0*/  ISETP.GE.AND P5, PT, R37, RZ, PT ;  /* 0x000000ff2500720c */ /* 0x000fe20003fa6270 */
[----:B------:R-:W-:Y:S01]  /*29b0*/  IMAD.MOV R5, RZ, RZ, -R5 ;  /* 0x000000ffff057224 */ /* 0x000fe200078e0a05 */
[----:B------:R-:W-:Y:S01]  /*29c0*/  ISETP.GE.AND P3, PT, R39, RZ, PT ;  /* 0x000000ff2700720c */ /* 0x000fe20003f66270 */
[----:B------:R-:W-:-:S04]  /*29d0*/  IMAD.HI.U32 R6, R0, R23, RZ ;  /* 0x0000001700067227 */ /* 0x000fc800078e00ff */
[----:B------:R-:W-:Y:S02]  /*29e0*/  IMAD R22, R4, R5, R22 ;  /* 0x0000000504167224 */ /* 0x000fe400078e0216 */
[----:B------:R-:W-:Y:S01]  /*29f0*/  IMAD.MOV R6, RZ, RZ, -R6 ;  /* 0x000000ffff067224 */ /* 0x000fe200078e0a06 */
[----:B------:R-:W-:Y:S01]  /*2a00*/  IABS R47, R28 ;  /* 0x0000001c002f7213 */ /* 0x000fe20000000000 */
[----:B------:R-:W-:Y:S01]  /*2a10*/  @!P6 IMAD.IADD R32, R32, 0x1, -R4 ;  /* 0x000000012020e824 */ /* 0x000fe200078e0a04 */
[----:B------:R-:W-:Y:S01]  /*2a20*/  @!P0 IADD3 R51, PT, PT, R51, -R4, RZ ;  /* 0x8000000433338210 */ /* 0x000fe20007ffe0ff */
[C---:B------:R-:W-:Y:S01]  /*2a30*/  IMAD R23, R4.reuse, R6, R23 ;  /* 0x0000000604177224 */ /* 0x040fe200078e0217 */
[C---:B------:R-:W-:Y:S01]  /*2a40*/  ISETP.GT.U32.AND P6, PT, R4.reuse, R22, PT ;  /* 0x000000160400720c */ /* 0x040fe20003fc4070 */
[----:B------:R-:W-:Y:S01]  /*2a50*/  @!P5 IMAD.MOV R38, RZ, RZ, -R38 ;  /* 0x000000ffff26d224 */ /* 0x000fe200078e0a26 */
[----:B------:R-:W-:Y:S01]  /*2a60*/  ISETP.GT.U32.AND P5, PT, R4, R12, PT ;  /* 0x0000000c0400720c */ /* 0x000fe20003fa4070 */
[----:B------:R-:W-:-:S04]  /*2a70*/  IMAD.HI.U32 R2, R0, R47, RZ ;  /* 0x0000002f00027227 */ /* 0x000fc800078e00ff */
[----:B------:R-:W-:Y:S01]  /*2a80*/  @!P3 IMAD.MOV R51, RZ, RZ, -R51 ;  /* 0x000000ffff33b224 */ /* 0x000fe200078e0a33 */
[----:B------:R-:W-:Y:S01]  /*2a90*/  ISETP.GT.U32.AND P3, PT, R4, R23, PT ;  /* 0x000000170400720c */ /* 0x000fe20003f64070 */
[----:B------:R-:W-:Y:S01]  /*2aa0*/  IMAD.MOV R2, RZ, RZ, -R2 ;  /* 0x000000ffff027224 */ /* 0x000fe200078e0a02 */
[----:B------:R-:W-:-:S03]  /*2ab0*/  IABS R39, R26 ;  /* 0x0000001a00277213 */ /* 0x000fc60000000000 */
[----:B------:R-:W-:Y:S02]  /*2ac0*/  IMAD R47, R4, R2, R47 ;  /* 0x00000002042f7224 */ /* 0x000fe400078e022f */
[--C-:B------:R-:W-:Y:S02]  /*2ad0*/  @!P6 IMAD.IADD R22, R22, 0x1, -R4.reuse ;  /* 0x000000011616e824 */ /* 0x100fe400078e0a04 */
[----:B------:R-:W-:Y:S01]  /*2ae0*/  @!P5 IMAD.IADD R12, R12, 0x1, -R4 ;  /* 0x000000010c0cd824 */ /* 0x000fe200078e0a04 */
[C---:B------:R-:W-:Y:S01]  /*2af0*/  ISETP.GT.U32.AND P5, PT, R4.reuse, R47, PT ;  /* 0x0000002f0400720c */ /* 0x040fe20003fa4070 */
[----:B------:R-:W-:Y:S01]  /*2b00*/  @!P2 IMAD.MOV R32, RZ, RZ, -R32 ;  /* 0x000000ffff20a224 */ /* 0x000fe200078e0a20 */
[----:B------:R-:W-:Y:S01]  /*2b10*/  ISETP.GT.U32.AND P2, PT, R4, R22, PT ;  /* 0x000000160400720c */ /* 0x000fe20003f44070 */
[----:B------:R-:W-:Y:S02]  /*2b20*/  @!P3 IMAD.IADD R23, R23, 0x1, -R4 ;  /* 0x000000011717b824 */ /* 0x000fe400078e0a04 */
[----:B------:R-:W-:Y:S01]  /*2b30*/  IMAD.HI.U32 R2, R0, R39, RZ ;  /* 0x0000002700027227 */ /* 0x000fe200078e00ff */
[----:B------:R-:W-:-:S02]  /*2b40*/  IABS R52, R24 ;  /* 0x0000001800347213 */ /* 0x000fc40000000000 */
[----:B------:R-:W-:Y:S01]  /*2b50*/  ISETP.GT.U32.AND P6, PT, R4, R23, PT ;  /* 0x000000170400720c */ /* 0x000fe20003fc4070 */
[----:B------:R-:W-:Y:S01]  /*2b60*/  IMAD.MOV R2, RZ, RZ, -R2 ;  /* 0x000000ffff027224 */ /* 0x000fe200078e0a02 */
[----:B------:R-:W-:Y:S01]  /*2b70*/  STL [R1+0xca0], R61 ;  /* 0x000ca03d01007387 */ /* 0x000fe20000100800 */
[----:B------:R-:W-:-:S03]  /*2b80*/  IMAD.HI.U32 R5, R0, R52, RZ ;  /* 0x0000003400057227 */ /* 0x000fc600078e00ff */
[----:B------:R-:W-:Y:S01]  /*2b90*/  STL [R1+0xca4], R60 ;  /* 0x000ca43c01007387 */ /* 0x000fe20000100800 */
[----:B------:R-:W-:-:S03]  /*2ba0*/  IMAD R39, R4, R2, R39 ;  /* 0x0000000204277224 */ /* 0x000fc600078e0227 */
[----:B------:R-:W-:Y:S01]  /*2bb0*/  STL [R1+0xca8], R59 ;  /* 0x000ca83b01007387 */ /* 0x000fe20000100800 */
[----:B------:R-:W-:-:S03]  /*2bc0*/  @!P5 IMAD.IADD R47, R47, 0x1, -R4 ;  /* 0x000000012f2fd824 */ /* 0x000fc600078e0a04 */
[----:B------:R-:W-:Y:S01]  /*2bd0*/  STL [R1+0xcac], R30 ;  /* 0x000cac1e01007387 */ /* 0x000fe20000100800 */
[----:B------:R-:W-:-:S03]  /*2be0*/  @!P2 IMAD.IADD R22, R22, 0x1, -R4 ;  /* 0x000000011616a824 */ /* 0x000fc600078e0a04 */
[----:B------:R-:W-:Y:S01]  /*2bf0*/  STL [R1+0xcb0], R34 ;  /* 0x000cb02201007387 */ /* 0x000fe20000100800 */
[----:B------:R-:W-:-:S03]  /*2c00*/  ISETP.GT.U32.AND P2, PT, R4, R39, PT ;  /* 0x000000270400720c */ /* 0x000fc60003f44070 */
[----:B------:R-:W-:Y:S01]  /*2c10*/  STL [R1+0xcb8], R36 ;  /* 0x000cb82401007387 */ /* 0x000fe20000100800 */
[----:B------:R-:W-:Y:S01]  /*2c20*/  IMAD.MOV R5, RZ, RZ, -R5 ;  /* 0x000000ffff057224 */ /* 0x000fe200078e0a05 */
[----:B------:R-:W-:Y:S02]  /*2c30*/  IABS R41, R27 ;  /* 0x0000001b00297213 */ /* 0x000fe40000000000 */
[----:B------:R-:W-:Y:S01]  /*2c40*/  STL [R1+0xcbc], R40 ;  /* 0x000cbc2801007387 */ /* 0x000fe20000100800 */
[----:B------:R-:W-:-:S03]  /*2c50*/  ISETP.GT.U32.AND P5, PT, R4, R47, PT ;  /* 0x0000002f0400720c */ /* 0x000fc60003fa4070 */
[----:B------:R-:W-:Y:S01]  /*2c60*/  STL [R1+0xcc0], R42 ;  /* 0x000cc02a01007387 */ /* 0x000fe20000100800 */
[----:B------:R-:W-:-:S03]  /*2c70*/  @!P6 IMAD.IADD R23, R23, 0x1, -R4 ;  /* 0x000000011717e824 */ /* 0x000fc600078e0a04 */
[----:B------:R0:W-:Y:S01]  /*2c80*/  STL [R1+0xcc4], R46 ;  /* 0x000cc42e01007387 */ /* 0x0001e20000100800 */
[----:B------:R-:W-:-:S03]  /*2c90*/  IMAD R52, R4, R5, R52 ;  /* 0x0000000504347224 */ /* 0x000fc600078e0234 */
[----:B------:R-:W2:Y:S01]  /*2ca0*/  LDL.LU R58, [R1+0xb4] ;  /* 0x0000b400013a7983 */ /* 0x000ea20000300800 */
[----:B------:R-:W-:Y:S01]  /*2cb0*/  ISETP.GE.AND P6, PT, R35, RZ, PT ;  /* 0x000000ff2300720c */ /* 0x000fe20003fc6270 */
[----:B------:R-:W-:Y:S02]  /*2cc0*/  IMAD.HI.U32 R5, R0, R41, RZ ;  /* 0x0000002900057227 */ /* 0x000fe400078e00ff */
[----:B------:R-:W3:Y:S02]  /*2cd0*/  LDL.LU R48, [R1+0xb8] ;  /* 0x0000b80001307983 */ /* 0x000ee40000300800 */
[----:B------:R-:W-:Y:S02]  /*2ce0*/  IMAD.MOV R5, RZ, RZ, -R5 ;  /* 0x000000ffff057224 */ /* 0x000fe400078e0a05 */
[----:B------:R-:W-:Y:S01]  /*2cf0*/  @!P2 IMAD.IADD R39, R39, 0x1, -R4 ;  /* 0x000000012727a824 */ /* 0x000fe200078e0a04 */
[----:B------:R-:W4:Y:S01]  /*2d00*/  LDL.LU R54, [R1+0xbc] ;  /* 0x0000bc0001367983 */ /* 0x000f220000300800 */
[----:B------:R-:W-:-:S02]  /*2d10*/  IMAD R41, R4, R5, R41 ;  /* 0x0000000504297224 */ /* 0x000fc400078e0229 */
[----:B------:R-:W-:Y:S01]  /*2d20*/  @!P5 IMAD.IADD R47, R47, 0x1, -R4 ;  /* 0x000000012f2fd824 */ /* 0x000fe200078e0a04 */
[----:B------:R-:W-:Y:S02]  /*2d30*/  ISETP.GE.AND P5, PT, R28, RZ, PT ;  /* 0x000000ff1c00720c */ /* 0x000fe40003fa6270 */
[----:B------:R-:W-:Y:S02]  /*2d40*/  ISETP.GT.U32.AND P2, PT, R4, R39, PT ;  /* 0x000000270400720c */ /* 0x000fe40003f44070 */
[----:B------:R-:W-:Y:S02]  /*2d50*/  @!P6 IADD3 R22, PT, PT, -R22, RZ, RZ ;  /* 0x000000ff1616e210 */ /* 0x000fe40007ffe1ff */
[----:B------:R-:W-:Y:S02]  /*2d60*/  ISETP.GT.U32.AND P6, PT, R4, R41, PT ;  /* 0x000000290400720c */ /* 0x000fe40003fc4070 */
[----:B------:R-:W-:Y:S02]  /*2d70*/  IABS R10, R20 ;  /* 0x00000014000a7213 */ /* 0x000fe40000000000 */
[----:B------:R-:W-:-:S03]  /*2d80*/  IABS R9, R21 ;  /* 0x0000001500097213 */ /* 0x000fc60000000000 */
[----:B------:R-:W-:Y:S01]  /*2d90*/  @!P5 IMAD.MOV R47, RZ, RZ, -R47 ;  /* 0x000000ffff2fd224 */ /* 0x000fe200078e0a2f */
[----:B------:R-:W-:Y:S01]  /*2da0*/  ISETP.GE.AND P5, PT, R26, RZ, PT ;  /* 0x000000ff1a00720c */ /* 0x000fe20003fa6270 */
[--C-:B------:R-:W-:Y:S01]  /*2db0*/  @!P2 IMAD.IADD R39, R39, 0x1, -R4.reuse ;  /* 0x000000012727a824 */ /* 0x100fe200078e0a04 */
[----:B------:R-:W-:Y:S01]  /*2dc0*/  ISETP.GE.AND P2, PT, R20, RZ, PT ;  /* 0x000000ff1400720c */ /* 0x000fe20003f46270 */
[----:B------:R-:W4:Y:S02]  /*2dd0*/  LDL.LU R26, [R1+0xc0] ;  /* 0x0000c000011a7983 */ /* 0x000f240000300800 */
[----:B------:R-:W-:Y:S01]  /*2de0*/  @!P6 IMAD.IADD R41, R41, 0x1, -R4 ;  /* 0x000000012929e824 */ /* 0x000fe200078e0a04 */
[----:B------:R-:W-:Y:S01]  /*2df0*/  ISETP.GE.AND P6, PT, R21, RZ, PT ;  /* 0x000000ff1500720c */ /* 0x000fe20003fc6270 */
[----:B------:R-:W4:Y:S04]  /*2e00*/  LDL.LU R20, [R1+0xc4] ;  /* 0x0000c40001147983 */ /* 0x000f280000300800 */
[----:B------:R-:W4:Y:S01]  /*2e10*/  LDL.LU R21, [R1+0xc8] ;  /* 0x0000c80001157983 */ /* 0x000f220000300800 */
[----:B------:R-:W-:-:S02]  /*2e20*/  ISETP.GE.AND P1, PT, R18, RZ, PT ;  /* 0x000000ff1200720c */ /* 0x000fc40003f26270 */
[----:B------:R-:W-:Y:S02]  /*2e30*/  IABS R18, R18 ;  /* 0x0000001200127213 */ /* 0x000fe40000000000 */
[----:B------:R-:W-:Y:S02]  /*2e40*/  IABS R44, R31 ;  /* 0x0000001f002c7213 */ /* 0x000fe40000000000 */
[----:B------:R-:W-:Y:S01]  /*2e50*/  @!P4 IADD3 R12, PT, PT, -R12, RZ, RZ ;  /* 0x000000ff0c0cc210 */ /* 0x000fe20007ffe1ff */
[----:B------:R-:W-:Y:S01]  /*2e60*/  IMAD.HI.U32 R7, R0, R18, RZ ;  /* 0x0000001200077227 */ /* 0x000fe200078e00ff */
[----:B------:R-:W-:Y:S01]  /*2e70*/  IABS R14, R16 ;  /* 0x00000010000e7213 */ /* 0x000fe20000000000 */
[----:B------:R-:W4:Y:S02]  /*2e80*/  LDL.LU R45, [R1+0xcc] ;  /* 0x0000cc00012d7983 */ /* 0x000f240000300800 */
[----:B------:R-:W-:-:S04]  /*2e90*/  IMAD.MOV R7, RZ, RZ, -R7 ;  /* 0x000000ffff077224 */ /* 0x000fc800078e0a07 */
[----:B------:R-:W-:-:S05]  /*2ea0*/  IMAD R18, R4, R7, R18 ;  /* 0x0000000704127224 */ /* 0x000fca00078e0212 */
[----:B------:R-:W-:Y:S01]  /*2eb0*/  ISETP.GT.U32.AND P0, PT, R4, R18, PT ;  /* 0x000000120400720c */ /* 0x000fe20003f04070 */
[----:B------:R-:W-:-:S04]  /*2ec0*/  IMAD.HI.U32 R6, R0, R44, RZ ;  /* 0x0000002c00067227 */ /* 0x000fc800078e00ff */
[----:B------:R-:W-:-:S04]  /*2ed0*/  IMAD.MOV R6, RZ, RZ, -R6 ;  /* 0x000000ffff067224 */ /* 0x000fc800078e0a06 */
[----:B------:R-:W-:-:S04]  /*2ee0*/  IMAD R44, R4, R6, R44 ;  /* 0x00000006042c7224 */ /* 0x000fc800078e022c */
[----:B------:R-:W-:Y:S01]  /*2ef0*/  @!P0 IMAD.IADD R18, R18, 0x1, -R4 ;  /* 0x0000000112128824 */ /* 0x000fe200078e0a04 */
[----:B------:R-:W-:-:S04]  /*2f00*/  ISETP.GT.U32.AND P4, PT, R4, R44, PT ;  /* 0x0000002c0400720c */ /* 0x000fc80003f84070 */
[----:B------:R-:W-:Y:S01]  /*2f10*/  ISETP.GT.U32.AND P3, PT, R4, R18, PT ;  /* 0x000000120400720c */ /* 0x000fe20003f64070 */
[----:B------:R-:W-:-:S08]  /*2f20*/  IMAD.HI.U32 R2, R0, R10, RZ ;  /* 0x0000000a00027227 */ /* 0x000fd000078e00ff */
[----:B------:R-:W-:-:S04]  /*2f30*/  @!P4 IMAD.IADD R44, R44, 0x1, -R4 ;  /* 0x000000012c2cc824 */ /* 0x000fc800078e0a04 */
[----:B------:R-:W-:-:S04]  /*2f40*/  @!P3 IMAD.IADD R18, R18, 0x1, -R4 ;  /* 0x000000011212b824 */ /* 0x000fc800078e0a04 */
[----:B------:R-:W-:Y:S01]  /*2f50*/  @!P1 IMAD.MOV R18, RZ, RZ, -R18 ;  /* 0x000000ffff129224 */ /* 0x000fe200078e0a12 */
[----:B------:R-:W-:Y:S01]  /*2f60*/  ISETP.GT.U32.AND P1, PT, R4, R44, PT ;  /* 0x0000002c0400720c */ /* 0x000fe20003f24070 */
[----:B------:R-:W-:-:S04]  /*2f70*/  IMAD.MOV R2, RZ, RZ, -R2 ;  /* 0x000000ffff027224 */ /* 0x000fc800078e0a02 */
[----:B------:R-:W-:Y:S01]  /*2f80*/  IMAD R10, R4, R2, R10 ;  /* 0x00000002040a7224 */ /* 0x000fe200078e020a */
[----:B------:R-:W-:-:S07]  /*2f90*/  ISETP.GE.AND P4, PT, R31, RZ, PT ;  /* 0x000000ff1f00720c */ /* 0x000fce0003f86270 */
[----:B------:R-:W-:Y:S01]  /*2fa0*/  @!P1 IMAD.IADD R44, R44, 0x1, -R4 ;  /* 0x000000012c2c9824 */ /* 0x000fe200078e0a04 */
[----:B------:R-:W-:Y:S01]  /*2fb0*/  ISETP.GT.U32.AND P1, PT, R4, R10, PT ;  /* 0x0000000a0400720c */ /* 0x000fe20003f24070 */
[----:B------:R-:W-:Y:S01]  /*2fc0*/  IMAD.HI.U32 R2, R0, R9, RZ ;  /* 0x0000000900027227 */ /* 0x000fe200078e00ff */
[----:B------:R-:W-:-:S03]  /*2fd0*/  ISETP.GT.U32.AND P3, PT, R4, R52, PT ;  /* 0x000000340400720c */ /* 0x000fc60003f64070 */
[----:B------:R-:W-:-:S08]  /*2fe0*/  @!P4 IMAD.MOV R44, RZ, RZ, -R44 ;  /* 0x000000ffff2cc224 */ /* 0x000fd000078e0a2c */
[----:B------:R-:W-:Y:S01]  /*2ff0*/  @!P1 IMAD.IADD R10, R10, 0x1, -R4 ;  /* 0x000000010a0a9824 */ /* 0x000fe200078e0a04 */
[----:B------:R-:W-:Y:S01]  /*3000*/  ISETP.GE.AND P0, PT, R33, RZ, PT ;  /* 0x000000ff2100720c */ /* 0x000fe20003f06270 */
[----:B------:R-:W-:Y:S02]  /*3010*/  IMAD.MOV R2, RZ, RZ, -R2 ;  /* 0x000000ffff027224 */ /* 0x000fe400078e0a02 */
[----:B------:R-:W-:Y:S01]  /*3020*/  @!P3 IMAD.IADD R52, R52, 0x1, -R4 ;  /* 0x000000013434b824 */ /* 0x000fe200078e0a04 */
[C---:B------:R-:W-:Y:S01]  /*3030*/  ISETP.GT.U32.AND P4, PT, R4.reuse, R10, PT ;  /* 0x0000000a0400720c */ /* 0x040fe20003f84070 */
[----:B------:R-:W-:Y:S02]  /*3040*/  IMAD R9, R4, R2, R9 ;  /* 0x0000000204097224 */ /* 0x000fe400078e0209 */
[----:B------:R-:W-:Y:S01]  /*3050*/  IMAD.HI.U32 R5, R0, R14, RZ ;  /* 0x0000000e00057227 */ /* 0x000fe200078e00ff */
[----:B------:R-:W-:Y:S01]  /*3060*/  ISETP.GT.U32.AND P1, PT, R4, R41, PT ;  /* 0x000000290400720c */ /* 0x000fe20003f24070 */
[----:B------:R-:W4:Y:S02]  /*3070*/  LDL.LU R33, [R1+0xd0] ;  /* 0x0000d00001217983 */ /* 0x000f240000300800 */
[----:B------:R-:W-:-:S02]  /*3080*/  IMAD.MOV R5, RZ, RZ, -R5 ;  /* 0x000000ffff057224 */ /* 0x000fc400078e0a05 */
[----:B------:R-:W-:-:S04]  /*3090*/  @!P0 IMAD.MOV R23, RZ, RZ, -R23 ;  /* 0x000000ffff178224 */ /* 0x000fc800078e0a17 */
[----:B------:R-:W-:Y:S01]  /*30a0*/  @!P4 IMAD.IADD R10, R10, 0x1, -R4 ;  /* 0x000000010a0ac824 */ /* 0x000fe200078e0a04 */
[C---:B------:R-:W-:Y:S02]  /*30b0*/  ISETP.GT.U32.AND P4, PT, R4.reuse, R9, PT ;  /* 0x000000090400720c */ /* 0x040fe40003f84070 */
[C---:B------:R-:W-:Y:S01]  /*30c0*/  ISETP.GT.U32.AND P0, PT, R4.reuse, R52, PT ;  /* 0x000000340400720c */ /* 0x040fe20003f04070 */
[----:B------:R-:W-:Y:S02]  /*30d0*/  IMAD R14, R4, R5, R14 ;  /* 0x00000005040e7224 */ /* 0x000fe400078e020e */
[----:B------:R-:W-:Y:S01]  /*30e0*/  @!P5 IMAD.MOV R39, RZ, RZ, -R39 ;  /* 0x000000ffff27d224 */ /* 0x000fe200078e0a27 */
[----:B------:R-:W-:Y:S02]  /*30f0*/  ISETP.GE.AND P5, PT, R19, RZ, PT ;  /* 0x000000ff1300720c */ /* 0x000fe40003fa6270 */
[----:B------:R-:W-:-:S05]  /*3100*/  IABS R19, R19 ;  /* 0x0000001300137213 */ /* 0x000fca0000000000 */
[--C-:B------:R-:W-:Y:S01]  /*3110*/  @!P4 IMAD.IADD R9, R9, 0x1, -R4.reuse ;  /* 0x000000010909c824 */ /* 0x100fe200078e0a04 */
[----:B------:R-:W-:Y:S01]  /*3120*/  ISETP.GT.U32.AND P4, PT, R4, R14, PT ;  /* 0x0000000e0400720c */ /* 0x000fe20003f84070 */
[----:B------:R-:W-:Y:S01]  /*3130*/  @!P0 IMAD.IADD R52, R52, 0x1, -R4 ;  /* 0x0000000134348824 */ /* 0x000fe200078e0a04 */
[----:B------:R-:W-:Y:S01]  /*3140*/  ISETP.GE.AND P0, PT, R27, RZ, PT ;  /* 0x000000ff1b00720c */ /* 0x000fe20003f06270 */
[----:B------:R-:W-:Y:S01]  /*3150*/  IMAD.HI.U32 R8, R0, R19, RZ ;  /* 0x0000001300087227 */ /* 0x000fe200078e00ff */
[----:B------:R-:W-:-:S03]  /*3160*/  @!P1 IADD3 R41, PT, PT, R41, -R4, RZ ;  /* 0x8000000429299210 */ /* 0x000fc60007ffe0ff */
[----:B------:R-:W-:-:S06]  /*3170*/  IMAD.MOV R8, RZ, RZ, -R8 ;  /* 0x000000ffff087224 */ /* 0x000fcc00078e0a08 */
[----:B------:R-:W-:Y:S02]  /*3180*/  @!P4 IMAD.IADD R14, R14, 0x1, -R4 ;  /* 0x000000010e0ec824 */ /* 0x000fe400078e0a04 */
[C---:B------:R-:W-:Y:S02]  /*3190*/  IMAD R19, R4.reuse, R8, R19 ;  /* 0x0000000804137224 */ /* 0x040fe400078e0213 */
[----:B------:R-:W-:Y:S01]  /*31a0*/  @!P0 IMAD.MOV R41, RZ, RZ, -R41 ;  /* 0x000000ffff298224 */ /* 0x000fe200078e0a29 */
[C---:B------:R-:W-:Y:S01]  /*31b0*/  ISETP.GT.U32.AND P0, PT, R4.reuse, R14, PT ;  /* 0x0000000e0400720c */ /* 0x040fe20003f04070 */
[----:B------:R-:W-:Y:S01]  /*31c0*/  @!P2 IMAD.MOV R10, RZ, RZ, -R10 ;  /* 0x000000ffff0aa224 */ /* 0x000fe200078e0a0a */
[----:B------:R-:W-:-:S11]  /*31d0*/  ISETP.GT.U32.AND P2, PT, R4, R19, PT ;  /* 0x000000130400720c */ /* 0x000fd60003f44070 */
[--C-:B------:R-:W-:Y:S02]  /*31e0*/  @!P0 IMAD.IADD R14, R14, 0x1, -R4.reuse ;  /* 0x000000010e0e8824 */ /* 0x100fe400078e0a04 */
[----:B------:R-:W-:Y:S01]  /*31f0*/  @!P2 IMAD.IADD R19, R19, 0x1, -R4 ;  /* 0x000000011313a824 */ /* 0x000fe200078e0a04 */
[----:B------:R-:W-:Y:S02]  /*3200*/  ISETP.GE.AND P3, PT, R24, RZ, PT ;  /* 0x000000ff1800720c */ /* 0x000fe40003f66270 */
[----:B------:R-:W-:Y:S02]  /*3210*/  ISETP.GE.AND P1, PT, R17, RZ, PT ;  /* 0x000000ff1100720c */ /* 0x000fe40003f26270 */
[----:B------:R-:W-:Y:S02]  /*3220*/  IABS R24, R17 ;  /* 0x0000001100187213 */ /* 0x000fe40000000000 */
[----:B------:R-:W4:Y:S04]  /*3230*/  LDL.LU R17, [R1+0xd4] ;  /* 0x0000d40001117983 */ /* 0x000f280000300800 */
[----:B------:R-:W4:Y:S01]  /*3240*/  LDL.LU R35, [R1+0xd8] ;  /* 0x0000d80001237983 */ /* 0x000f220000300800 */
[----:B--2---:R-:W-:-:S02]  /*3250*/  IABS R31, R58 ;  /* 0x0000003a001f7213 */ /* 0x004fc40000000000 */
[----:B---3--:R-:W-:-:S03]  /*3260*/  IABS R37, R48 ;  /* 0x0000003000257213 */ /* 0x008fc60000000000 */
[----:B------:R-:W-:-:S04]  /*3270*/  IMAD.HI.U32 R6, R0, R31, RZ ;  /* 0x0000001f00067227 */ /* 0x000fc800078e00ff */
[----:B------:R-:W-:-:S04]  /*3280*/  IMAD.HI.U32 R5, R0, R37, RZ ;  /* 0x0000002500057227 */ /* 0x000fc800078e00ff */
[----:B------:R-:W-:Y:S02]  /*3290*/  IMAD.MOV R6, RZ, RZ, -R6 ;  /* 0x000000ffff067224 */ /* 0x000fe400078e0a06 */
[----:B------:R-:W-:Y:S02]  /*32a0*/  IMAD.MOV R5, RZ, RZ, -R5 ;  /* 0x000000ffff057224 */ /* 0x000fe400078e0a05 */
[C---:B------:R-:W-:Y:S02]  /*32b0*/  IMAD R31, R4.reuse, R6, R31 ;  /* 0x00000006041f7224 */ /* 0x040fe400078e021f */
[----:B------:R-:W-:-:S03]  /*32c0*/  IMAD R37, R4, R5, R37 ;  /* 0x0000000504257224 */ /* 0x000fc600078e0225 */
[C---:B------:R-:W-:Y:S02]  /*32d0*/  ISETP.GT.U32.AND P0, PT, R4.reuse, R31, PT ;  /* 0x0000001f0400720c */ /* 0x040fe40003f04070 */
[----:B------:R-:W-:-:S11]  /*32e0*/  ISETP.GT.U32.AND P2, PT, R4, R37, PT ;  /* 0x000000250400720c */ /* 0x000fd60003f44070 */
[--C-:B------:R-:W-:Y:S01]  /*32f0*/  @!P0 IMAD.IADD R31, R31, 0x1, -R4.reuse ;  /* 0x000000011f1f8824 */ /* 0x100fe200078e0a04 */
[----:B----4-:R-:W-:Y:S01]  /*3300*/  IABS R28, R21 ;  /* 0x00000015001c7213 */ /* 0x010fe20000000000 */
[----:B------:R-:W-:-:S03]  /*3310*/  @!P2 IMAD.IADD R37, R37, 0x1, -R4 ;  /* 0x000000012525a824 */ /* 0x000fc600078e0a04 */
[----:B------:R-:W-:Y:S01]  /*3320*/  ISETP.GT.U32.AND P2, PT, R4, R31, PT ;  /* 0x0000001f0400720c */ /* 0x000fe20003f44070 */
[----:B------:R-:W-:-:S04]  /*3330*/  IMAD.HI.U32 R5, R0, R28, RZ ;  /* 0x0000001c00057227 */ /* 0x000fc800078e00ff */
[----:B------:R-:W-:-:S04]  /*3340*/  IMAD.MOV R5, RZ, RZ, -R5 ;  /* 0x000000ffff057224 */ /* 0x000fc800078e0a05 */
[----:B------:R-:W-:-:S04]  /*3350*/  IMAD R28, R4, R5, R28 ;  /* 0x00000005041c7224 */ /* 0x000fc800078e021c */
[----:B------:R-:W-:Y:S01]  /*3360*/  @!P2 IMAD.IADD R31, R31, 0x1, -R4 ;  /* 0x000000011f1fa824 */ /* 0x000fe200078e0a04 */
[----:B------:R-:W-:Y:S02]  /*3370*/  ISETP.GT.U32.AND P2, PT, R4, R28, PT ;  /* 0x0000001c0400720c */ /* 0x000fe40003f44070 */
[----:B------:R-:W-:-:S11]  /*3380*/  IABS R50, R26 ;  /* 0x0000001a00327213 */ /* 0x000fd60000000000 */
[----:B------:R-:W-:Y:S01]  /*3390*/  @!P2 IMAD.IADD R28, R28, 0x1, -R4 ;  /* 0x000000011c1ca824 */ /* 0x000fe200078e0a04 */
[----:B------:R-:W-:Y:S02]  /*33a0*/  ISETP.GE.AND P2, PT, R26, RZ, PT ;  /* 0x000000ff1a00720c */ /* 0x000fe40003f46270 */
[----:B------:R-:W2:Y:S01]  /*33b0*/  LDL.LU R26, [R1+0xdc] ;  /* 0x0000dc00011a7983 */ /* 0x000ea20000300800 */
[----:B------:R-:W-:Y:S01]  /*33c0*/  ISETP.GT.U32.AND P4, PT, R4, R9, PT ;  /* 0x000000090400720c */ /* 0x000fe20003f84070 */
[----:B------:R-:W-:-:S04]  /*33d0*/  IMAD.HI.U32 R7, R0, R24, RZ ;  /* 0x0000001800077227 */ /* 0x000fc800078e00ff */
[----:B------:R-:W-:-:S04]  /*33e0*/  IMAD.MOV R7, RZ, RZ, -R7 ;  /* 0x000000ffff077224 */ /* 0x000fc800078e0a07 */
[----:B------:R-:W-:-:S04]  /*33f0*/  IMAD R24, R4, R7, R24 ;  /* 0x0000000704187224 */ /* 0x000fc800078e0218 */
[----:B------:R-:W-:Y:S01]  /*3400*/  @!P4 IMAD.IADD R9, R9, 0x1, -R4 ;  /* 0x000000010909c824 */ /* 0x000fe200078e0a04 */
[----:B------:R-:W-:Y:S02]  /*3410*/  ISETP.GT.U32.AND P4, PT, R4, R24, PT ;  /* 0x000000180400720c */ /* 0x000fe40003f84070 */
[----:B------:R-:W-:-:S05]  /*3420*/  IABS R43, R54 ;  /* 0x00000036002b7213 */ /* 0x000fca0000000000 */
[----:B------:R-:W-:Y:S01]  /*3430*/  IMAD.HI.U32 R2, R0, R43, RZ ;  /* 0x0000002b00027227 */ /* 0x000fe200078e00ff */
[----:B------:R-:W-:-:S03]  /*3440*/  IABS R8, R20 ;  /* 0x0000001400087213 */ /* 0x000fc60000000000 */
[----:B------:R-:W-:Y:S02]  /*3450*/  IMAD.MOV R2, RZ, RZ, -R2 ;  /* 0x000000ffff027224 */ /* 0x000fe400078e0a02 */
[----:B------:R-:W-:Y:S02]  /*3460*/  @!P4 IMAD.IADD R24, R24, 0x1, -R4 ;  /* 0x000000011818c824 */ /* 0x000fe400078e0a04 */
[C---:B------:R-:W-:Y:S02]  /*3470*/  IMAD R43, R4.reuse, R2, R43 ;  /* 0x00000002042b7224 */ /* 0x040fe400078e022b */
[----:B------:R-:W-:Y:S01]  /*3480*/  @!P6 IMAD.MOV R9, RZ, RZ, -R9 ;  /* 0x000000ffff09e224 */ /* 0x000fe200078e0a09 */
[----:B------:R-:W-:Y:S01]  /*3490*/  ISETP.GT.U32.AND P6, PT, R4, R24, PT ;  /* 0x000000180400720c */ /* 0x000fe20003fc4070 */
[----:B------:R-:W-:Y:S01]  /*34a0*/  IMAD.HI.U32 R6, R0, R8, RZ ;  /* 0x0000000800067227 */ /* 0x000fe200078e00ff */
[C---:B------:R-:W-:Y:S02]  /*34b0*/  ISETP.GT.U32.AND P4, PT, R4.reuse, R43, PT ;  /* 0x0000002b0400720c */ /* 0x040fe40003f84070 */
[----:B------:R-:W-:Y:S01]  /*34c0*/  ISETP.GT.U32.AND P0, PT, R4, R19, PT ;  /* 0x000000130400720c */ /* 0x000fe20003f04070 */
[----:B------:R-:W-:-:S04]  /*34d0*/  IMAD.HI.U32 R2, R0, R50, RZ ;  /* 0x0000003200027227 */ /* 0x000fc800078e00ff */
[----:B------:R-:W-:Y:S01]  /*34e0*/  IMAD.MOV R6, RZ, RZ, -R6 ;  /* 0x000000ffff067224 */ /* 0x000fe200078e0a06 */
[----:B------:R-:W-:Y:S01]  /*34f0*/  IADD3 R2, PT, PT, -R2, RZ, RZ ;  /* 0x000000ff02027210 */ /* 0x000fe20007ffe1ff */
[----:B------:R-:W-:Y:S01]  /*3500*/  @!P3 IMAD.MOV R52, RZ, RZ, -R52 ;  /* 0x000000ffff34b224 */ /* 0x000fe200078e0a34 */
[----:B------:R-:W-:Y:S01]  /*3510*/  ISETP.GE.AND P3, PT, R16, RZ, PT ;  /* 0x000000ff1000720c */ /* 0x000fe20003f66270 */
[C---:B------:R-:W-:Y:S01]  /*3520*/  IMAD R8, R4.reuse, R6, R8 ;  /* 0x0000000604087224 */ /* 0x040fe200078e0208 */
[----:B------:R-:W-:Y:S01]  /*3530*/  IABS R55, R45 ;  /* 0x0000002d00377213 */ /* 0x000fe20000000000 */
[----:B------:R-:W-:Y:S02]  /*3540*/  IMAD R50, R4, R2, R50 ;  /* 0x0000000204327224 */ /* 0x000fe400078e0232 */
[--C-:B------:R-:W-:Y:S01]  /*3550*/  @!P6 IMAD.IADD R24, R24, 0x1, -R4.reuse ;  /* 0x000000011818e824 */ /* 0x100fe200078e0a04 */
[C---:B------:R-:W-:Y:S01]  /*3560*/  ISETP.GT.U32.AND P6, PT, R4.reuse, R8, PT ;  /* 0x000000080400720c */ /* 0x040fe20003fc4070 */
[----:B------:R-:W-:Y:S01]  /*3570*/  @!P4 IMAD.IADD R43, R43, 0x1, -R4 ;  /* 0x000000012b2bc824 */ /* 0x000fe200078e0a04 */
[----:B------:R-:W-:Y:S01]  /*3580*/  ISETP.GT.U32.AND P4, PT, R4, R37, PT ;  /* 0x000000250400720c */ /* 0x000fe20003f84070 */
[----:B------:R-:W-:Y:S01]  /*3590*/  IMAD.HI.U32 R2, R0, R55, RZ ;  /* 0x0000003700027227 */ /* 0x000fe200078e00ff */
[----:B------:R-:W-:-:S02]  /*35a0*/  @!P0 IADD3 R19, PT, PT, R19, -R4, RZ ;  /* 0x8000000413138210 */ /* 0x000fc40007ffe0ff */
[C---:B------:R-:W-:Y:S01]  /*35b0*/  ISETP.GT.U32.AND P0, PT, R4.reuse, R50, PT ;  /* 0x000000320400720c */ /* 0x040fe20003f04070 */
[----:B------:R-:W-:Y:S02]  /*35c0*/  IMAD.MOV R2, RZ, RZ, -R2 ;  /* 0x000000ffff027224 */ /* 0x000fe400078e0a02 */
[----:B------:R-:W-:Y:S01]  /*35d0*/  @!P3 IMAD.MOV R14, RZ, RZ, -R14 ;  /* 0x000000ffff0eb224 */ /* 0x000fe200078e0a0e */
[C---:B------:R-:W-:Y:S01]  /*35e0*/  ISETP.GT.U32.AND P3, PT, R4.reuse, R43, PT ;  /* 0x0000002b0400720c */ /* 0x040fe20003f64070 */
[----:B------:R-:W-:Y:S01]  /*35f0*/  IMAD R55, R4, R2, R55 ;  /* 0x0000000204377224 */ /* 0x000fe200078e0237 */
[----:B------:R-:W-:Y:S01]  /*3600*/  IABS R16, R33 ;  /* 0x0000002100107213 */ /* 0x000fe20000000000 */
[--C-:B------:R-:W-:Y:S01]  /*3610*/  @!P6 IMAD.IADD R8, R8, 0x1, -R4.reuse ;  /* 0x000000010808e824 */ /* 0x100fe200078e0a04 */
[----:B------:R-:W-:Y:S01]  /*3620*/  ISETP.GE.AND P6, PT, R54, RZ, PT ;  /* 0x000000ff3600720c */ /* 0x000fe20003fc6270 */
[----:B------:R-:W-:Y:S01]  /*3630*/  @!P4 IMAD.IADD R37, R37, 0x1, -R4 ;  /* 0x000000012525c824 */ /* 0x000fe200078e0a04 */
[----:B------:R-:W-:-:S02]  /*3640*/  ISETP.GT.U32.AND P4, PT, R4, R55, PT ;  /* 0x000000370400720c */ /* 0x000fc40003f84070 */
[----:B------:R-:W-:Y:S01]  /*3650*/  @!P1 IADD3 R24, PT, PT, -R24, RZ, RZ ;  /* 0x000000ff18189210 */ /* 0x000fe20007ffe1ff */
[----:B------:R-:W-:Y:S01]  /*3660*/  @!P0 IMAD.IADD R50, R50, 0x1, -R4 ;  /* 0x0000000132328824 */ /* 0x000fe200078e0a04 */
[----:B------:R-:W-:Y:S01]  /*3670*/  ISETP.GE.AND P0, PT, R48, RZ, PT ;  /* 0x000000ff3000720c */ /* 0x000fe20003f06270 */
[----:B------:R-:W-:Y:S01]  /*3680*/  IMAD.HI.U32 R2, R0, R16, RZ ;  /* 0x0000001000027227 */ /* 0x000fe200078e00ff */
[----:B------:R-:W-:-:S03]  /*3690*/  ISETP.GT.U32.AND P1, PT, R4, R8, PT ;  /* 0x000000080400720c */ /* 0x000fc60003f24070 */
[----:B------:R-:W-:Y:S02]  /*36a0*/  @!P3 IMAD.IADD R43, R43, 0x1, -R4 ;  /* 0x000000012b2bb824 */ /* 0x000fe400078e0a04 */
[----:B------:R-:W-:Y:S02]  /*36b0*/  IMAD.MOV R2, RZ, RZ, -R2 ;  /* 0x000000ffff027224 */ /* 0x000fe400078e0a02 */
[----:B------:R-:W-:Y:S01]  /*36c0*/  @!P6 IMAD.MOV R43, RZ, RZ, -R43 ;  /* 0x000000ffff2be224 */ /* 0x000fe200078e0a2b */
[----:B------:R-:W-:Y:S01]  /*36d0*/  ISETP.GE.AND P6, PT, R20, RZ, PT ;  /* 0x000000ff1400720c */ /* 0x000fe20003fc6270 */
[C---:B------:R-:W-:Y:S01]  /*36e0*/  IMAD R16, R4.reuse, R2, R16 ;  /* 0x0000000204107224 */ /* 0x040fe200078e0210 */
[----:B------:R-:W3:Y:S01]  /*36f0*/  LDL.LU R20, [R1+0xe0] ;  /* 0x0000e00001147983 */ /* 0x000ee20000300800 */
[--C-:B------:R-:W-:Y:S01]  /*3700*/  @!P4 IMAD.IADD R55, R55, 0x1, -R4.reuse ;  /* 0x000000013737c824 */ /* 0x100fe200078e0a04 */
[C---:B------:R-:W-:Y:S01]  /*3710*/  ISETP.GT.U32.AND P4, PT, R4.reuse, R50, PT ;  /* 0x000000320400720c */ /* 0x040fe20003f84070 */
[----:B------:R-:W-:Y:S01]  /*3720*/  @!P0 IMAD.MOV R37, RZ, RZ, -R37 ;  /* 0x000000ffff258224 */ /* 0x000fe200078e0a25 */
[----:B------:R-:W-:Y:S01]  /*3730*/  ISETP.GT.U32.AND P0, PT, R4, R16, PT ;  /* 0x000000100400720c */ /* 0x000fe20003f04070 */
[----:B------:R-:W-:Y:S01]  /*3740*/  @!P1 IMAD.IADD R8, R8, 0x1, -R4 ;  /* 0x0000000108089824 */ /* 0x000fe200078e0a04 */
[----:B------:R-:W-:-:S02]  /*3750*/  ISETP.GE.AND P1, PT, R21, RZ, PT ;  /* 0x000000ff1500720c */ /* 0x000fc40003f26270 */
[----:B------:R-:W4:Y:S01]  /*3760*/  LDL.LU R21, [R1+0xe4] ;  /* 0x0000e40001157983 */ /* 0x000f220000300800 */
[----:B------:R-:W-:Y:S01]  /*3770*/  @!P5 IMAD.MOV R19, RZ, RZ, -R19 ;  /* 0x000000ffff13d224 */ /* 0x000fe200078e0a13 */
[----:B------:R-:W-:-:S05]  /*3780*/  ISETP.GT.U32.AND P5, PT, R4, R28, PT ;  /* 0x0000001c0400720c */ /* 0x000fca0003fa4070 */
[--C-:B------:R-:W-:Y:S02]  /*3790*/  @!P4 IMAD.IADD R50, R50, 0x1, -R4.reuse ;  /* 0x000000013232c824 */ /* 0x100fe400078e0a04 */
[----:B------:R-:W-:Y:S01]  /*37a0*/  @!P0 IMAD.IADD R16, R16, 0x1, -R4 ;  /* 0x0000000110108824 */ /* 0x000fe200078e0a04 */
[----:B------:R-:W-:-:S05]  /*37b0*/  IABS R27, R17 ;  /* 0x00000011001b7213 */ /* 0x000fca0000000000 */
[----:B------:R-:W-:-:S04]  /*37c0*/  IMAD.HI.U32 R5, R0, R27, RZ ;  /* 0x0000001b00057227 */ /* 0x000fc800078e00ff */
[----:B------:R-:W-:-:S04]  /*37d0*/  IMAD.MOV R5, RZ, RZ, -R5 ;  /* 0x000000ffff057224 */ /* 0x000fc800078e0a05 */
[C---:B------:R-:W-:Y:S01]  /*37e0*/  IMAD R27, R4.reuse, R5, R27 ;  /* 0x00000005041b7224 */ /* 0x040fe200078e021b */
[----:B------:R-:W-:Y:S02]  /*37f0*/  ISETP.GE.AND P0, PT, R17, RZ, PT ;  /* 0x000000ff1100720c */ /* 0x000fe40003f06270 */
[----:B------:R-:W4:Y:S02]  /*3800*/  LDL.LU R17, [R1+0xe8] ;  /* 0x0000e80001117983 */ /* 0x000f240000300800 */
[----:B------:R-:W-:Y:S01]  /*3810*/  ISETP.GT.U32.AND P4, PT, R4, R27, PT ;  /* 0x0000001b0400720c */ /* 0x000fe20003f84070 */
[----:B------:R-:W-:Y:S01]  /*3820*/  @!P5 IMAD.IADD R28, R28, 0x1, -R4 ;  /* 0x000000011c1cd824 */ /* 0x000fe200078e0a04 */
[----:B------:R-:W-:-:S03]  /*3830*/  IABS R54, R35 ;  /* 0x0000002300367213 */ /* 0x000fc60000000000 */
[----:B------:R-:W-:-:S08]  /*3840*/  @!P1 IMAD.MOV R28, RZ, RZ, -R28 ;  /* 0x000000ffff1c9224 */ /* 0x000fd000078e0a1c */
[----:B------:R-:W-:Y:S01]  /*3850*/  @!P4 IMAD.IADD R27, R27, 0x1, -R4 ;  /* 0x000000011b1bc824 */ /* 0x000fe200078e0a04 */
[----:B------:R-:W-:Y:S02]  /*3860*/  ISETP.GE.AND P4, PT, R35, RZ, PT ;  /* 0x000000ff2300720c */ /* 0x000fe40003f86270 */
[----:B--2---:R-:W-:Y:S02]  /*3870*/  ISETP.GE.AND P1, PT, R26, RZ, PT ;  /* 0x000000ff1a00720c */ /* 0x004fe40003f26270 */
[----:B------:R-:W-:Y:S02]  /*3880*/  IABS R35, R26 ;  /* 0x0000001a00237213 */ /* 0x000fe40000000000 */
[----:B------:R-:W2:Y:S04]  /*3890*/  LDL.LU R26, [R1+0xec] ;  /* 0x0000ec00011a7983 */ /* 0x000ea80000300800 */
[----:B0-----:R-:W2:Y:S04]  /*38a0*/  LDL.LU R46, [R1+0xf0] ;  /* 0x0000f000012e7983 */ /* 0x001ea80000300800 */
[----:B------:R-:W2:Y:S04]  /*38b0*/  LDL.LU R42, [R1+0xf4] ;  /* 0x0000f400012a7983 */ /* 0x000ea80000300800 */
[----:B------:R-:W2:Y:S04]  /*38c0*/  LDL.LU R40, [R1+0xf8] ;  /* 0x0000f80001287983 */ /* 0x000ea80000300800 */
[----:B------:R-:W2:Y:S04]  /*38d0*/  LDL.LU R36, [R1+0xfc] ;  /* 0x0000fc0001247983 */ /* 0x000ea80000300800 */
[----:B------:R-:W2:Y:S04]  /*38e0*/  LDL.LU R30, [R1+0x100] ;  /* 0x00010000011e7983 */ /* 0x000ea80000300800 */
[----:B------:R-:W2:Y:S04]  /*38f0*/  LDL.LU R61, [R1+0x104] ;  /* 0x00010400013d7983 */ /* 0x000ea80000300800 */
[----:B------:R-:W2:Y:S04]  /*3900*/  LDL.LU R3, [R1+0x108] ;  /* 0x0001080001037983 */ /* 0x000ea80000300800 */
[----:B------:R-:W2:Y:S04]  /*3910*/  LDL.LU R59, [R1+0x10c] ;  /* 0x00010c00013b7983 */ /* 0x000ea80000300800 */
[----:B------:R-:W2:Y:S04]  /*3920*/  LDL.LU R60, [R1+0x110] ;  /* 0x00011000013c7983 */ /* 0x000ea80000300800 */
[----:B------:R-:W2:Y:S01]  /*3930*/  LDL R34, [R1+0x380] ;  /* 0x0003800001227983 */ /* 0x000ea20000100800 */
[----:B------:R-:W-:Y:S01]  /*3940*/  ISETP.GE.AND P3, PT, R58, RZ, PT ;  /* 0x000000ff3a00720c */ /* 0x000fe20003f66270 */
[----:B------:R-:W-:Y:S01]  /*3950*/  IMAD.HI.U32 R2, R0, R54, RZ ;  /* 0x0000003600027227 */ /* 0x000fe200078e00ff */
[----:B------:R-:W-:-:S11]  /*3960*/  ISETP.GE.AND P5, PT, R45, RZ, PT ;  /* 0x000000ff2d00720c */ /* 0x000fd60003fa6270 */
[----:B------:R-:W-:Y:S01]  /*3970*/  @!P3 IMAD.MOV R31, RZ, RZ, -R31 ;  /* 0x000000ffff1fb224 */ /* 0x000fe200078e0a1f */
[----:B------:R-:W-:Y:S01]  /*3980*/  ISETP.GT.U32.AND P3, PT, R4, R55, PT ;  /* 0x000000370400720c */ /* 0x000fe20003f64070 */
[----:B------:R-:W-:-:S04]  /*3990*/  IMAD.MOV R2, RZ, RZ, -R2 ;  /* 0x000000ffff027224 */ /* 0x000fc800078e0a02 */
[----:B------:R-:W-:-:S08]  /*39a0*/  IMAD R54, R4, R2, R54 ;  /* 0x0000000204367224 */ /* 0x000fd000078e0236 */
[----:B------:R-:W-:-:S04]  /*39b0*/  @!P3 IMAD.IADD R55, R55, 0x1, -R4 ;  /* 0x000000013737b824 */ /* 0x000fc800078e0a04 */
[----:B------:R-:W-:Y:S01]  /*39c0*/  @!P5 IMAD.MOV R55, RZ, RZ, -R55 ;  /* 0x000000ffff37d224 */ /* 0x000fe200078e0a37 */
[----:B------:R-:W-:Y:S02]  /*39d0*/  ISETP.GT.U32.AND P5, PT, R4, R54, PT ;  /* 0x000000360400720c */ /* 0x000fe40003fa4070 */
[----:B------:R-:W-:Y:S02]  /*39e0*/  @!P6 IADD3 R8, PT, PT, -R8, RZ, RZ ;  /* 0x000000ff0808e210 */ /* 0x000fe40007ffe1ff */
[----:B---3--:R-:W-:Y:S02]  /*39f0*/  IABS R48, R20 ;  /* 0x0000001400307213 */ /* 0x008fe40000000000 */
[----:B------:R-:W-:-:S07]  /*3a00*/  ISETP.GT.U32.AND P6, PT, R4, R27, PT ;  /* 0x0000001b0400720c */ /* 0x000fce0003fc4070 */
[----:B------:R-:W-:Y:S01]  /*3a10*/  @!P5 IMAD.IADD R54, R54, 0x1, -R4 ;  /* 0x000000013636d824 */ /* 0x000fe200078e0a04 */
[----:B----4-:R-:W-:Y:S01]  /*3a20*/  IABS R11, R21 ;  /* 0x00000015000b7213 */ /* 0x010fe20000000000 */
[----:B------:R-:W-:-:S03]  /*3a30*/  IMAD.HI.U32 R6, R0, R48, RZ ;  /* 0x0000003000067227 */ /* 0x000fc600078e00ff */
[C---:B------:R-:W-:Y:S01]  /*3a40*/  ISETP.GT.U32.AND P5, PT, R4.reuse, R54, PT ;  /* 0x000000360400720c */ /* 0x040fe20003fa4070 */
[----:B------:R-:W-:Y:S01]  /*3a50*/  @!P2 IMAD.MOV R50, RZ, RZ, -R50 ;  /* 0x000000ffff32a224 */ /* 0x000fe200078e0a32 */
[----:B------:R-:W-:Y:S01]  /*3a60*/  ISETP.GT.U32.AND P2, PT, R4, R16, PT ;  /* 0x000000100400720c */ /* 0x000fe20003f44070 */
[----:B------:R-:W-:Y:S02]  /*3a70*/  IMAD.MOV R6, RZ, RZ, -R6 ;  /* 0x000000ffff067224 */ /* 0x000fe400078e0a06 */
[----:B------:R-:W-:Y:S01]  /*3a80*/  IMAD.HI.U32 R5, R0, R11, RZ ;  /* 0x0000000b00057227 */ /* 0x000fe200078e00ff */
[----:B------:R-:W-:-:S03]  /*3a90*/  ISETP.GE.AND P3, PT, R33, RZ, PT ;  /* 0x000000ff2100720c */ /* 0x000fc60003f66270 */
[----:B------:R-:W-:-:S04]  /*3aa0*/  IMAD.HI.U32 R2, R0, R35, RZ ;  /* 0x0000002300027227 */ /* 0x000fc800078e00ff */
[----:B------:R-:W-:Y:S02]  /*3ab0*/  IMAD R48, R4, R6, R48 ;  /* 0x0000000604307224 */ /* 0x000fe400078e0230 */
[----:B------:R-:W-:Y:S01]  /*3ac0*/  IMAD.MOV R5, RZ, RZ, -R5 ;  /* 0x000000ffff057224 */ /* 0x000fe200078e0a05 */
[----:B------:R-:W-:Y:S01]  /*3ad0*/  @!P5 IADD3 R54, PT, PT, R54, -R4, RZ ;  /* 0x800000043636d210 */ /* 0x000fe20007ffe0ff */
[----:B------:R-:W-:Y:S01]  /*3ae0*/  @!P6 IMAD.IADD R27, R27, 0x1, -R4 ;  /* 0x000000011b1be824 */ /* 0x000fe200078e0a04 */
[----:B------:R-:W-:Y:S01]  /*3af0*/  ISETP.GE.AND P6, PT, R21, RZ, PT ;  /* 0x000000ff1500720c */ /* 0x000fe20003fc6270 */
[----:B------:R-:W-:Y:S01]  /*3b00*/  IMAD.MOV R2, RZ, RZ, -R2 ;  /* 0x000000ffff027224 */ /* 0x000fe200078e0a02 */
[C---:B------:R-:W-:Y:S01]  /*3b10*/  ISETP.GT.U32.AND P5, PT, R4.reuse, R48, PT ;  /* 0x000000300400720c */ /* 0x040fe20003fa4070 */
[----:B------:R-:W-:Y:S02]  /*3b20*/  IMAD R11, R4, R5, R11 ;  /* 0x00000005040b7224 */ /* 0x000fe400078e020b */
[----:B------:R-:W-:-:S02]  /*3b30*/  @!P2 IMAD.IADD R16, R16, 0x1, -R4 ;  /* 0x000000011010a824 */ /* 0x000fc400078e0a04 */
[C---:B------:R-:W-:Y:S02]  /*3b40*/  IMAD R35, R4.reuse, R2, R35 ;  /* 0x0000000204237224 */ /* 0x040fe400078e0223 */
[----:B------:R-:W-:Y:S01]  /*3b50*/  @!P4 IMAD.MOV R54, RZ, RZ, -R54 ;  /* 0x000000ffff36c224 */ /* 0x000fe200078e0a36 */
[C---:B------:R-:W-:Y:S01]  /*3b60*/  ISETP.GT.U32.AND P4, PT, R4.reuse, R11, PT ;  /* 0x0000000b0400720c */ /* 0x040fe20003f84070 */
[----:B------:R-:W-:Y:S01]  /*3b70*/  @!P3 IMAD.MOV R16, RZ, RZ, -R16 ;  /* 0x000000ffff10b224 */ /* 0x000fe200078e0a10 */
[----:B------:R-:W-:Y:S02]  /*3b80*/  ISETP.GT.U32.AND P3, PT, R4, R35, PT ;  /* 0x000000230400720c */ /* 0x000fe40003f64070 */
[----:B------:R-:W-:-:S05]  /*3b90*/  IABS R21, R17 ;  /* 0x0000001100157213 */ /* 0x000fca0000000000 */
[----:B------:R-:W-:-:S04]  /*3ba0*/  IMAD.HI.U32 R2, R0, R21, RZ ;  /* 0x0000001500027227 */ /* 0x000fc800078e00ff */
[----:B------:R-:W-:Y:S02]  /*3bb0*/  IMAD.MOV R2, RZ, RZ, -R2 ;  /* 0x000000ffff027224 */ /* 0x000fe400078e0a02 */
[--C-:B------:R-:W-:Y:S02]  /*3bc0*/  @!P5 IMAD.IADD R48, R48, 0x1, -R4.reuse ;  /* 0x000000013030d824 */ /* 0x100fe400078e0a04 */
[C---:B------:R-:W-:Y:S02]  /*3bd0*/  IMAD R21, R4.reuse, R2, R21 ;  /* 0x0000000204157224 */ /* 0x040fe400078e0215 */
[--C-:B------:R-:W-:Y:S01]  /*3be0*/  @!P4 IMAD.IADD R11, R11, 0x1, -R4.reuse ;  /* 0x000000010b0bc824 */ /* 0x100fe200078e0a04 */
[----:B------:R-:W-:Y:S01]  /*3bf0*/  ISETP.GT.U32.AND P5, PT, R4, R48, PT ;  /* 0x000000300400720c */ /* 0x000fe20003fa4070 */
[----:B------:R-:W-:-:S03]  /*3c00*/  @!P3 IMAD.IADD R35, R35, 0x1, -R4 ;  /* 0x000000012323b824 */ /* 0x000fc600078e0a04 */
[C---:B------:R-:W-:Y:S02]  /*3c10*/  ISETP.GT.U32.AND P4, PT, R4.reuse, R11, PT ;  /* 0x0000000b0400720c */ /* 0x040fe40003f84070 */
[----:B------:R-:W-:-:S07]  /*3c20*/  ISETP.GT.U32.AND P3, PT, R4, R35, PT ;  /* 0x000000230400720c */ /* 0x000fce0003f64070 */
[----:B------:R-:W-:-:S04]  /*3c30*/  @!P5 IMAD.IADD R48, R48, 0x1, -R4 ;  /* 0x000000013030d824 */ /* 0x000fc800078e0a04 */
[----:B------:R-:W-:Y:S02]  /*3c40*/  @!P4 IADD3 R11, PT, PT, R11, -R4, RZ ;  /* 0x800000040b0bc210 */ /* 0x000fe40007ffe0ff */
[----:B------:R-:W-:Y:S01]  /*3c50*/  @!P3 IMAD.IADD R35, R35, 0x1, -R4 ;  /* 0x000000012323b824 */ /* 0x000fe200078e0a04 */
[----:B------:R-:W-:Y:S02]  /*3c60*/  ISETP.GT.U32.AND P3, PT, R4, R21, PT ;  /* 0x000000150400720c */ /* 0x000fe40003f64070 */
[----:B------:R-:W-:Y:S01]  /*3c70*/  ISETP.GE.AND P2, PT, R20, RZ, PT ;  /* 0x000000ff1400720c */ /* 0x000fe20003f46270 */
[----:B------:R-:W-:Y:S01]  /*3c80*/  @!P0 IMAD.MOV R27, RZ, RZ, -R27 ;  /* 0x000000ffff1b8224 */ /* 0x000fe200078e0a1b */
[----:B------:R-:W-:Y:S01]  /*3c90*/  ISETP.GE.AND P0, PT, R17, RZ, PT ;  /* 0x000000ff1100720c */ /* 0x000fe20003f06270 */
[----:B------:R-:W-:-:S08]  /*3ca0*/  @!P1 IMAD.MOV R35, RZ, RZ, -R35 ;  /* 0x000000ffff239224 */ /* 0x000fd000078e0a23 */
[----:B------:R-:W-:Y:S02]  /*3cb0*/  @!P3 IMAD.IADD R21, R21, 0x1, -R4 ;  /* 0x000000011515b824 */ /* 0x000fe400078e0a04 */
[----:B------:R-:W-:Y:S01]  /*3cc0*/  @!P2 IMAD.MOV R48, RZ, RZ, -R48 ;  /* 0x000000ffff30a224 */ /* 0x000fe200078e0a30 */
[----:B--2---:R-:W-:Y:S02]  /*3cd0*/  IABS R2, R26 ;  /* 0x0000001a00027213 */ /* 0x004fe40000000000 */
[----:B------:R-:W-:-:S03]  /*3ce0*/  IABS R45, R46 ;  /* 0x0000002e002d7213 */ /* 0x000fc60000000000 */
[----:B------:R-:W-:-:S04]  /*3cf0*/  IMAD.HI.U32 R33, R0, R2, RZ ;  /* 0x0000000200217227 */ /* 0x000fc800078e00ff */
[----:B------:R-:W-:-:S04]  /*3d00*/  IMAD.HI.U32 R5, R0, R45, RZ ;  /* 0x0000002d00057227 */ /* 0x000fc800078e00ff */
[----:B------:R-:W-:Y:S02]  /*3d10*/  IMAD.MOV R33, RZ, RZ, -R33 ;  /* 0x000000ffff217224 */ /* 0x000fe400078e0a21 */
[----:B------:R-:W-:Y:S02]  /*3d20*/  IMAD.MOV R5, RZ, RZ, -R5 ;  /* 0x000000ffff057224 */ /* 0x000fe400078e0a05 */
[C---:B------:R-:W-:Y:S02]  /*3d30*/  IMAD R33, R4.reuse, R33, R2 ;  /* 0x0000002104217224 */ /* 0x040fe400078e0202 */
[----:B------:R-:W-:-:S03]  /*3d40*/  IMAD R45, R4, R5, R45 ;  /* 0x00000005042d7224 */ /* 0x000fc600078e022d */
[C---:B------:R-:W-:Y:S02]  /*3d50*/  ISETP.GT.U32.AND P5, PT, R4.reuse, R33, PT ;  /* 0x000000210400720c */ /* 0x040fe40003fa4070 */
[----:B------:R-:W-:Y:S02]  /*3d60*/  ISETP.GT.U32.AND P4, PT, R4, R45, PT ;  /* 0x0000002d0400720c */ /* 0x000fe40003f84070 */
[----:B------:R-:W-:Y:S02]  /*3d70*/  IABS R13, R42 ;  /* 0x0000002a000d7213 */ /* 0x000fe40000000000 */
[----:B------:R-:W-:-:S07]  /*3d80*/  IABS R20, R40 ;  /* 0x0000002800147213 */ /* 0x000fce0000000000 */
[--C-:B------:R-:W-:Y:S02]  /*3d90*/  @!P5 IMAD.IADD R33, R33, 0x1, -R4.reuse ;  /* 0x000000012121d824 */ /* 0x100fe400078e0a04 */
[----:B------:R-:W-:Y:S02]  /*3da0*/  @!P4 IMAD.IADD R45, R45, 0x1, -R4 ;  /* 0x000000012d2dc824 */ /* 0x000fe400078e0a04 */
[----:B------:R-:W-:Y:S01]  /*3db0*/  IMAD.HI.U32 R2, R0, R13, RZ ;  /* 0x0000000d00027227 */ /* 0x000fe200078e00ff */
[----:B------:R-:W-:-:S03]  /*3dc0*/  ISETP.GT.U32.AND P4, PT, R4, R33, PT ;  /* 0x000000210400720c */ /* 0x000fc60003f84070 */
[----:B------:R-:W-:Y:S01]  /*3dd0*/  IMAD.HI.U32 R5, R0, R20, RZ ;  /* 0x0000001400057227 */ /* 0x000fe200078e00ff */
[----:B------:R-:W-:Y:S02]  /*3de0*/  ISETP.GE.AND P3, PT, R26, RZ, PT ;  /* 0x000000ff1a00720c */ /* 0x000fe40003f66270 */
[----:B------:R-:W-:Y:S01]  /*3df0*/  IABS R26, R30 ;  /* 0x0000001e001a7213 */ /* 0x000fe20000000000 */
[----:B------:R-:W-:Y:S01]  /*3e00*/  IMAD.MOV R2, RZ, RZ, -R2 ;  /* 0x000000ffff027224 */ /* 0x000fe200078e0a02 */
[----:B------:R-:W-:Y:S01]  /*3e10*/  IABS R17, R36 ;  /* 0x0000002400117213 */ /* 0x000fe20000000000 */
[----:B------:R-:W-:Y:S01]  /*3e20*/  IMAD.MOV R5, RZ, RZ, -R5 ;  /* 0x000000ffff057224 */ /* 0x000fe200078e0a05 */
[----:B------:R-:W-:Y:S01]  /*3e30*/  IABS R58, R61 ;  /* 0x0000003d003a7213 */ /* 0x000fe20000000000 */
[C---:B------:R-:W-:Y:S01]  /*3e40*/  IMAD R13, R4.reuse, R2, R13 ;  /* 0x00000002040d7224 */ /* 0x040fe200078e020d */
[C---:B------:R-:W-:Y:S01]  /*3e50*/  ISETP.GT.U32.AND P1, PT, R4.reuse, R45, PT ;  /* 0x0000002d0400720c */ /* 0x040fe20003f24070 */
[----:B------:R-:W-:-:S02]  /*3e60*/  IMAD R20, R4, R5, R20 ;  /* 0x0000000504147224 */ /* 0x000fc400078e0214 */
[----:B------:R-:W-:-:S04]  /*3e70*/  IMAD.HI.U32 R2, R0, R26, RZ ;  /* 0x0000001a00027227 */ /* 0x000fc800078e00ff */
[----:B------:R-:W-:-:S04]  /*3e80*/  IMAD.HI.U32 R6, R0, R17, RZ ;  /* 0x0000001100067227 */ /* 0x000fc800078e00ff */
[----:B------:R-:W-:Y:S01]  /*3e90*/  @!P4 IMAD.IADD R33, R33, 0x1, -R4 ;  /* 0x000000012121c824 */ /* 0x000fe200078e0a04 */
[----:B------:R-:W-:Y:S01]  /*3ea0*/  ISETP.GT.U32.AND P4, PT, R4, R20, PT ;  /* 0x000000140400720c */ /* 0x000fe20003f84070 */
[----:B------:R-:W-:Y:S02]  /*3eb0*/  IMAD.MOV R2, RZ, RZ, -R2 ;  /* 0x000000ffff027224 */ /* 0x000fe400078e0a02 */
[----:B------:R-:W-:Y:S02]  /*3ec0*/  IMAD.MOV R6, RZ, RZ, -R6 ;  /* 0x000000ffff067224 */ /* 0x000fe400078e0a06 */
[----:B------:R-:W-:-:S04]  /*3ed0*/  IMAD.HI.U32 R5, R0, R58, RZ ;  /* 0x0000003a00057227 */ /* 0x000fc800078e00ff */
[C---:B------:R-:W-:Y:S02]  /*3ee0*/  IMAD R26, R4.reuse, R2, R26 ;  /* 0x00000002041a7224 */ /* 0x040fe400078e021a */
[C---:B------:R-:W-:Y:S02]  /*3ef0*/  IMAD R17, R4.reuse, R6, R17 ;  /* 0x0000000604117224 */ /* 0x040fe400078e0211 */
[----:B------:R-:W-:Y:S02]  /*3f00*/  IMAD.MOV R2, RZ, RZ, -R5 ;  /* 0x000000ffff027224 */ /* 0x000fe400078e0a05 */
[----:B------:R-:W-:Y:S01]  /*3f10*/  @!P1 IMAD.IADD R45, R45, 0x1, -R4 ;  /* 0x000000012d2d9824 */ /* 0x000fe200078e0a04 */
[C---:B------:R-:W-:Y:S01]  /*3f20*/  ISETP.GT.U32.AND P1, PT, R4.reuse, R17, PT ;  /* 0x000000110400720c */ /* 0x040fe20003f24070 */
[----:B------:R-:W-:Y:S01]  /*3f30*/  IMAD R58, R4, R2, R58 ;  /* 0x00000002043a7224 */ /* 0x000fe200078e023a */
[----:B------:R-:W-:Y:S01]  /*3f40*/  IABS R57, R59 ;  /* 0x0000003b00397213 */ /* 0x000fe20000000000 */
[----:B------:R-:W-:Y:S01]  /*3f50*/  @!P4 IMAD.IADD R20, R20, 0x1, -R4 ;  /* 0x000000011414c824 */ /* 0x000fe200078e0a04 */
[----:B------:R-:W-:-:S02]  /*3f60*/  ISETP.GT.U32.AND P5, PT, R4, R21, PT ;  /* 0x000000150400720c */ /* 0x000fc40003fa4070 */
[----:B------:R-:W-:Y:S01]  /*3f70*/  ISETP.GT.U32.AND P4, PT, R4, R58, PT ;  /* 0x0000003a0400720c */ /* 0x000fe20003f84070 */
[----:B------:R-:W-:Y:S01]  /*3f80*/  IMAD.HI.U32 R6, R0, R57, RZ ;  /* 0x0000003900067227 */ /* 0x000fe200078e00ff */
[----:B------:R-:W-:Y:S02]  /*3f90*/  IABS R56, R3 ;  /* 0x0000000300387213 */ /* 0x000fe40000000000 */
[----:B------:R-:W-:Y:S02]  /*3fa0*/  IABS R5, R60 ;  /* 0x0000003c00057213 */ /* 0x000fe40000000000 */
[----:B------:R-:W-:Y:S01]  /*3fb0*/  IADD3 R6, PT, PT, -R6, RZ, RZ ;  /* 0x000000ff06067210 */ /* 0x000fe20007ffe1ff */
[----:B------:R-:W-:-:S04]  /*3fc0*/  IMAD.HI.U32 R2, R0, R56, RZ ;  /* 0x0000003800027227 */ /* 0x000fc800078e00ff */
[----:B------:R-:W-:Y:S01]  /*3fd0*/  @!P1 IMAD.IADD R17, R17, 0x1, -R4 ;  /* 0x0000000111119824 */ /* 0x000fe200078e0a04 */
[----:B------:R-:W-:Y:S01]  /*3fe0*/  IABS R7, R34 ;  /* 0x0000002200077213 */ /* 0x000fe20000000000 */
[----:B------:R-:W-:Y:S02]  /*3ff0*/  IMAD.MOV R2, RZ, RZ, -R2 ;  /* 0x000000ffff027224 */ /* 0x000fe400078e0a02 */
[--C-:B------:R-:W-:Y:S01]  /*4000*/  @!P4 IMAD.IADD R58, R58, 0x1, -R4.reuse ;  /* 0x000000013a3ac824 */ /* 0x100fe200078e0a04 */
[C---:B------:R-:W-:Y:S01]  /*4010*/  ISETP.GT.U32.AND P4, PT, R4.reuse, R17, PT ;  /* 0x000000110400720c */ /* 0x040fe20003f84070 */
[C---:B------:R-:W-:Y:S02]  /*4020*/  IMAD R57, R4.reuse, R6, R57 ;  /* 0x0000000604397224 */ /* 0x040fe400078e0239 */
[----:B------:R-:W-:Y:S01]  /*4030*/  @!P5 IMAD.IADD R21, R21, 0x1, -R4 ;  /* 0x000000011515d824 */ /* 0x000fe200078e0a04 */
[----:B------:R-:W-:Y:S01]  /*4040*/  ISETP.GT.U32.AND P5, PT, R4, R13, PT ;  /* 0x0000000d0400720c */ /* 0x000fe20003fa4070 */
[----:B------:R-:W-:-:S04]  /*4050*/  IMAD.HI.U32 R6, R0, R5, RZ ;  /* 0x0000000500067227 */ /* 0x000fc800078e00ff */
[----:B------:R-:W-:Y:S02]  /*4060*/  IMAD R56, R4, R2, R56 ;  /* 0x0000000204387224 */ /* 0x000fe400078e0238 */
[----:B------:R-:W-:Y:S02]  /*4070*/  IMAD.MOV.U32 R2, RZ, RZ, R7 ;  /* 0x000000ffff027224 */ /* 0x000fe400078e0007 */
[----:B------:R-:W-:Y:S02]  /*4080*/  IMAD.MOV R6, RZ, RZ, -R6 ;  /* 0x000000ffff067224 */ /* 0x000fe400078e0a06 */
[----:B------:R-:W-:-:S04]  /*4090*/  IMAD.HI.U32 R7, R0, R2, RZ ;  /* 0x0000000200077227 */ /* 0x000fc800078e00ff */
[C---:B------:R-:W-:Y:S02]  /*40a0*/  IMAD R0, R4.reuse, R6, R5 ;  /* 0x0000000604007224 */ /* 0x040fe400078e0205 */
[--C-:B------:R-:W-:Y:S02]  /*40b0*/  @!P4 IMAD.IADD R17, R17, 0x1, -R4.reuse ;  /* 0x000000011111c824 */ /* 0x100fe400078e0a04 */
[----:B------:R-:W-:Y:S01]  /*40c0*/  @!P5 IMAD.IADD R13, R13, 0x1, -R4 ;  /* 0x000000010d0dd824 */ /* 0x000fe200078e0a04 */
[C---:B------:R-:W-:Y:S02]  /*40d0*/  ISETP.GT.U32.AND P4, PT, R4.reuse, R0, PT ;  /* 0x000000000400720c */ /* 0x040fe40003f84070 */
[C---:B------:R-:W-:Y:S02]  /*40e0*/  ISETP.GT.U32.AND P5, PT, R4.reuse, R26, PT ;  /* 0x0000001a0400720c */ /* 0x040fe40003fa4070 */
[----:B------:R-:W-:-:S09]  /*40f0*/  ISETP.GT.U32.AND P2, PT, R4, R13, PT ;  /* 0x0000000d0400720c */ /* 0x000fd20003f44070 */
[--C-:B------:R-:W-:Y:S01]  /*4100*/  @!P4 IMAD.IADD R0, R0, 0x1, -R4.reuse ;  /* 0x000000010000c824 */ /* 0x100fe200078e0a04 */
[----:B------:R-:W-:Y:S01]  /*4110*/  ISETP.GE.AND P4, PT, R61, RZ, PT ;  /* 0x000000ff3d00720c */ /* 0x000fe20003f86270 */
[----:B------:R-:W-:Y:S01]  /*4120*/  @!P5 IMAD.IADD R26, R26, 0x1, -R4 ;  /* 0x000000011a1ad824 */ /* 0x000fe200078e0a04 */
[----:B------:R-:W0:Y:S01]  /*4130*/  S2R R61, SR_TID.X ;  /* 0x00000000003d7919 */ /* 0x000e220000002100 */
[C---:B------:R-:W-:Y:S02]  /*4140*/  ISETP.GT.U32.AND P5, PT, R4.reuse, R56, PT ;  /* 0x000000380400720c */ /* 0x040fe40003fa4070 */
[----:B------:R-:W-:Y:S02]  /*4150*/  @!P2 IADD3 R13, PT, PT, R13, -R4, RZ ;  /* 0x800000040d0da210 */ /* 0x000fe40007ffe0ff */
[----:B------:R-:W-:Y:S01]  /*4160*/  ISETP.GT.U32.AND P2, PT, R4, R57, PT ;  /* 0x000000390400720c */ /* 0x000fe20003f44070 */
[----:B------:R-:W-:Y:S01]  /*4170*/  @!P6 IMAD.MOV R11, RZ, RZ, -R11 ;  /* 0x000000ffff0be224 */ /* 0x000fe200078e0a0b */
[----:B------:R-:W-:-:S02]  /*4180*/  ISETP.GE.AND P1, PT, R46, RZ, PT ;  /* 0x000000ff2e00720c */ /* 0x000fc40003f26270 */
[----:B------:R-:W-:Y:S01]  /*4190*/  ISETP.GT.U32.AND P6, PT, R4, R20, PT ;  /* 0x000000140400720c */ /* 0x000fe20003fc4070 */
[----:B------:R-:W-:Y:S01]  /*41a0*/  IMAD.MOV R5, RZ, RZ, -R7 ;  /* 0x000000ffff057224 */ /* 0x000fe200078e0a07 */
[----:B------:R-:W2:Y:S03]  /*41b0*/  LDL.LU R46, [R1+0xcc4] ;  /* 0x000cc400012e7983 */ /* 0x000ea60000300800 */
[----:B------:R-:W-:-:S05]  /*41c0*/  @!P5 IMAD.IADD R56, R56, 0x1, -R4 ;  /* 0x000000013838d824 */ /* 0x000fca00078e0a04 */
[----:B------:R-:W-:Y:S01]  /*41d0*/  ISETP.GT.U32.AND P5, PT, R4, R56, PT ;  /* 0x000000380400720c */ /* 0x000fe20003fa4070 */
[--C-:B------:R-:W-:Y:S01]  /*41e0*/  @!P2 IMAD.IADD R57, R57, 0x1, -R4.reuse ;  /* 0x000000013939a824 */ /* 0x100fe200078e0a04 */
[----:B------:R-:W-:Y:S02]  /*41f0*/  ISETP.GE.AND P2, PT, R30, RZ, PT ;  /* 0x000000ff1e00720c */ /* 0x000fe40003f46270 */
[----:B------:R-:W1:Y:S01]  /*4200*/  LDC R30, c[0x0][0x3ac] ;  /* 0x0000eb00ff1e7b82 */ /* 0x000e620000000800 */
[----:B------:R-:W-:Y:S01]  /*4210*/  @!P1 IMAD.MOV R45, RZ, RZ, -R45 ;  /* 0x000000ffff2d9224 */ /* 0x000fe200078e0a2d */
[----:B------:R-:W-:Y:S01]  /*4220*/  ISETP.GT.U32.AND P1, PT, R4, R57, PT ;  /* 0x000000390400720c */ /* 0x000fe20003f24070 */
[----:B------:R-:W-:Y:S01]  /*4230*/  @!P6 IMAD.IADD R20, R20, 0x1, -R4 ;  /* 0x000000011414e824 */ /* 0x000fe200078e0a04 */
[----:B------:R-:W-:Y:S01]  /*4240*/  ISETP.GE.AND P6, PT, R42, RZ, PT ;  /* 0x000000ff2a00720c */ /* 0x000fe20003fc6270 */
[C---:B------:R-:W-:Y:S01]  /*4250*/  IMAD R2, R4.reuse, R5, R2 ;  /* 0x0000000504027224 */ /* 0x040fe200078e0202 */
[----:B------:R-:W3:Y:S01]  /*4260*/  LDL.LU R42, [R1+0xcc0] ;  /* 0x000cc000012a7983 */ /* 0x000ee20000300800 */
[----:B------:R-:W-:Y:S01]  /*4270*/  @!P0 IMAD.MOV R21, RZ, RZ, -R21 ;  /* 0x000000ffff158224 */ /* 0x000fe200078e0a15 */
[C---:B------:R-:W-:Y:S01]  /*4280*/  ISETP.GT.U32.AND P0, PT, R4.reuse, R26, PT ;  /* 0x0000001a0400720c */ /* 0x040fe20003f04070 */
[----:B------:R-:W-:Y:S01]  /*4290*/  @!P3 IMAD.MOV R33, RZ, RZ, -R33 ;  /* 0x000000ffff21b224 */ /* 0x000fe200078e0a21 */
[----:B------:R-:W-:Y:S01]  /*42a0*/  ISETP.GT.U32.AND P3, PT, R4, R58, PT ;  /* 0x0000003a0400720c */ /* 0x000fe20003f64070 */
[----:B------:R-:W-:Y:S01]  /*42b0*/  @!P5 IMAD.IADD R56, R56, 0x1, -R4 ;  /* 0x000000013838d824 */ /* 0x000fe200078e0a04 */
[----:B0-----:R-:W-:-:S02]  /*42c0*/  LOP3.LUT R6, R61, 0x7, RZ, 0xc0, !PT ;  /* 0x000000073d067812 */ /* 0x001fc400078ec0ff */
[----:B------:R-:W-:Y:S01]  /*42d0*/  ISETP.GT.U32.AND P5, PT, R4, R2, PT ;  /* 0x000000020400720c */ /* 0x000fe20003fa4070 */
[----:B------:R-:W-:Y:S02]  /*42e0*/  IMAD.SHL.U32 R7, R61, 0x2, RZ ;  /* 0x000000023d077824 */ /* 0x000fe400078e00ff */
[----:B------:R-:W-:Y:S02]  /*42f0*/  IMAD R6, R6, 0x90, RZ ;  /* 0x0000009006067824 */ /* 0x000fe400078e02ff */
[----:B------:R-:W-:Y:S01]  /*4300*/  @!P1 IMAD.IADD R57, R57, 0x1, -R4 ;  /* 0x0000000139399824 */ /* 0x000fe200078e0a04 */
[----:B------:R-:W-:Y:S01]  /*4310*/  ISETP.GE.AND P1, PT, R59, RZ, PT ;  /* 0x000000ff3b00720c */ /* 0x000fe20003f26270 */
[----:B------:R-:W-:Y:S01]  /*4320*/  @!P6 IMAD.MOV R13, RZ, RZ, -R13 ;  /* 0x000000ffff0de224 */ /* 0x000fe200078e0a0d */
[----:B------:R-:W-:Y:S01]  /*4330*/  ISETP.GT.U32.AND P6, PT, R4, R0, PT ;  /* 0x000000000400720c */ /* 0x000fe20003fc4070 */
[----:B------:R-:W-:Y:S01]  /*4340*/  IMAD.SHL.U32 R59, R61, 0x40, RZ ;  /* 0x000000403d3b7824 */ /* 0x000fe200078e00ff */
[----:B------:R-:W-:-:S02]  /*4350*/  LOP3.LUT R5, R6, 0x10, R7, 0x78, !PT ;  /* 0x0000001006057812 */ /* 0x000fc400078e7807 */
[----:B------:R-:W-:Y:S01]  /*4360*/  LOP3.LUT R61, R61, 0x1f, RZ, 0xc0, !PT ;  /* 0x0000001f3d3d7812 */ /* 0x000fe200078ec0ff */
[--C-:B------:R-:W-:Y:S01]  /*4370*/  @!P0 IMAD.IADD R26, R26, 0x1, -R4.reuse ;  /* 0x000000011a1a8824 */ /* 0x100fe200078e0a04 */
[----:B------:R-:W-:Y:S01]  /*4380*/  ISETP.GE.AND P0, PT, R40, RZ, PT ;  /* 0x000000ff2800720c */ /* 0x000fe20003f06270 */
[--C-:B------:R-:W-:Y:S01]  /*4390*/  @!P3 IMAD.IADD R58, R58, 0x1, -R4.reuse ;  /* 0x000000013a3ab824 */ /* 0x100fe200078e0a04 */
[----:B------:R-:W-:Y:S01]  /*43a0*/  LOP3.LUT R7, R6, 0x30, R7, 0x78, !PT ;  /* 0x0000003006077812 */ /* 0x000fe200078e7807 */
[----:B------:R-:W4:Y:S01]  /*43b0*/  LDL.LU R40, [R1+0xcbc] ;  /* 0x000cbc0001287983 */ /* 0x000f220000300800 */
[----:B------:R-:W-:Y:S01]  /*43c0*/  ISETP.GE.AND P3, PT, R36, RZ, PT ;  /* 0x000000ff2400720c */ /* 0x000fe20003f66270 */
[----:B------:R-:W-:Y:S01]  /*43d0*/  @!P5 IMAD.IADD R2, R2, 0x1, -R4 ;  /* 0x000000010202d824 */ /* 0x000fe200078e0a04 */
[----:B------:R-:W-:Y:S01]  /*43e0*/  LOP3.LUT R6, R5, 0x400, R59, 0xf8, !PT ;  /* 0x0000040005067812 */ /* 0x000fe200078ef83b */
[----:B------:R-:W2:Y:S01]  /*43f0*/  LDL.LU R36, [R1+0xcb8] ;  /* 0x000cb80001247983 */ /* 0x000ea20000300800 */
[----:B------:R-:W-:Y:S01]  /*4400*/  ISETP.GE.AND P5, PT, R3, RZ, PT ;  /* 0x000000ff0300720c */ /* 0x000fe20003fa6270 */
[----:B-1----:R-:W-:-:S02]  /*4410*/  IMAD R5, R61, R30, RZ ;  /* 0x0000001e3d057224 */ /* 0x002fc400078e02ff */
[----:B------:R-:W2:Y:S04]  /*4420*/  LDL.LU R3, [R1+0xcb4] ;  /* 0x000cb40001037983 */ /* 0x000ea80000300800 */
[----:B------:R0:W-:Y:S01]  /*4430*/  STL [R1+0x378], R7 ;  /* 0x0003780701007387 */ /* 0x0001e20000100800 */
[----:B------:R-:W-:-:S03]  /*4440*/  @!P6 IMAD.IADD R0, R0, 0x1, -R4 ;  /* 0x000000010000e824 */ /* 0x000fc600078e0a04 */
[----:B------:R1:W-:Y:S01]  /*4450*/  STL [R1+0x37c], R6 ;  /* 0x00037c0601007387 */ /* 0x0003e20000100800 */
[----:B------:R-:W-:Y:S01]  /*4460*/  ISETP.GE.AND P6, PT, R60, RZ, PT ;  /* 0x000000ff3c00720c */ /* 0x000fe20003fc6270 */
[----:B0-----:R-:W-:Y:S02]  /*4470*/  IMAD R7, R30, 0x20, R5 ;  /* 0x000000201e077824 */ /* 0x001fe400078e0205 */
[----:B------:R-:W3:Y:S04]  /*4480*/  LDL.LU R30, [R1+0x2c] ;  /* 0x00002c00011e7983 */ /* 0x000ee80000300800 */
[----:B------:R-:W4:Y:S04]  /*4490*/  LDL.LU R59, [R1+0x28] ;  /* 0x00002800013b7983 */ /* 0x000f280000300800 */
[----:B------:R-:W4:Y:S04]  /*44a0*/  LDL.LU R60, [R1+0x24] ;  /* 0x00002400013c7983 */ /* 0x000f280000300800 */
[----:B------:R-:W4:Y:S01]  /*44b0*/  LDL.LU R61, [R1+0x20] ;  /* 0x00002000013d7983 */ /* 0x000f220000300800 */
[----:B------:R-:W-:-:S02]  /*44c0*/  @!P0 IADD3 R20, PT, PT, -R20, RZ, RZ ;  /* 0x000000ff14148210 */ /* 0x000fc40007ffe1ff */
[----:B------:R-:W-:Y:S01]  /*44d0*/  ISETP.GT.U32.AND P0, PT, R4, R2, PT ;  /* 0x000000020400720c */ /* 0x000fe20003f04070 */
[----:B------:R-:W-:Y:S01]  /*44e0*/  @!P3 IMAD.MOV R17, RZ, RZ, -R17 ;  /* 0x000000ffff11b224 */ /* 0x000fe200078e0a11 */
[----:B-1----:R-:W-:Y:S01]  /*44f0*/  LEA R6, P3, R7, UR10, 0x1 ;  /* 0x0000000a07067c11 */ /* 0x002fe2000f8608ff */
[----:B------:R-:W-:Y:S01]  /*4500*/  @!P2 IMAD.MOV R26, RZ, RZ, -R26 ;  /* 0x000000ffff1aa224 */ /* 0x000fe200078e0a1a */
[----:B------:R-:W-:Y:S02]  /*4510*/  ISETP.GE.AND P2, PT, R34, RZ, PT ;  /* 0x000000ff2200720c */ /* 0x000fe40003f46270 */
[----:B------:R-:W4:Y:S07]  /*4520*/  LDL.LU R34, [R1+0xcb0] ;  /* 0x000cb00001227983 */ /* 0x000f2e0000300800 */
[----:B------:R-:W-:Y:S01]  /*4530*/  @!P0 IMAD.IADD R2, R2, 0x1, -R4 ;  /* 0x0000000102028824 */ /* 0x000fe200078e0a04 */
[----:B------:R-:W-:-:S04]  /*4540*/  LEA R4, P0, R5, UR10, 0x1 ;  /* 0x0000000a05047c11 */ /* 0x000fc8000f8008ff */
[----:B------:R-:W-:Y:S02]  /*4550*/  LEA.HI.X.SX32 R5, R5, UR11, 0x1, P0 ;  /* 0x0000000b05057c11 */ /* 0x000fe400080f0eff */
[----:B------:R-:W-:-:S03]  /*4560*/  LEA.HI.X.SX32 R7, R7, UR11, 0x1, P3 ;  /* 0x0000000b07077c11 */ /* 0x000fc600098f0eff */
[----:B------:R0:W-:Y:S04]  /*4570*/  STL.64 [R1+0xc68], R4 ;  /* 0x000c680401007387 */ /* 0x0001e80000100a00 */
[----:B0-----:R-:W4:Y:S04]  /*4580*/  LDL.LU R4, [R1] ;  /* 0x0000000001047983 */ /* 0x001f280000300800 */
[----:B------:R0:W-:Y:S04]  /*4590*/  STL [R1+0xc7c], R6 ;  /* 0x000c7c0601007387 */ /* 0x0001e80000100800 */
[----:B0-----:R-:W4:Y:S04]  /*45a0*/  LDL.LU R6, [R1+0x4] ;  /* 0x0000040001067983 */ /* 0x001f280000300800 */
[----:B------:R0:W-:Y:S04]  /*45b0*/  STL [R1+0xc78], R7 ;  /* 0x000c780701007387 */ /* 0x0001e80000100800 */
[----:B0-----:R-:W4:Y:S01]  /*45c0*/  LDL.LU R7, [R1+0x8] ;  /* 0x0000080001077983 */ /* 0x001f220000300800 */
[----:B--2---:R-:W-:-:S02]  /*45d0*/  ISETP.NE.AND P0, PT, R3, RZ, PT ;  /* 0x000000ff0300720c */ /* 0x004fc40003f05270 */
[----:B------:R-:W-:Y:S01]  /*45e0*/  LOP3.LUT R5, RZ, R3, RZ, 0x33, !PT ;  /* 0x00000003ff057212 */ /* 0x000fe200078e33ff */
[----:B------:R-:W-:Y:S02]  /*45f0*/  IMAD.MOV.U32 R3, RZ, RZ, R58 ;  /* 0x000000ffff037224 */ /* 0x000fe400078e003a */
[----:B------:R-:W2:Y:S01]  /*4600*/  LDL.LU R58, [R1+0xc] ;  /* 0x00000c00013a7983 */ /* 0x000ea20000300800 */
[C---:B---3--:R-:W-:Y:S02]  /*4610*/  SEL R30, R5.reuse, R30, !P0 ;  /* 0x0000001e051e7207 */ /* 0x048fe40004000000 */
[----:B----4-:R-:W-:-:S03]  /*4620*/  SEL R59, R5, R59, !P0 ;  /* 0x0000003b053b7207 */ /* 0x010fc60004000000 */
[----:B------:R0:W-:Y:S01]  /*4630*/  STL [R1+0x30], R30 ;  /* 0x0000301e01007387 */ /* 0x0001e20000100800 */
[C---:B------:R-:W-:Y:S02]  /*4640*/  SEL R60, R5.reuse, R60, !P0 ;  /* 0x0000003c053c7207 */ /* 0x040fe40004000000 */
[C---:B------:R-:W-:Y:S01]  /*4650*/  SEL R61, R5.reuse, R61, !P0 ;  /* 0x0000003d053d7207 */ /* 0x040fe20004000000 */
[----:B0-----:R-:W3:Y:S04]  /*4660*/  LDL.LU R30, [R1+0xcac] ;  /* 0x000cac00011e7983 */ /* 0x001ee80000300800 */
[----:B------:R0:W-:Y:S04]  /*4670*/  STL [R1+0x2c], R59 ;  /* 0x00002c3b01007387 */ /* 0x0001e80000100800 */
[----:B0-----:R-:W4:Y:S04]  /*4680*/  LDL.LU R59, [R1+0xca8] ;  /* 0x000ca800013b7983 */ /* 0x001f280000300800 */
[----:B------:R0:W-:Y:S04]  /*4690*/  STL [R1+0x28], R60 ;  /* 0x0000283c01007387 */ /* 0x0001e80000100800 */
[----:B0-----:R-:W3:Y:S04]  /*46a0*/  LDL.LU R60, [R1+0xca4] ;  /* 0x000ca400013c7983 */ /* 0x001ee80000300800 */
[----:B------:R0:W-:Y:S04]  /*46b0*/  STL [R1+0x24], R61 ;  /* 0x0000243d01007387 */ /* 0x0001e80000100800 */
[----:B0-----:R-:W3:Y:S01]  /*46c0*/  LDL.LU R61, [R1+0xca0] ;  /* 0x000ca000013d7983 */ /* 0x001ee20000300800 */
[----:B------:R-:W-:-:S02]  /*46d0*/  SEL R4, R5, R4, !P0 ;  /* 0x0000000405047207 */ /* 0x000fc40004000000 */
[----:B--2---:R-:W-:-:S05]  /*46e0*/  SEL R58, R5, R58, !P0 ;  /* 0x0000003a053a7207 */ /* 0x004fca0004000000 */
[----:B------:R0:W-:Y:S02]  /*46f0*/  STL [R1+0x20], R58 ;  /* 0x0000203a01007387 */ /* 0x0001e40000100800 */
[C---:B0-----:R-:W-:Y:S02]  /*4700*/  SEL R58, R5.reuse, R7, !P0 ;  /* 0x00000007053a7207 */ /* 0x041fe40004000000 */
[----:B------:R-:W-:-:S03]  /*4710*/  SEL R7, R5, R6, !P0 ;  /* 0x0000000605077207 */ /* 0x000fc60004000000 */
[----:B------:R-:W-:Y:S04]  /*4720*/  STL [R1+0x1c], R58 ;  /* 0x00001c3a01007387 */ /* 0x000fe80000100800 */
[----:B------:R-:W-:Y:S01]  /*4730*/  STL [R1+0x18], R7 ;  /* 0x0000180701007387 */ /* 0x000fe20000100800 */
[----:B---3--:R-:W-:-:S05]  /*4740*/  SEL R6, R5, R61, !P0 ;  /* 0x0000003d05067207 */ /* 0x008fca0004000000 */
[----:B------:R0:W-:Y:S04]  /*4750*/  STL [R1+0xc80], R6 ;  /* 0x000c800601007387 */ /* 0x0001e80000100800 */
[----:B------:R-:W-:Y:S04]  /*4760*/  STL [R1+0x14], R4 ;  /* 0x0000140401007387 */ /* 0x000fe80000100800 */
[----:B0-----:R-:W2:Y:S04]  /*4770*/  LDL.LU R6, [R1+0x24] ;  /* 0x0000240001067983 */ /* 0x001ea80000300800 */
[----:B--2---:R0:W-:Y:S04]  /*4780*/  STL [R1+0xc84], R6 ;  /* 0x000c840601007387 */ /* 0x0041e80000100800 */
[----:B0-----:R-:W2:Y:S01]  /*4790*/  LDL.LU R6, [R1+0x28] ;  /* 0x0000280001067983 */ /* 0x001ea20000300800 */
[----:B------:R-:W-:-:S03]  /*47a0*/  SEL R7, R5, R60, !P0 ;  /* 0x0000003c05077207 */ /* 0x000fc60004000000 */
[----:B--2---:R0:W-:Y:S04]  /*47b0*/  STL [R1+0xc88], R6 ;  /* 0x000c880601007387 */ /* 0x0041e80000100800 */
[----:B0-----:R-:W2:Y:S04]  /*47c0*/  LDL.LU R6, [R1+0x2c] ;  /* 0x00002c0001067983 */ /* 0x001ea80000300800 */
[----:B--2---:R0:W-:Y:S02]  /*47d0*/  STL.64 [R1+0xc90], R6 ;  /* 0x000c900601007387 */ /* 0x0041e40000100a00 */
[----:B0-----:R-:W-:-:S02]  /*47e0*/  IMAD.MOV.U32 R7, RZ, RZ, R5 ;  /* 0x000000ffff077224 */ /* 0x001fc400078e0005 */
[----:B------:R-:W2:Y:S03]  /*47f0*/  LDL.LU R6, [R1+0x34] ;  /* 0x0000340001067983 */ /* 0x000ea60000300800 */
[C---:B----4-:R-:W-:Y:S02]  /*4800*/  SEL R5, R7.reuse, R59, !P0 ;  /* 0x0000003b07057207 */ /* 0x050fe40004000000 */
[----:B------:R-:W-:-:S05]  /*4810*/  SEL R4, R7, R30, !P0 ;  /* 0x0000001e07047207 */ /* 0x000fca0004000000 */
[----:B------:R0:W-:Y:S04]  /*4820*/  STL.64 [R1+0xc98], R4 ;  /* 0x000c980401007387 */ /* 0x0001e80000100a00 */
[----:B0-----:R-:W3:Y:S01]  /*4830*/  LDL.LU R5, [R1+0x38] ;  /* 0x0000380001057983 */ /* 0x001ee20000300800 */
[C---:B------:R-:W-:Y:S02]  /*4840*/  SEL R30, R7.reuse, R29, !P0 ;  /* 0x0000001d071e7207 */ /* 0x040fe40004000000 */
[C---:B------:R-:W-:Y:S01]  /*4850*/  SEL R29, R7.reuse, R15, !P0 ;  /* 0x0000000f071d7207 */ /* 0x040fe20004000000 */
[----:B------:R-:W-:Y:S01]  /*4860*/  @!P6 IMAD.MOV R0, RZ, RZ, -R0 ;  /* 0x000000ffff00e224 */ /* 0x000fe200078e0a00 */
[----:B------:R-:W-:Y:S01]  /*4870*/  SEL R58, R7, R20, !P0 ;  /* 0x00000014073a7207 */ /* 0x000fe20004000000 */
[----:B------:R-:W-:Y:S01]  /*4880*/  @!P2 IMAD.MOV R2, RZ, RZ, -R2 ;  /* 0x000000ffff02a224 */ /* 0x000fe200078e0a02 */
[----:B------:R-:W-:Y:S01]  /*4890*/  @!P1 IADD3 R57, PT, PT, -R57, RZ, RZ ;  /* 0x000000ff39399210 */ /* 0x000fe20007ffe1ff */
[----:B------:R-:W-:-:S02]  /*48a0*/  @!P4 IMAD.MOV R3, RZ, RZ, -R3 ;  /* 0x000000ffff03c224 */ /* 0x000fc400078e0a03 */
[----:B------:R-:W-:Y:S01]  /*48b0*/  @!P5 IMAD.MOV R56, RZ, RZ, -R56 ;  /* 0x000000ffff38d224 */ /* 0x000fe200078e0a38 */
[C---:B------:R-:W-:Y:S02]  /*48c0*/  SEL R61, R7.reuse, R34, !P0 ;  /* 0x00000022073d7207 */ /* 0x040fe40004000000 */
[C---:B------:R-:W-:Y:S02]  /*48d0*/  SEL R59, R7.reuse, R13, !P0 ;  /* 0x0000000d073b7207 */ /* 0x040fe40004000000 */
[C---:B------:R-:W-:Y:S02]  /*48e0*/  SEL R34, R7.reuse, R53, !P0 ;  /* 0x0000003507227207 */ /* 0x040fe40004000000 */
[C---:B------:R-:W-:Y:S02]  /*48f0*/  SEL R60, R7.reuse, R45, !P0 ;  /* 0x0000002d073c7207 */ /* 0x040fe40004000000 */
[C---:B------:R-:W-:Y:S01]  /*4900*/  SEL R13, R7.reuse, R3, !P0 ;  /* 0x00000003070d7207 */ /* 0x040fe20004000000 */
[----:B------:R-:W4:Y:S01]  /*4910*/  LDL.LU R45, [R1+0x30] ;  /* 0x00003000012d7983 */ /* 0x000f220000300800 */
[----:B------:R-:W-:-:S02]  /*4920*/  SEL R36, R7, R36, !P0 ;  /* 0x0000002407247207 */ /* 0x000fc40004000000 */
[C---:B------:R-:W-:Y:S02]  /*4930*/  SEL R40, R7.reuse, R40, !P0 ;  /* 0x0000002807287207 */ /* 0x040fe40004000000 */
[C---:B------:R-:W-:Y:S02]  /*4940*/  SEL R42, R7.reuse, R42, !P0 ;  /* 0x0000002a072a7207 */ /* 0x040fe40004000000 */
[C---:B------:R-:W-:Y:S02]  /*4950*/  SEL R46, R7.reuse, R46, !P0 ;  /* 0x0000002e072e7207 */ /* 0x040fe40004000000 */
[C---:B------:R-:W-:Y:S02]  /*4960*/  SEL R49, R7.reuse, R49, !P0 ;  /* 0x0000003107317207 */ /* 0x040fe40004000000 */
[C---:B------:R-:W-:Y:S02]  /*4970*/  SEL R25, R7.reuse, R25, !P0 ;  /* 0x0000001907197207 */ /* 0x040fe40004000000 */
        /* <DEDUP_REMOVED lines=35> */
[----:B------:R-:W-:Y:S01]  /*4bb0*/  SEL R53, R7, R57, !P0 ;  /* 0x0000003907357207 */ /* 0x000fe20004000000 */
[----:B------:R-:W4:Y:S04]  /*4bc0*/  LDL.LU R56, [R1+0x14] ;  /* 0x0000140001387983 */ /* 0x000f280000300800 */
[----:B------:R-:W4:Y:S01]  /*4bd0*/  LDL.LU R57, [R1+0x18] ;  /* 0x0000180001397983 */ /* 0x000f220000300800 */
[----:B--2---:R-:W-:-:S05]  /*4be0*/  IMAD R20, R6, UR6, RZ ;  /* 0x0000000606147c24 */ /* 0x004fca000f8e02ff */
[----:B------:R-:W-:Y:S01]  /*4bf0*/  LEA R6, P2, R20, UR8, 0x1 ;  /* 0x0000000814067c11 */ /* 0x000fe2000f8408ff */
[----:B---3--:R-:W-:Y:S02]  /*4c00*/  IMAD R15, R5, UR6, RZ ;  /* 0x00000006050f7c24 */ /* 0x008fe4000f8e02ff */
[----:B------:R-:W-:-:S03]  /*4c10*/  IMAD.MOV.U32 R5, RZ, RZ, R7 ;  /* 0x000000ffff057224 */ /* 0x000fc600078e0007 */
[----:B------:R-:W-:Y:S02]  /*4c20*/  LEA R4, P1, R15, UR8, 0x1 ;  /* 0x000000080f047c11 */ /* 0x000fe4000f8208ff */
[C---:B------:R-:W-:Y:S02]  /*4c30*/  SEL R0, R5.reuse, R0, !P0 ;  /* 0x0000000005007207 */ /* 0x040fe40004000000 */
[----:B------:R-:W-:Y:S02]  /*4c40*/  SEL R2, R5, R2, !P0 ;  /* 0x0000000205027207 */ /* 0x000fe40004000000 */
[----:B------:R-:W-:Y:S02]  /*4c50*/  LEA.HI.X.SX32 R5, R15, UR9, 0x1, P1 ;  /* 0x000000090f057c11 */ /* 0x000fe400088f0eff */
[----:B------:R-:W-:-:S03]  /*4c60*/  LEA.HI.X.SX32 R7, R20, UR9, 0x1, P2 ;  /* 0x0000000914077c11 */ /* 0x000fc600090f0eff */
[----:B------:R0:W-:Y:S04]  /*4c70*/  STL.64 [R1+0x368], R4 ;  /* 0x0003680401007387 */ /* 0x0001e80000100a00 */
[----:B0-----:R-:W2:Y:S04]  /*4c80*/  LDL.LU.64 R4, [R1+0xc98] ;  /* 0x000c980001047983 */ /* 0x001ea80000300a00 */
[----:B------:R-:W3:Y:S04]  /*4c90*/  LDL.LU R15, [R1+0x1c] ;  /* 0x00001c00010f7983 */ /* 0x000ee80000300800 */
[----:B------:R0:W-:Y:S04]  /*4ca0*/  STL.64 [R1+0x360], R6 ;  /* 0x0003600601007387 */ /* 0x0001e80000100a00 */
[----:B0-----:R-:W2:Y:S04]  /*4cb0*/  LDL.LU.64 R6, [R1+0xc90] ;  /* 0x000c900001067983 */ /* 0x001ea80000300a00 */
[----:B------:R-:W3:Y:S01]  /*4cc0*/  LDL.LU R20, [R1+0x20] ;  /* 0x0000200001147983 */ /* 0x000ee20000300800 */
[----:B--2---:R-:W-:-:S05]  /*4cd0*/  IMAD R6, R6, UR7, RZ ;  /* 0x0000000706067c24 */ /* 0x004fca000f8e02ff */
[----:B------:R0:W-:Y:S04]  /*4ce0*/  STL [R1+0x2c], R6 ;  /* 0x00002c0601007387 */ /* 0x0001e80000100800 */
[----:B0-----:R-:W2:Y:S02]  /*4cf0*/  LDL.LU R6, [R1+0xc88] ;  /* 0x000c880001067983 */ /* 0x001ea40000300800 */
[----:B--2---:R-:W-:-:S05]  /*4d00*/  IMAD R6, R6, UR7, RZ ;  /* 0x0000000706067c24 */ /* 0x004fca000f8e02ff */
[----:B------:R0:W-:Y:S04]  /*4d10*/  STL [R1+0x28], R6 ;  /* 0x0000280601007387 */ /* 0x0001e80000100800 */
[----:B0-----:R-:W2:Y:S01]  /*4d20*/  LDL.LU R6, [R1+0xc84] ;  /* 0x000c840001067983 */ /* 0x001ea20000300800 */
[----:B---3--:R-:W-:Y:S02]  /*4d30*/  IMAD R20, R20, UR7, RZ ;  /* 0x0000000714147c24 */ /* 0x008fe4000f8e02ff */
[----:B------:R-:W-:Y:S02]  /*4d40*/  IMAD R15, R15, UR7, RZ ;  /* 0x000000070f0f7c24 */ /* 0x000fe4000f8e02ff */
[----:B--2---:R-:W-:-:S05]  /*4d50*/  IMAD R6, R6, UR7, RZ ;  /* 0x0000000706067c24 */ /* 0x004fca000f8e02ff */
[----:B------:R0:W-:Y:S04]  /*4d60*/  STL [R1+0x40], R6 ;  /* 0x0000400601007387 */ /* 0x0001e80000100800 */
[----:B0-----:R-:W2:Y:S04]  /*4d70*/  LDL.LU R6, [R1+0xc80] ;  /* 0x000c800001067983 */ /* 0x001ea80000300800 */
[----:B------:R4:W-:Y:S01]  /*4d80*/  STL [R1+0x44], R20 ;  /* 0x0000441401007387 */ /* 0x0009e20000100800 */
[----:B------:R-:W-:-:S03]  /*4d90*/  IMAD R40, R40, UR7, RZ ;  /* 0x0000000728287c24 */ /* 0x000fc6000f8e02ff */
[----:B------:R0:W-:Y:S01]  /*4da0*/  STL [R1+0x1c], R15 ;  /* 0x00001c0f01007387 */ /* 0x0001e20000100800 */
[----:B----4-:R-:W-:Y:S02]  /*4db0*/  IMAD R20, R57, UR7, RZ ;  /* 0x0000000739147c24 */ /* 0x010fe4000f8e02ff */
[----:B0-----:R-:W-:Y:S02]  /*4dc0*/  IMAD R15, R56, UR7, RZ ;  /* 0x00000007380f7c24 */ /* 0x001fe4000f8e02ff */
[----:B------:R-:W-:Y:S01]  /*4dd0*/  IMAD R56, R4, UR7, RZ ;  /* 0x0000000704387c24 */ /* 0x000fe2000f8e02ff */
[----:B------:R0:W-:Y:S01]  /*4de0*/  STL [R1+0x18], R20 ;  /* 0x0000181401007387 */ /* 0x0001e20000100800 */
[----:B------:R-:W-:Y:S02]  /*4df0*/  IMAD R4, R36, UR7, RZ ;  /* 0x0000000724047c24 */ /* 0x000fe4000f8e02ff */
[----:B------:R-:W-:Y:S02]  /*4e00*/  IMAD R36, R42, UR7, RZ ;  /* 0x000000072a247c24 */ /* 0x000fe4000f8e02ff */
[----:B------:R-:W-:-:S02]  /*4e10*/  IMAD R42, R46, UR7, RZ ;  /* 0x000000072e2a7c24 */ /* 0x000fc4000f8e02ff */
[----:B0-----:R-:W-:Y:S02]  /*4e20*/  IMAD R20, R7, UR7, RZ ;  /* 0x0000000707147c24 */ /* 0x001fe4000f8e02ff */
[----:B------:R-:W-:Y:S02]  /*4e30*/  IMAD R22, R22, UR7, RZ ;  /* 0x0000000716167c24 */ /* 0x000fe4000f8e02ff */
[----:B------:R-:W-:Y:S02]  /*4e40*/  IMAD R10, R10, UR7, RZ ;  /* 0x000000070a0a7c24 */ /* 0x000fe4000f8e02ff */
[----:B--2---:R-:W-:Y:S02]  /*4e50*/  IMAD R57, R6, UR7, RZ ;  /* 0x0000000706397c24 */ /* 0x004fe4000f8e02ff */
[----:B------:R-:W2:Y:S04]  /*4e60*/  LDL.LU R6, [R1+0xc7c] ;  /* 0x000c7c0001067983 */ /* 0x000ea80000300800 */
[----:B------:R-:W-:Y:S04]  /*4e70*/  STL [R1+0x50], R15 ;  /* 0x0000500f01007387 */ /* 0x000fe80000100800 */
[----:B------:R-:W2:Y:S04]  /*4e80*/  LDL.LU R7, [R1+0xc78] ;  /* 0x000c780001077983 */ /* 0x000ea80000300800 */
[----:B------:R0:W-:Y:S04]  /*4e90*/  STL [R1+0x84], R40 ;  /* 0x0000842801007387 */ /* 0x0001e80000100800 */
[----:B------:R1:W-:Y:S01]  /*4ea0*/  STL [R1+0x90], R36 ;  /* 0x0000902401007387 */ /* 0x0003e20000100800 */
[----:B0-----:R-:W-:-:S03]  /*4eb0*/  IMAD R40, R49, UR7, RZ ;  /* 0x0000000731287c24 */ /* 0x001fc6000f8e02ff */
[----:B------:R-:W-:Y:S01]  /*4ec0*/  STL [R1+0x94], R42 ;  /* 0x0000942a01007387 */ /* 0x000fe20000100800 */
[----:B-1----:R-:W-:Y:S02]  /*4ed0*/  IMAD R36, R34, UR7, RZ ;  /* 0x0000000722247c24 */ /* 0x002fe4000f8e02ff */
[----:B------:R-:W-:Y:S02]  /*4ee0*/  IMAD R34, R30, UR7, RZ ;  /* 0x000000071e227c24 */ /* 0x000fe4000f8e02ff */
[----:B------:R-:W-:Y:S01]  /*4ef0*/  IMAD R30, R29, UR7, RZ ;  /* 0x000000071d1e7c24 */ /* 0x000fe2000f8e02ff */
[----:B------:R-:W-:Y:S01]  /*4f00*/  STL [R1+0xa0], R40 ;  /* 0x0000a02801007387 */ /* 0x000fe20000100800 */
[----:B------:R-:W-:Y:S02]  /*4f10*/  IMAD R29, R25, UR7, RZ ;  /* 0x00000007191d7c24 */ /* 0x000fe4000f8e02ff */
[----:B------:R-:W-:Y:S01]  /*4f20*/  IMAD R25, R38, UR7, RZ ;  /* 0x0000000726197c24 */ /* 0x000fe2000f8e02ff */
[----:B------:R-:W-:Y:S04]  /*4f30*/  STL [R1+0xa4], R36 ;  /* 0x0000a42401007387 */ /* 0x000fe80000100800 */
[----:B------:R-:W-:Y:S04]  /*4f40*/  STL [R1+0xb0], R34 ;  /* 0x0000b02201007387 */ /* 0x000fe80000100800 */
[----:B------:R0:W-:Y:S04]  /*4f50*/  STL [R1+0xb4], R30 ;  /* 0x0000b41e01007387 */ /* 0x0001e80000100800 */
[----:B------:R1:W-:Y:S04]  /*4f60*/  STL [R1+0xb8], R29 ;  /* 0x0000b81d01007387 */ /* 0x0003e80000100800 */
[----:B------:R3:W-:Y:S01]  /*4f70*/  STL [R1+0xbc], R25 ;  /* 0x0000bc1901007387 */ /* 0x0007e20000100800 */
[----:B0-----:R-:W-:-:S02]  /*4f80*/  IMAD R30, R51, UR7, RZ ;  /* 0x00000007331e7c24 */ /* 0x001fc4000f8e02ff */
[----:B-1----:R-:W-:-:S03]  /*4f90*/  IMAD R29, R32, UR7, RZ ;  /* 0x00000007201d7c24 */ /* 0x002fc6000f8e02ff */
[----:B------:R-:W-:Y:S01]  /*4fa0*/  STL [R1+0xc8], R30 ;  /* 0x0000c81e01007387 */ /* 0x000fe20000100800 */
[----:B---3--:R-:W-:Y:S02]  /*4fb0*/  IMAD R25, R12, UR7, RZ ;  /* 0x000000070c197c24 */ /* 0x008fe4000f8e02ff */
[----:B------:R-:W-:Y:S02]  /*4fc0*/  IMAD R12, R18, UR7, RZ ;  /* 0x00000007120c7c24 */ /* 0x000fe4000f8e02ff */
[----:B------:R-:W-:Y:S01]  /*4fd0*/  IMAD R18, R23, UR7, RZ ;  /* 0x0000000717127c24 */ /* 0x000fe2000f8e02ff */
[----:B------:R-:W-:Y:S04]  /*4fe0*/  STL [R1+0xd0], R29 ;  /* 0x0000d01d01007387 */ /* 0x000fe80000100800 */
[----:B------:R-:W-:Y:S04]  /*4ff0*/  STL [R1+0xe0], R25 ;  /* 0x0000e01901007387 */ /* 0x000fe80000100800 */
[----:B------:R0:W-:Y:S04]  /*5000*/  STL [R1+0xe8], R12 ;  /* 0x0000e80c01007387 */ /* 0x0001e80000100800 */
[----:B------:R1:W-:Y:S01]  /*5010*/  STL [R1+0xf8], R18 ;  /* 0x0000f81201007387 */ /* 0x0003e20000100800 */
[----:B0-----:R-:W-:-:S03]  /*5020*/  IMAD R12, R47, UR7, RZ ;  /* 0x000000072f0c7c24 */ /* 0x001fc6000f8e02ff */
[----:B------:R0:W-:Y:S01]  /*5030*/  STL [R1+0x100], R22 ;  /* 0x0001001601007387 */ /* 0x0001e20000100800 */
[----:B-1----:R-:W-:-:S03]  /*5040*/  IMAD R18, R44, UR7, RZ ;  /* 0x000000072c127c24 */ /* 0x002fc6000f8e02ff */
[----:B------:R1:W-:Y:S04]  /*5050*/  STL [R1+0x110], R12 ;  /* 0x0001100c01007387 */ /* 0x0003e80000100800 */
[----:B------:R3:W-:Y:S01]  /*5060*/  STL [R1+0x118], R18 ;  /* 0x0001181201007387 */ /* 0x0007e20000100800 */
[----:B0-----:R-:W-:Y:S02]  /*5070*/  IMAD R22, R52, UR7, RZ ;  /* 0x0000000734167c24 */ /* 0x001fe4000f8e02ff */
[----:B-1----:R-:W-:-:S03]  /*5080*/  IMAD R12, R39, UR7, RZ ;  /* 0x00000007270c7c24 */ /* 0x002fc6000f8e02ff */
[----:B------:R-:W-:Y:S01]  /*5090*/  STL [R1+0x128], R22 ;  /* 0x0001281601007387 */ /* 0x000fe20000100800 */
[----:B---3--:R-:W-:-:S03]  /*50a0*/  IMAD R18, R41, UR7, RZ ;  /* 0x0000000729127c24 */ /* 0x008fc6000f8e02ff */
[----:B------:R0:W-:Y:S04]  /*50b0*/  STL [R1+0x130], R12 ;  /* 0x0001300c01007387 */ /* 0x0001e80000100800 */
[----:B------:R-:W-:Y:S04]  /*50c0*/  STL [R1+0x140], R18 ;  /* 0x0001401201007387 */ /* 0x000fe80000100800 */
[----:B------:R1:W-:Y:S01]  /*50d0*/  STL [R1+0x148], R10 ;  /* 0x0001480a01007387 */ /* 0x0003e20000100800 */
[----:B0-----:R-:W-:Y:S02]  /*50e0*/  IMAD R12, R9, UR7, RZ ;  /* 0x00000007090c7c24 */ /* 0x001fe4000f8e02ff */
[----:B------:R-:W-:-:S03]  /*50f0*/  IMAD R9, R14, UR7, RZ ;  /* 0x000000070e097c24 */ /* 0x000fc6000f8e02ff */
[----:B------:R0:W-:Y:S01]  /*5100*/  STL [R1+0x158], R12 ;  /* 0x0001580c01007387 */ /* 0x0001e20000100800 */
[----:B-1----:R-:W-:-:S03]  /*5110*/  IMAD R10, R19, UR7, RZ ;  /* 0x00000007130a7c24 */ /* 0x002fc6000f8e02ff */
[----:B------:R1:W-:Y:S04]  /*5120*/  STL [R1+0x168], R9 ;  /* 0x0001680901007387 */ /* 0x0003e80000100800 */
[----:B------:R3:W-:Y:S01]  /*5130*/  STL [R1+0x170], R10 ;  /* 0x0001700a01007387 */ /* 0x0007e20000100800 */
[----:B0-----:R-:W-:Y:S02]  /*5140*/  IMAD R12, R24, UR7, RZ ;  /* 0x00000007180c7c24 */ /* 0x001fe4000f8e02ff */
[----:B-1----:R-:W-:-:S03]  /*5150*/  IMAD R9, R31, UR7, RZ ;  /* 0x000000071f097c24 */ /* 0x002fc6000f8e02ff */
[----:B------:R0:W-:Y:S01]  /*5160*/  STL [R1+0x180], R12 ;  /* 0x0001800c01007387 */ /* 0x0001e20000100800 */
[----:B---3--:R-:W-:-:S03]  /*5170*/  IMAD R10, R37, UR7, RZ ;  /* 0x00000007250a7c24 */ /* 0x008fc6000f8e02ff */
[----:B------:R1:W-:Y:S04]  /*5180*/  STL [R1+0x188], R9 ;  /* 0x0001880901007387 */ /* 0x0003e80000100800 */
[----:B------:R3:W-:Y:S01]  /*5190*/  STL [R1+0x198], R10 ;  /* 0x0001980a01007387 */ /* 0x0007e20000100800 */
[----:B0-----:R-:W-:Y:S02]  /*51a0*/  IMAD R12, R43, UR7, RZ ;  /* 0x000000072b0c7c24 */ /* 0x001fe4000f8e02ff */
[----:B-1----:R-:W-:-:S03]  /*51b0*/  IMAD R9, R50, UR7, RZ ;  /* 0x0000000732097c24 */ /* 0x002fc6000f8e02ff */
[----:B------:R-:W-:Y:S01]  /*51c0*/  STL [R1+0x1a0], R12 ;  /* 0x0001a00c01007387 */ /* 0x000fe20000100800 */
[----:B---3--:R-:W-:Y:S02]  /*51d0*/  IMAD R10, R8, UR7, RZ ;  /* 0x00000007080a7c24 */ /* 0x008fe4000f8e02ff */
[----:B------:R-:W-:Y:S01]  /*51e0*/  IMAD R8, R28, UR7, RZ ;  /* 0x000000071c087c24 */ /* 0x000fe2000f8e02ff */
[----:B------:R0:W-:Y:S04]  /*51f0*/  STL [R1+0x1b0], R9 ;  /* 0x0001b00901007387 */ /* 0x0001e80000100800 */
[----:B------:R-:W-:Y:S04]  /*5200*/  STL [R1+0x1b8], R10 ;  /* 0x0001b80a01007387 */ /* 0x000fe80000100800 */
[----:B------:R-:W3:Y:S01]  /*5210*/  LDL.LU R30, [R1+0x2c] ;  /* 0x00002c00011e7983 */ /* 0x000ee20000300800 */
[----:B0-----:R-:W-:-:S03]  /*5220*/  IMAD R9, R55, UR7, RZ ;  /* 0x0000000737097c24 */ /* 0x001fc6000f8e02ff */
[----:B------:R0:W-:Y:S04]  /*5230*/  STL [R1+0x1c8], R8 ;  /* 0x0001c80801007387 */ /* 0x0001e80000100800 */
[----:B------:R1:W-:Y:S04]  /*5240*/  STL [R1+0x1d0], R9 ;  /* 0x0001d00901007387 */ /* 0x0003e80000100800 */
[----:B------:R-:W4:Y:S01]  /*5250*/  LDL.LU R32, [R1+0x28] ;  /* 0x0000280001207983 */ /* 0x000f220000300800 */
[----:B0-----:R-:W-:Y:S02]  /*5260*/  IMAD R8, R16, UR7, RZ ;  /* 0x0000000710087c24 */ /* 0x001fe4000f8e02ff */
[----:B-1----:R-:W-:-:S03]  /*5270*/  IMAD R9, R27, UR7, RZ ;  /* 0x000000071b097c24 */ /* 0x002fc6000f8e02ff */
[----:B------:R0:W-:Y:S04]  /*5280*/  STL [R1+0x1e0], R8 ;  /* 0x0001e00801007387 */ /* 0x0001e80000100800 */
[----:B------:R-:W4:Y:S01]  /*5290*/  LDL.LU R34, [R1+0x40] ;  /* 0x0000400001227983 */ /* 0x000f220000300800 */
[----:B0-----:R-:W-:-:S03]  /*52a0*/  IMAD R8, R54, UR7, RZ ;  /* 0x0000000736087c24 */ /* 0x001fc6000f8e02ff */
[----:B------:R0:W-:Y:S04]  /*52b0*/  STL [R1+0x74], R9 ;  /* 0x0000740901007387 */ /* 0x0001e80000100800 */
[----:B------:R-:W4:Y:S04]  /*52c0*/  LDL.LU R36, [R1+0x44] ;  /* 0x0000440001247983 */ /* 0x000f280000300800 */
[----:B------:R1:W-:Y:S01]  /*52d0*/  STL [R1+0x70], R8 ;  /* 0x0000700801007387 */ /* 0x0003e20000100800 */
[----:B0-----:R-:W-:-:S03]  /*52e0*/  IMAD R9, R35, UR7, RZ ;  /* 0x0000000723097c24 */ /* 0x001fc6000f8e02ff */
[----:B------:R-:W4:Y:S01]  /*52f0*/  LDL.LU R38, [R1+0x1c] ;  /* 0x00001c0001267983 */ /* 0x000f220000300800 */
[----:B-1----:R-:W-:-:S03]  /*5300*/  IMAD R8, R48, UR7, RZ ;  /* 0x0000000730087c24 */ /* 0x002fc6000f8e02ff */
[----:B------:R0:W-:Y:S04]  /*5310*/  STL [R1+0x5c], R9 ;  /* 0x00005c0901007387 */ /* 0x0001e80000100800 */
[----:B------:R-:W4:Y:S04]  /*5320*/  LDL.LU R40, [R1+0x18] ;  /* 0x0000180001287983 */ /* 0x000f280000300800 */
[----:B------:R1:W-:Y:S04]  /*5330*/  STL [R1+0x58], R8 ;  /* 0x0000580801007387 */ /* 0x0003e80000100800 */
[----:B------:R-:W4:Y:S01]  /*5340*/  LDL.LU R42, [R1+0x50] ;  /* 0x00005000012a7983 */ /* 0x000f220000300800 */
[----:B0-----:R-:W-:-:S02]  /*5350*/  IMAD R9, R11, UR7, RZ ;  /* 0x000000070b097c24 */ /* 0x001fc4000f8e02ff */
[----:B-1----:R-:W-:-:S03]  /*5360*/  IMAD R8, R21, UR7, RZ ;  /* 0x0000000715087c24 */ /* 0x002fc6000f8e02ff */
[----:B------:R-:W-:Y:S04]  /*5370*/  STL [R1+0x34], R9 ;  /* 0x0000340901007387 */ /* 0x000fe80000100800 */
[----:B------:R-:W-:Y:S04]  /*5380*/  STL [R1+0x30], R8 ;  /* 0x0000300801007387 */ /* 0x000fe80000100800 */
[----:B------:R-:W4:Y:S04]  /*5390*/  LDL R35, [R1+0x84] ;  /* 0x0000840001237983 */ /* 0x000f280000100800 */
[----:B------:R-:W4:Y:S04]  /*53a0*/  LDL R50, [R1+0x90] ;  /* 0x0000900001327983 */ /* 0x000f280000100800 */
[----:B------:R-:W4:Y:S04]  /*53b0*/  LDL R43, [R1+0x94] ;  /* 0x00009400012b7983 */ /* 0x000f280000100800 */
[----:B------:R-:W4:Y:S04]  /*53c0*/  LDL R37, [R1+0xa0] ;  /* 0x0000a00001257983 */ /* 0x000f280000100800 */
[----:B------:R-:W4:Y:S04]  /*53d0*/  LDL R31, [R1+0xa4] ;  /* 0x0000a400011f7983 */ /* 0x000f280000100800 */
[----:B------:R-:W4:Y:S04]  /*53e0*/  LDL R41, [R1+0xb0] ;  /* 0x0000b00001297983 */ /* 0x000f280000100800 */
[----:B------:R-:W4:Y:S04]  /*53f0*/  LDL R39, [R1+0xb4] ;  /* 0x0000b40001277983 */ /* 0x000f280000100800 */
[----:B------:R-:W4:Y:S01]  /*5400*/  LDL R44, [R1+0xb8] ;  /* 0x0000b800012c7983 */ /* 0x000f220000100800 */
[----:B------:R-:W-:-:S02]  /*5410*/  IMAD R45, R45, UR7, RZ ;  /* 0x000000072d2d7c24 */ /* 0x000fc4000f8e02ff */
[----:B------:R-:W-:Y:S02]  /*5420*/  IMAD R15, R5, UR7, RZ ;  /* 0x00000007050f7c24 */ /* 0x000fe4000f8e02ff */
[----:B------:R-:W-:Y:S02]  /*5430*/  IMAD R5, R61, UR7, RZ ;  /* 0x000000073d057c24 */ /* 0x000fe4000f8e02ff */
[----:B------:R-:W-:Y:S02]  /*5440*/  IMAD R52, R0, UR7, RZ ;  /* 0x0000000700347c24 */ /* 0x000fe4000f8e02ff */
[----:B------:R-:W-:Y:S02]  /*5450*/  IMAD R61, R33, UR7, RZ ;  /* 0x00000007213d7c24 */ /* 0x000fe4000f8e02ff */
[----:B------:R-:W-:Y:S02]  /*5460*/  IMAD R60, R60, UR7, RZ ;  /* 0x000000073c3c7c24 */ /* 0x000fe4000f8e02ff */
[----:B------:R-:W-:-:S02]  /*5470*/  IMAD R54, R3, UR7, RZ ;  /* 0x0000000703367c24 */ /* 0x000fc4000f8e02ff */
[----:B------:R-:W-:Y:S02]  /*5480*/  IMAD R0, R2, UR7, RZ ;  /* 0x0000000702007c24 */ /* 0x000fe4000f8e02ff */
[----:B------:R-:W-:Y:S01]  /*5490*/  IMAD R55, R13, UR7, RZ ;  /* 0x000000070d377c24 */ /* 0x000fe2000f8e02ff */
[----:B------:R-:W-:Y:S01]  /*54a0*/  STL.64 [R1+0xc70], R60 ;  /* 0x000c703c01007387 */ /* 0x000fe20000100a00 */
[----:B------:R-:W-:Y:S02]  /*54b0*/  IMAD.MOV.U32 R47, RZ, RZ, R57 ;  /* 0x000000ffff2f7224 */ /* 0x000fe400078e0039 */
[----:B------:R-:W-:Y:S02]  /*54c0*/  IMAD.MOV.U32 R49, RZ, RZ, R15 ;  /* 0x000000ffff317224 */ /* 0x000fe400078e000f */
[----:B------:R-:W-:Y:S02]  /*54d0*/  IMAD R57, R17, UR7, RZ ;  /* 0x0000000711397c24 */ /* 0x000fe4000f8e02ff */
[----:B------:R-:W-:-:S02]  /*54e0*/  IMAD.MOV.U32 R46, RZ, RZ, R20 ;  /* 0x000000ffff2e7224 */ /* 0x000fc400078e0014 */
[----:B------:R-:W-:Y:S02]  /*54f0*/  IMAD.MOV.U32 R51, RZ, RZ, R56 ;  /* 0x000000ffff337224 */ /* 0x000fe400078e0038 */
[----:B------:R-:W-:Y:S02]  /*5500*/  IMAD R56, R26, UR7, RZ ;  /* 0x000000071a387c24 */ /* 0x000fe4000f8e02ff */
[----:B--2---:R-:W-:-:S05]  /*5510*/  IMAD.WIDE R2, R45, 0x2, R6 ;  /* 0x000000022d027825 */ /* 0x004fca00078e0206 */
[----:B------:R0:W-:Y:S01]  /*5520*/  STL.64 [R1+0xbc0], R2 ;  /* 0x000bc00201007387 */ /* 0x0001e20000100a00 */
[----:B------:R-:W-:-:S04]  /*5530*/  IMAD.WIDE R22, R47, 0x2, R6 ;  /* 0x000000022f167825 */ /* 0x000fc800078e0206 */
[----:B------:R-:W-:-:S04]  /*5540*/  IMAD.WIDE R24, R46, 0x2, R6 ;  /* 0x000000022e187825 */ /* 0x000fc800078e0206 */
[----:B------:R-:W-:-:S04]  /*5550*/  IMAD.WIDE R26, R49, 0x2, R6 ;  /* 0x00000002311a7825 */ /* 0x000fc800078e0206 */
[----:B------:R-:W-:-:S04]  /*5560*/  IMAD.WIDE R28, R51, 0x2, R6 ;  /* 0x00000002331c7825 */ /* 0x000fc800078e0206 */
[----:B0-----:R-:W-:-:S04]  /*5570*/  IMAD.WIDE R2, R5, 0x2, R6 ;  /* 0x0000000205027825 */ /* 0x001fc800078e0206 */
[----:B---3--:R-:W-:-:S05]  /*5580*/  IMAD.WIDE R8, R30, 0x2, R6 ;  /* 0x000000021e087825 */ /* 0x008fca00078e0206 */
[----:B------:R-:W-:Y:S01]  /*5590*/  STL.64 [R1+0xbc8], R8 ;  /* 0x000bc80801007387 */ /* 0x000fe20000100a00 */
[----:B----4-:R-:W-:-:S05]  /*55a0*/  IMAD.WIDE R10, R32, 0x2, R6 ;  /* 0x00000002200a7825 */ /* 0x010fca00078e0206 */
[----:B------:R0:W-:Y:S01]  /*55b0*/  STL.64 [R1+0xbd0], R10 ;  /* 0x000bd00a01007387 */ /* 0x0001e20000100a00 */
[----:B------:R-:W-:-:S05]  /*55c0*/  IMAD.WIDE R12, R34, 0x2, R6 ;  /* 0x00000002220c7825 */ /* 0x000fca00078e0206 */
[----:B------:R-:W-:Y:S01]  /*55d0*/  STL.64 [R1+0xbd8], R12 ;  /* 0x000bd80c01007387 */ /* 0x000fe20000100a00 */
[----:B------:R-:W-:-:S04]  /*55e0*/  IMAD.WIDE R14, R36, 0x2, R6 ;  /* 0x00000002240e7825 */ /* 0x000fc800078e0206 */
[--C-:B------:R-:W-:Y:S01]  /*55f0*/  IMAD.WIDE R16, R38, 0x2, R6.reuse ;  /* 0x0000000226107825 */ /* 0x100fe200078e0206 */
[----:B------:R-:W-:Y:S04]  /*5600*/  STL.64 [R1+0xbe0], R14 ;  /* 0x000be00e01007387 */ /* 0x000fe80000100a00 */
[----:B------:R-:W-:Y:S01]  /*5610*/  STL.64 [R1+0xbe8], R16 ;  /* 0x000be81001007387 */ /* 0x000fe20000100a00 */
[----:B------:R-:W-:-:S04]  /*5620*/  IMAD.WIDE R18, R40, 0x2, R6 ;  /* 0x0000000228127825 */ /* 0x000fc800078e0206 */
[--C-:B------:R-:W-:Y:S01]  /*5630*/  IMAD.WIDE R20, R42, 0x2, R6.reuse ;  /* 0x000000022a147825 */ /* 0x100fe200078e0206 */
[----:B------:R-:W-:Y:S03]  /*5640*/  STL.64 [R1+0xbf0], R18 ;  /* 0x000bf01201007387 */ /* 0x000fe60000100a00 */
[--C-:B0-----:R-:W-:Y:S01]  /*5650*/  IMAD.WIDE R10, R4, 0x2, R6.reuse ;  /* 0x00000002040a7825 */ /* 0x101fe200078e0206 */
[----:B------:R-:W-:Y:S04]  /*5660*/  STL.64 [R1+0xbf8], R20 ;  /* 0x000bf81401007387 */ /* 0x000fe80000100a00 */
[----:B------:R-:W-:Y:S04]  /*5670*/  STL.64 [R1+0xc00], R22 ;  /* 0x000c001601007387 */ /* 0x000fe80000100a00 */
[----:B------:R-:W-:Y:S01]  /*5680*/  STL.64 [R1+0xc08], R24 ;  /* 0x000c081801007387 */ /* 0x000fe20000100a00 */
[----:B------:R-:W-:-:S03]  /*5690*/  IMAD.WIDE R8, R35, 0x2, R6 ;  /* 0x0000000223087825 */ /* 0x000fc600078e0206 */
[----:B------:R-:W-:Y:S04]  /*56a0*/  STL.64 [R1+0xc10], R26 ;  /* 0x000c101a01007387 */ /* 0x000fe80000100a00 */
[----:B------:R-:W-:Y:S04]  /*56b0*/  STL.64 [R1+0xc18], R28 ;  /* 0x000c181c01007387 */ /* 0x000fe80000100a00 */
[----:B------:R0:W-:Y:S04]  /*56c0*/  STL.64 [R1], R2 ;  /* 0x0000000201007387 */ /* 0x0001e80000100a00 */
[----:B------:R1:W-:Y:S04]  /*56d0*/  STL.64 [R1+0x10], R10 ;  /* 0x0000100a01007387 */ /* 0x0003e80000100a00 */
[----:B------:R2:W-:Y:S01]  /*56e0*/  STL.64 [R1+0x20], R8 ;  /* 0x0000200801007387 */ /* 0x0005e20000100a00 */
[----:B0-----:R-:W-:-:S04]  /*56f0*/  IMAD.WIDE R2, R50, 0x2, R6 ;  /* 0x0000000232027825 */ /* 0x001fc800078e0206 */
[--C-:B-1----:R-:W-:Y:S01]  /*5700*/  IMAD.WIDE R10, R43, 0x2, R6.reuse ;  /* 0x000000022b0a7825 */ /* 0x102fe200078e0206 */
[----:B------:R0:W-:Y:S03]  /*5710*/  STL.64 [R1+0x38], R2 ;  /* 0x0000380201007387 */ /* 0x0001e60000100a00 */
[--C-:B--2---:R-:W-:Y:S01]  /*5720*/  IMAD.WIDE R8, R37, 0x2, R6.reuse ;  /* 0x0000000225087825 */ /* 0x104fe200078e0206 */
[----:B------:R1:W-:Y:S04]  /*5730*/  STL.64 [R1+0x48], R10 ;  /* 0x0000480a01007387 */ /* 0x0003e80000100a00 */
[----:B------:R2:W-:Y:S01]  /*5740*/  STL.64 [R1+0x60], R8 ;  /* 0x0000600801007387 */ /* 0x0005e20000100a00 */
[----:B0-----:R-:W-:-:S04]  /*5750*/  IMAD.WIDE R2, R31, 0x2, R6 ;  /* 0x000000021f027825 */ /* 0x001fc800078e0206 */
[--C-:B-1----:R-:W-:Y:S01]  /*5760*/  IMAD.WIDE R10, R41, 0x2, R6.reuse ;  /* 0x00000002290a7825 */ /* 0x102fe200078e0206 */
[----:B------:R0:W-:Y:S03]  /*5770*/  STL.64 [R1+0x78], R2 ;  /* 0x0000780201007387 */ /* 0x0001e60000100a00 */
[--C-:B--2---:R-:W-:Y:S01]  /*5780*/  IMAD.WIDE R8, R39, 0x2, R6.reuse ;  /* 0x0000000227087825 */ /* 0x104fe200078e0206 */
[----:B------:R1:W-:Y:S04]  /*5790*/  STL.64 [R1+0x88], R10 ;  /* 0x0000880a01007387 */ /* 0x0003e80000100a00 */
[----:B------:R-:W2:Y:S04]  /*57a0*/  LDL R50, [R1+0xbc] ;  /* 0x0000bc0001327983 */ /* 0x000ea80000100800 */
[----:B------:R3:W-:Y:S01]  /*57b0*/  STL.64 [R1+0x98], R8 ;  /* 0x0000980801007387 */ /* 0x0007e20000100a00 */
[----:B0-----:R-:W-:-:S03]  /*57c0*/  IMAD.WIDE R2, R44, 0x2, R6 ;  /* 0x000000022c027825 */ /* 0x001fc600078e0206 */
[----:B------:R-:W4:Y:S04]  /*57d0*/  LDL R43, [R1+0xc8] ;  /* 0x0000c800012b7983 */ /* 0x000f280000100800 */
[----:B------:R0:W-:Y:S04]  /*57e0*/  STL.64 [R1+0xa8], R2 ;  /* 0x0000a80201007387 */ /* 0x0001e80000100a00 */
[----:B------:R-:W4:Y:S04]  /*57f0*/  LDL R37, [R1+0xd0] ;  /* 0x0000d00001257983 */ /* 0x000f280000100800 */
[----:B------:R-:W4:Y:S04]  /*5800*/  LDL R31, [R1+0xe0] ;  /* 0x0000e000011f7983 */ /* 0x000f280000100800 */
[----:B------:R-:W4:Y:S04]  /*5810*/  LDL R41, [R1+0xe8] ;  /* 0x0000e80001297983 */ /* 0x000f280000100800 */
[----:B------:R-:W4:Y:S04]  /*5820*/  LDL R39, [R1+0xf8] ;  /* 0x0000f80001277983 */ /* 0x000f280000100800 */
[----:B------:R-:W4:Y:S04]  /*5830*/  LDL R44, [R1+0x100] ;  /* 0x00010000012c7983 */ /* 0x000f280000100800 */
        /* <DEDUP_REMOVED lines=18> */
[----:B-1----:R-:W4:Y:S04]  /*5960*/  LDL.LU R10, [R1+0x74] ;  /* 0x00007400010a7983 */ /* 0x002f280000300800 */
[----:B------:R-:W4:Y:S04]  /*5970*/  LDL.LU R11, [R1+0x70] ;  /* 0x00007000010b7983 */ /* 0x000f280000300800 */
[----:B---3--:R-:W3:Y:S04]  /*5980*/  LDL.LU R8, [R1+0x5c] ;  /* 0x00005c0001087983 */ /* 0x008ee80000300800 */
[----:B------:R-:W3:Y:S04]  /*5990*/  LDL.LU R9, [R1+0x58] ;  /* 0x0000580001097983 */ /* 0x000ee80000300800 */
[----:B0-----:R-:W3:Y:S04]  /*59a0*/  LDL.LU R2, [R1+0x34] ;  /* 0x0000340001027983 */ /* 0x001ee80000300800 */
[----:B------:R-:W3:Y:S01]  /*59b0*/  LDL.LU R3, [R1+0x30] ;  /* 0x0000300001037983 */ /* 0x000ee20000300800 */
[----:B--2---:R-:W-:-:S05]  /*59c0*/  IMAD.WIDE R60, R50, 0x2, R6 ;  /* 0x00000002323c7825 */ /* 0x004fca00078e0206 */
[----:B------:R4:W-:Y:S02]  /*59d0*/  STL.64 [R1+0xc0], R60 ;  /* 0x0000c03c01007387 */ /* 0x0009e40000100a00 */
[----:B----4-:R-:W-:-:S05]  /*59e0*/  IMAD.WIDE R60, R43, 0x2, R6 ;  /* 0x000000022b3c7825 */ /* 0x010fca00078e0206 */
[----:B------:R0:W-:Y:S02]  /*59f0*/  STL.64 [R1+0xd8], R60 ;  /* 0x0000d83c01007387 */ /* 0x0001e40000100a00 */
[----:B0-----:R-:W-:-:S05]  /*5a00*/  IMAD.WIDE R60, R37, 0x2, R6 ;  /* 0x00000002253c7825 */ /* 0x001fca00078e0206 */
        /* <DEDUP_REMOVED lines=12> */
[----:B------:R0:W-:Y:S04]  /*5ad0*/  STL.64 [R1+0x178], R60 ;  /* 0x0001783c01007387 */ /* 0x0001e80000100a00 */
[----:B0-----:R-:W2:Y:S04]  /*5ae0*/  LDL.LU.64 R60, [R1+0xc70] ;  /* 0x000c7000013c7983 */ /* 0x001ea80000300a00 */
[----:B------:R-:W-:Y:S04]  /*5af0*/  STL [R1+0xc20], R29 ;  /* 0x000c201d01007387 */ /* 0x000fe80000100800 */
[----:B------:R0:W-:Y:S02]  /*5b00*/  STL [R1+0xc24], R28 ;  /* 0x000c241c01007387 */ /* 0x0001e40000100800 */
[----:B0-----:R-:W-:-:S05]  /*5b10*/  IMAD.WIDE R28, R26, 0x2, R6 ;  /* 0x000000021a1c7825 */ /* 0x001fca00078e0206 */
[----:B------:R0:W-:Y:S04]  /*5b20*/  STL.64 [R1+0x190], R28 ;  /* 0x0001901c01007387 */ /* 0x0001e80000100a00 */
[----:B------:R1:W-:Y:S01]  /*5b30*/  STL.64 [R1+0xc28], R26 ;  /* 0x000c281a01007387 */ /* 0x0003e20000100a00 */
[----:B0-----:R-:W-:-:S05]  /*5b40*/  IMAD.WIDE R28, R27, 0x2, R6 ;  /* 0x000000021b1c7825 */ /* 0x001fca00078e0206 */
[----:B------:R0:W-:Y:S01]  /*5b50*/  STL.64 [R1+0x1a8], R28 ;  /* 0x0001a81c01007387 */ /* 0x0001e20000100a00 */
[----:B-1----:R-:W-:-:S03]  /*5b60*/  IMAD.WIDE R26, R25, 0x2, R6 ;  /* 0x00000002191a7825 */ /* 0x002fc600078e0206 */
[----:B------:R1:W-:Y:S01]  /*5b70*/  STL.64 [R1+0xc30], R24 ;  /* 0x000c301801007387 */ /* 0x0003e20000100a00 */
[----:B0-----:R-:W-:-:S04]  /*5b80*/  IMAD.WIDE R28, R24, 0x2, R6 ;  /* 0x00000002181c7825 */ /* 0x001fc800078e0206 */
[--C-:B-1----:R-:W-:Y:S01]  /*5b90*/  IMAD.WIDE R24, R22, 0x2, R6.reuse ;  /* 0x0000000216187825 */ /* 0x102fe200078e0206 */
[----:B------:R-:W-:Y:S04]  /*5ba0*/  STL.64 [R1+0x1c0], R28 ;  /* 0x0001c01c01007387 */ /* 0x000fe80000100a00 */
[----:B------:R0:W-:Y:S04]  /*5bb0*/  STL.64 [R1+0x1d8], R26 ;  /* 0x0001d81a01007387 */ /* 0x0001e80000100a00 */
[----:B------:R1:W-:Y:S04]  /*5bc0*/  STL.64 [R1+0xc38], R22 ;  /* 0x000c381601007387 */ /* 0x0003e80000100a00 */
[----:B------:R4:W-:Y:S01]  /*5bd0*/  STL.64 [R1+0x1e8], R24 ;  /* 0x0001e81801007387 */ /* 0x0009e20000100a00 */
[----:B0-----:R-:W-:-:S04]  /*5be0*/  IMAD.WIDE R26, R23, 0x2, R6 ;  /* 0x00000002171a7825 */ /* 0x001fc800078e0206 */
[--C-:B-1----:R-:W-:Y:S01]  /*5bf0*/  IMAD.WIDE R22, R21, 0x2, R6.reuse ;  /* 0x0000000215167825 */ /* 0x102fe200078e0206 */
[----:B------:R-:W-:Y:S03]  /*5c00*/  STL.64 [R1+0x1f8], R26 ;  /* 0x0001f81a01007387 */ /* 0x000fe60000100a00 */
[--C-:B----4-:R-:W-:Y:S01]  /*5c10*/  IMAD.WIDE R24, R20, 0x2, R6.reuse ;  /* 0x0000000214187825 */ /* 0x110fe200078e0206 */
[----:B------:R0:W-:Y:S04]  /*5c20*/  STL.64 [R1+0xc40], R20 ;  /* 0x000c401401007387 */ /* 0x0001e80000100a00 */
[----:B------:R-:W-:Y:S04]  /*5c30*/  STL.64 [R1+0x208], R24 ;  /* 0x0002081801007387 */ /* 0x000fe80000100a00 */
[----:B------:R1:W-:Y:S01]  /*5c40*/  STL.64 [R1+0x210], R22 ;  /* 0x0002101601007387 */ /* 0x0003e20000100a00 */
[----:B0-----:R-:W-:-:S03]  /*5c50*/  IMAD.WIDE R20, R18, 0x2, R6 ;  /* 0x0000000212147825 */ /* 0x001fc600078e0206 */
[----:B------:R0:W-:Y:S04]  /*5c60*/  STL.64 [R1+0xc48], R18 ;  /* 0x000c481201007387 */ /* 0x0001e80000100a00 */
[----:B------:R4:W-:Y:S01]  /*5c70*/  STL.64 [R1+0x220], R20 ;  /* 0x0002201401007387 */ /* 0x0009e20000100a00 */
[----:B-1----:R-:W-:-:S05]  /*5c80*/  IMAD.WIDE R22, R19, 0x2, R6 ;  /* 0x0000000213167825 */ /* 0x002fca00078e0206 */
[----:B------:R-:W-:Y:S01]  /*5c90*/  STL.64 [R1+0x230], R22 ;  /* 0x0002301601007387 */ /* 0x000fe20000100a00 */
[----:B0-----:R-:W-:-:S04]  /*5ca0*/  IMAD.WIDE R18, R17, 0x2, R6 ;  /* 0x0000000211127825 */ /* 0x001fc800078e0206 */
[--C-:B----4-:R-:W-:Y:S01]  /*5cb0*/  IMAD.WIDE R20, R16, 0x2, R6.reuse ;  /* 0x0000000210147825 */ /* 0x110fe200078e0206 */
[----:B------:R0:W-:Y:S04]  /*5cc0*/  STL.64 [R1+0xc50], R16 ;  /* 0x000c501001007387 */ /* 0x0001e80000100a00 */
[----:B------:R-:W-:Y:S04]  /*5cd0*/  STL.64 [R1+0x238], R20 ;  /* 0x0002381401007387 */ /* 0x000fe80000100a00 */
[----:B------:R1:W-:Y:S01]  /*5ce0*/  STL.64 [R1+0x248], R18 ;  /* 0x0002481201007387 */ /* 0x0003e20000100a00 */
[----:B0-----:R-:W-:-:S03]  /*5cf0*/  IMAD.WIDE R16, R14, 0x2, R6 ;  /* 0x000000020e107825 */ /* 0x001fc600078e0206 */
[----:B------:R0:W-:Y:S04]  /*5d00*/  STL.64 [R1+0xc58], R14 ;  /* 0x000c580e01007387 */ /* 0x0001e80000100a00 */
[----:B------:R4:W-:Y:S01]  /*5d10*/  STL.64 [R1+0x258], R16 ;  /* 0x0002581001007387 */ /* 0x0009e20000100a00 */
[----:B-1----:R-:W-:-:S04]  /*5d20*/  IMAD.WIDE R18, R15, 0x2, R6 ;  /* 0x000000020f127825 */ /* 0x002fc800078e0206 */
[--C-:B0-----:R-:W-:Y:S01]  /*5d30*/  IMAD.WIDE R14, R13, 0x2, R6.reuse ;  /* 0x000000020d0e7825 */ /* 0x101fe200078e0206 */
[----:B------:R-:W-:Y:S03]  /*5d40*/  STL.64 [R1+0x260], R18 ;  /* 0x0002601201007387 */ /* 0x000fe60000100a00 */
[--C-:B----4-:R-:W-:Y:S01]  /*5d50*/  IMAD.WIDE R16, R12, 0x2, R6.reuse ;  /* 0x000000020c107825 */ /* 0x110fe200078e0206 */
[----:B------:R0:W-:Y:S04]  /*5d60*/  STL.64 [R1+0xc60], R12 ;  /* 0x000c600c01007387 */ /* 0x0001e80000100a00 */
[----:B------:R3:W-:Y:S04]  /*5d70*/  STL.64 [R1+0x270], R16 ;  /* 0x0002701001007387 */ /* 0x0007e80000100a00 */
[----:B------:R1:W-:Y:S01]  /*5d80*/  STL.64 [R1+0x280], R14 ;  /* 0x0002800e01007387 */ /* 0x0003e20000100a00 */
[----:B0-----:R-:W-:-:S04]  /*5d90*/  IMAD.WIDE R12, R10, 0x2, R6 ;  /* 0x000000020a0c7825 */ /* 0x001fc800078e0206 */
[----:B---3--:R-:W-:-:S04]  /*5da0*/  IMAD.WIDE R16, R8, 0x2, R6 ;  /* 0x0000000208107825 */ /* 0x008fc800078e0206 */
[----:B-1----:R-:W-:Y:S01]  /*5db0*/  IMAD.WIDE R14, R11, 0x2, R6 ;  /* 0x000000020b0e7825 */ /* 0x002fe200078e0206 */
[----:B------:R0:W-:Y:S04]  /*5dc0*/  STL.64 [R1+0x288], R12 ;  /* 0x0002880c01007387 */ /* 0x0001e80000100a00 */
[----:B------:R1:W-:Y:S01]  /*5dd0*/  STL.64 [R1+0x298], R14 ;  /* 0x0002980e01007387 */ /* 0x0003e20000100a00 */
[----:B------:R-:W-:-:S03]  /*5de0*/  IMAD R59, R59, UR7, RZ ;  /* 0x000000073b3b7c24 */ /* 0x000fc6000f8e02ff */
[----:B------:R3:W-:Y:S01]  /*5df0*/  STL.64 [R1+0x2a0], R16 ;  /* 0x0002a01001007387 */ /* 0x0007e20000100a00 */
[----:B0-----:R-:W-:-:S04]  /*5e00*/  IMAD.WIDE R12, R9, 0x2, R6 ;  /* 0x00000002090c7825 */ /* 0x001fc800078e0206 */
[--C-:B-1----:R-:W-:Y:S01]  /*5e10*/  IMAD.WIDE R14, R2, 0x2, R6.reuse ;  /* 0x00000002020e7825 */ /* 0x102fe200078e0206 */
[----:B------:R-:W-:Y:S03]  /*5e20*/  STL.64 [R1+0x2a8], R12 ;  /* 0x0002a80c01007387 */ /* 0x000fe60000100a00 */
[----:B---3--:R-:W-:Y:S01]  /*5e30*/  IMAD.WIDE R16, R3, 0x2, R6 ;  /* 0x0000000203107825 */ /* 0x008fe200078e0206 */
[----:B------:R-:W-:Y:S03]  /*5e40*/  STL.64 [R1+0x2b0], R14 ;  /* 0x0002b00e01007387 */ /* 0x000fe60000100a00 */
[----:B------:R-:W-:Y:S01]  /*5e50*/  IMAD R58, R58, UR7, RZ ;  /* 0x000000073a3a7c24 */ /* 0x000fe2000f8e02ff */
[----:B------:R0:W-:Y:S01]  /*5e60*/  STL.64 [R1+0x2b8], R16 ;  /* 0x0002b81001007387 */ /* 0x0001e20000100a00 */
[----:B------:R-:W-:-:S02]  /*5e70*/  IMAD R53, R53, UR7, RZ ;  /* 0x0000000735357c24 */ /* 0x000fc4000f8e02ff */
[----:B0-----:R-:W-:-:S04]  /*5e80*/  IMAD.WIDE R16, R59, 0x2, R6 ;  /* 0x000000023b107825 */ /* 0x001fc800078e0206 */
[----:B--2---:R-:W-:-:S04]  /*5e90*/  IMAD.WIDE R12, R61, 0x2, R6 ;  /* 0x000000023d0c7825 */ /* 0x004fc800078e0206 */
[--C-:B------:R-:W-:Y:S01]  /*5ea0*/  IMAD.WIDE R14, R60, 0x2, R6.reuse ;  /* 0x000000023c0e7825 */ /* 0x100fe200078e0206 */
[----:B------:R0:W-:Y:S04]  /*5eb0*/  STL.64 [R1+0x2c0], R12 ;  /* 0x0002c00c01007387 */ /* 0x0001e80000100a00 */
        /* <DEDUP_REMOVED lines=10> */
[----:B------:R-:W-:Y:S03]  /*5f60*/  STL.64 [R1+0x2f0], R12 ;  /* 0x0002f00c01007387 */ /* 0x000fe60000100a00 */
[----:B--2---:R-:W-:Y:S01]  /*5f70*/  IMAD.WIDE R16, R53, 0x2, R6 ;  /* 0x0000000235107825 */ /* 0x004fe200078e0206 */
[----:B------:R0:W-:Y:S04]  /*5f80*/  STL.64 [R1+0x2f8], R14 ;  /* 0x0002f80e01007387 */ /* 0x0001e80000100a00 */
[----:B------:R1:W-:Y:S04]  /*5f90*/  STL.64 [R1+0x300], R16 ;  /* 0x0003001001007387 */ /* 0x0003e80000100a00 */
[----:B0-----:R-:W2:Y:S04]  /*5fa0*/  LDL.LU R15, [R1+0x84] ;  /* 0x00008400010f7983 */ /* 0x001ea80000300800 */
[----:B-1----:R-:W3:Y:S04]  /*5fb0*/  LDL.LU R16, [R1+0x90] ;  /* 0x0000900001107983 */ /* 0x002ee80000300800 */
[----:B------:R-:W4:Y:S04]  /*5fc0*/  LDL.LU R17, [R1+0x94] ;  /* 0x0000940001117983 */ /* 0x000f280000300800 */
[----:B------:R-:W2:Y:S04]  /*5fd0*/  LDL.LU R18, [R1+0xa0] ;  /* 0x0000a00001127983 */ /* 0x000ea80000300800 */
[----:B------:R-:W2:Y:S04]  /*5fe0*/  LDL.LU R19, [R1+0xa4] ;  /* 0x0000a40001137983 */ /* 0x000ea80000300800 */
[----:B------:R-:W2:Y:S01]  /*5ff0*/  LDL.LU R20, [R1+0xb0] ;  /* 0x0000b00001147983 */ /* 0x000ea20000300800 */
[----:B------:R-:W-:-:S03]  /*6000*/  IMAD.MOV.U32 R13, RZ, RZ, R5 ;  /* 0x000000ffff0d7224 */ /* 0x000fc600078e0005 */
[----:B------:R-:W2:Y:S01]  /*6010*/  LDL.LU R21, [R1+0xb4] ;  /* 0x0000b40001157983 */ /* 0x000ea20000300800 */
[----:B------:R-:W-:-:S03]  /*6020*/  IMAD.MOV.U32 R14, RZ, RZ, R4 ;  /* 0x000000ffff0e7224 */ /* 0x000fc600078e0004 */
[----:B------:R-:W2:Y:S01]  /*6030*/  LDL.LU R22, [R1+0xb8] ;  /* 0x0000b80001167983 */ /* 0x000ea20000300800 */
[----:B------:R-:W-:-:S03]  /*6040*/  IMAD.WIDE R4, R52, 0x2, R6 ;  /* 0x0000000234047825 */ /* 0x000fc600078e0206 */
[----:B------:R-:W2:Y:S04]  /*6050*/  LDL.LU R23, [R1+0xbc] ;  /* 0x0000bc0001177983 */ /* 0x000ea80000300800 */
[----:B------:R-:W2:Y:S04]  /*6060*/  LDL.LU R24, [R1+0xc8] ;  /* 0x0000c80001187983 */ /* 0x000ea80000300800 */
[----:B------:R-:W2:Y:S04]  /*6070*/  LDL.LU R25, [R1+0xd0] ;  /* 0x0000d00001197983 */ /* 0x000ea80000300800 */
[----:B------:R-:W2:Y:S04]  /*6080*/  LDL.LU R26, [R1+0xe0] ;  /* 0x0000e000011a7983 */ /* 0x000ea80000300800 */
[----:B------:R-:W2:Y:S04]  /*6090*/  LDL.LU R27, [R1+0xe8] ;  /* 0x0000e800011b7983 */ /* 0x000ea80000300800 */
[----:B------:R-:W2:Y:S04]  /*60a0*/  LDL.LU R28, [R1+0xf8] ;  /* 0x0000f800011c7983 */ /* 0x000ea80000300800 */
[----:B------:R-:W2:Y:S04]  /*60b0*/  LDL.LU R29, [R1+0x100] ;  /* 0x00010000011d7983 */ /* 0x000ea80000300800 */
[----:B------:R0:W-:Y:S04]  /*60c0*/  STL.64 [R1+0x308], R4 ;  /* 0x0003080401007387 */ /* 0x0001e80000100a00 */
[----:B0-----:R-:W2:Y:S01]  /*60d0*/  LDL.LU.64 R4, [R1+0xc68] ;  /* 0x000c680001047983 */ /* 0x001ea20000300a00 */
[----:B------:R-:W-:-:S05]  /*60e0*/  IMAD.WIDE R6, R0, 0x2, R6 ;  /* 0x0000000200067825 */ /* 0x000fca00078e0206 */
[----:B------:R-:W-:Y:S01]  /*60f0*/  STL.64 [R1+0x310], R6 ;  /* 0x0003100601007387 */ /* 0x000fe20000100a00 */
[----:B--2---:R-:W-:-:S05]  /*6100*/  IMAD.WIDE R12, R13, 0x2, R4 ;  /* 0x000000020d0c7825 */ /* 0x004fca00078e0204 */
[----:B------:R0:W-:Y:S02]  /*6110*/  STL.64 [R1+0x8], R12 ;  /* 0x0000080c01007387 */ /* 0x0001e40000100a00 */
[----:B0-----:R-:W-:-:S04]  /*6120*/  IMAD.WIDE R12, R14, 0x2, R4 ;  /* 0x000000020e0c7825 */ /* 0x001fc800078e0204 */
[--C-:B------:R-:W-:Y:S01]  /*6130*/  IMAD.WIDE R14, R15, 0x2, R4.reuse ;  /* 0x000000020f0e7825 */ /* 0x100fe200078e0204 */
[----:B------:R0:W-:Y:S04]  /*6140*/  STL.64 [R1+0x18], R12 ;  /* 0x0000180c01007387 */ /* 0x0001e80000100a00 */
[----:B0-----:R-:W2:Y:S04]  /*6150*/  LDL.LU.64 R12, [R1+0xc60] ;  /* 0x000c6000010c7983 */ /* 0x001ea80000300a00 */
[----:B------:R3:W-:Y:S02]  /*6160*/  STL.64 [R1+0x28], R14 ;  /* 0x0000280e01007387 */ /* 0x0007e40000100a00 */
[----:B---3--:R-:W-:-:S04]  /*6170*/  IMAD.WIDE R14, R16, 0x2, R4 ;  /* 0x00000002100e7825 */ /* 0x008fc800078e0204 */
[--C-:B----4-:R-:W-:Y:S01]  /*6180*/  IMAD.WIDE R16, R17, 0x2, R4.reuse ;  /* 0x0000000211107825 */ /* 0x110fe200078e0204 */
[----:B------:R0:W-:Y:S04]  /*6190*/  STL.64 [R1+0x40], R14 ;  /* 0x0000400e01007387 */ /* 0x0001e80000100a00 */
[----:B0-----:R-:W3:Y:S04]  /*61a0*/  LDL.LU.64 R14, [R1+0xc58] ;  /* 0x000c5800010e7983 */ /* 0x001ee80000300a00 */
[----:B------:R0:W-:Y:S02]  /*61b0*/  STL.64 [R1+0x50], R16 ;  /* 0x0000501001007387 */ /* 0x0001e40000100a00 */
[----:B0-----:R-:W-:-:S04]  /*61c0*/  IMAD.WIDE R16, R18, 0x2, R4 ;  /* 0x0000000212107825 */ /* 0x001fc800078e0204 */
[--C-:B------:R-:W-:Y:S01]  /*61d0*/  IMAD.WIDE R18, R19, 0x2, R4.reuse ;  /* 0x0000000213127825 */ /* 0x100fe200078e0204 */
[----:B------:R0:W-:Y:S04]  /*61e0*/  STL.64 [R1+0x68], R16 ;  /* 0x0000681001007387 */ /* 0x0001e80000100a00 */
[----:B0-----:R-:W4:Y:S04]  /*61f0*/  LDL.LU.64 R16, [R1+0xc50] ;  /* 0x000c500001107983 */ /* 0x001f280000300a00 */
[----:B------:R0:W-:Y:S02]  /*6200*/  STL.64 [R1+0x80], R18 ;  /* 0x0000801201007387 */ /* 0x0001e40000100a00 */
[----:B0-----:R-:W-:-:S04]  /*6210*/  IMAD.WIDE R18, R20, 0x2, R4 ;  /* 0x0000000214127825 */ /* 0x001fc800078e0204 */
[--C-:B------:R-:W-:Y:S01]  /*6220*/  IMAD.WIDE R20, R21, 0x2, R4.reuse ;  /* 0x0000000215147825 */ /* 0x100fe200078e0204 */
[----:B------:R0:W-:Y:S04]  /*6230*/  STL.64 [R1+0x90], R18 ;  /* 0x0000901201007387 */ /* 0x0001e80000100a00 */
[----:B0-----:R-:W2:Y:S04]  /*6240*/  LDL.LU.64 R18, [R1+0xc48] ;  /* 0x000c480001127983 */ /* 0x001ea80000300a00 */
        /* <DEDUP_REMOVED lines=20> */
[----:B------:R0:W-:Y:S04]  /*6390*/  STL.64 [R1+0x100], R28 ;  /* 0x0001001c01007387 */ /* 0x0001e80000100a00 */
[----:B0-----:R-:W2:Y:S02]  /*63a0*/  LDL.LU R28, [R1+0xc24] ;  /* 0x000c2400011c7983 */ /* 0x001ea40000300800 */
[----:B--2---:R-:W-:-:S05]  /*63b0*/  IMAD.WIDE R28, R28, 0x2, R4 ;  /* 0x000000021c1c7825 */ /* 0x004fca00078e0204 */
[----:B------:R0:W-:Y:S04]  /*63c0*/  STL.64 [R1+0x110], R28 ;  /* 0x0001101c01007387 */ /* 0x0001e80000100a00 */
[----:B0-----:R-:W2:Y:S02]  /*63d0*/  LDL.LU R29, [R1+0xc20] ;  /* 0x000c2000011d7983 */ /* 0x001ea40000300800 */
[----:B--2---:R-:W-:-:S05]  /*63e0*/  IMAD.WIDE R28, R29, 0x2, R4 ;  /* 0x000000021d1c7825 */ /* 0x004fca00078e0204 */
        /* <DEDUP_REMOVED lines=26> */
[----:B----4-:R-:W-:-:S04]  /*6590*/  IMAD.WIDE R18, R16, 0x2, R4 ;  /* 0x0000000210127825 */ /* 0x010fc800078e0204 */
[--C-:B------:R-:W-:Y:S01]  /*65a0*/  IMAD.WIDE R16, R17, 0x2, R4.reuse ;  /* 0x0000000211107825 */ /* 0x100fe200078e0204 */
[----:B------:R0:W-:Y:S04]  /*65b0*/  STL.64 [R1+0x1a0], R18 ;  /* 0x0001a01201007387 */ /* 0x0001e80000100a00 */
[----:B0-----:R-:W4:Y:S04]  /*65c0*/  LDL.LU.64 R18, [R1+0xbf0] ;  /* 0x000bf00001127983 */ /* 0x001f280000300a00 */
[----:B------:R3:W-:Y:S02]  /*65d0*/  STL.64 [R1+0x1b0], R16 ;  /* 0x0001b01001007387 */ /* 0x0007e40000100a00 */
[----:B---3--:R-:W-:-:S04]  /*65e0*/  IMAD.WIDE R16, R14, 0x2, R4 ;  /* 0x000000020e107825 */ /* 0x008fc800078e0204 */
[--C-:B------:R-:W-:Y:S01]  /*65f0*/  IMAD.WIDE R14, R15, 0x2, R4.reuse ;  /* 0x000000020f0e7825 */ /* 0x100fe200078e0204 */
[----:B------:R0:W-:Y:S04]  /*6600*/  STL.64 [R1+0x1b8], R16 ;  /* 0x0001b81001007387 */ /* 0x0001e80000100a00 */
[----:B0-----:R-:W3:Y:S04]  /*6610*/  LDL.LU.64 R16, [R1+0xbe8] ;  /* 0x000be80001107983 */ /* 0x001ee80000300a00 */
        /* <DEDUP_REMOVED lines=31> */
[----:B0-----:R-:W2:Y:S01]  /*6810*/  LDL.LU.64 R2, [R1+0xbc0] ;  /* 0x000bc00001027983 */ /* 0x001ea20000300a00 */
[----:B------:R-:W-:-:S04]  /*6820*/  IMAD.WIDE R6, R45, 0x2, R4 ;  /* 0x000000022d067825 */ /* 0x000fc800078e0204 */
        /* <DEDUP_REMOVED lines=16> */
[----:B------:R-:W-:Y:S01]  /*6930*/  IMAD.WIDE R4, R0, 0x2, R4 ;  /* 0x0000000200047825 */ /* 0x000fe200078e0204 */
[----:B--2---:R-:W-:Y:S04]  /*6940*/  STL [R1+0xba0], R2 ;  /* 0x000ba00201007387 */ /* 0x004fe80000100800 */
[----:B------:R-:W-:Y:S04]  /*6950*/  STL.64 [R1+0x290], R4 ;  /* 0x0002900401007387 */ /* 0x000fe80000100a00 */
[----:B------:R0:W-:Y:S04]  /*6960*/  STL [R1+0xb98], R3 ;  /* 0x000b980301007387 */ /* 0x0001e80000100800 */
[----:B------:R-:W-:Y:S04]  /*6970*/  STL [R1+0xb9c], R6 ;  /* 0x000b9c0601007387 */ /* 0x000fe80000100800 */
[----:B------:R-:W-:Y:S04]  /*6980*/  STL [R1+0xb90], R7 ;  /* 0x000b900701007387 */ /* 0x000fe80000100800 */
[----:B------:R-:W-:Y:S04]  /*6990*/  STL [R1+0xb94], R8 ;  /* 0x000b940801007387 */ /* 0x000fe80000100800 */
[----:B------:R-:W-:Y:S04]  /*69a0*/  STL [R1+0xb88], R9 ;  /* 0x000b880901007387 */ /* 0x000fe80000100800 */
[----:B------:R-:W-:Y:S04]  /*69b0*/  STL [R1+0xb8c], R30 ;  /* 0x000b8c1e01007387 */ /* 0x000fe80000100800 */
[----:B0-----:R-:W2:Y:S04]  /*69c0*/  LDL.64 R2, [R1+0x360] ;  /* 0x0003600001027983 */ /* 0x001ea80000100a00 */
[----:B------:R-:W2:Y:S04]  /*69d0*/  LDL.64 R4, [R1+0x368] ;  /* 0x0003680001047983 */ /* 0x000ea80000100a00 */
[----:B------:R-:W-:Y:S04]  /*69e0*/  STL [R1+0xb80], R31 ;  /* 0x000b801f01007387 */ /* 0x000fe80000100800 */
        /* <DEDUP_REMOVED lines=12> */
[----:B---3--:R-:W-:Y:S04]  /*6ab0*/  STL [R1+0xb54], R16 ;  /* 0x000b541001007387 */ /* 0x008fe80000100800 */
[----:B------:R0:W-:Y:S04]  /*6ac0*/  STL [R1+0xb48], R17 ;  /* 0x000b481101007387 */ /* 0x0001e80000100800 */
[----:B------:R-:W-:Y:S04]  /*6ad0*/  STL [R1+0xb4c], R38 ;  /* 0x000b4c2601007387 */ /* 0x000fe80000100800 */
[----:B------:R1:W-:Y:S04]  /*6ae0*/  STL [R1+0xb40], R39 ;  /* 0x000b402701007387 */ /* 0x0003e80000100800 */
[----:B----4-:R-:W-:Y:S04]  /*6af0*/  STL [R1+0xb44], R18 ;  /* 0x000b441201007387 */ /* 0x010fe80000100800 */
[----:B------:R-:W-:Y:S04]  /*6b00*/  STL [R1+0xb38], R19 ;  /* 0x000b381301007387 */ /* 0x000fe80000100800 */
[----:B------:R-:W-:Y:S04]  /*6b10*/  STL [R1+0xb3c], R40 ;  /* 0x000b3c2801007387 */ /* 0x000fe80000100800 */
[----:B------:R-:W-:Y:S04]  /*6b20*/  STL [R1+0xb30], R41 ;  /* 0x000b302901007387 */ /* 0x000fe80000100800 */
[----:B------:R-:W-:Y:S04]  /*6b30*/  STL [R1+0xb34], R20 ;  /* 0x000b341401007387 */ /* 0x000fe80000100800 */
[----:B0-----:R-:W3:Y:S04]  /*6b40*/  LDL.LU.64 R16, [R1] ;  /* 0x0000000001107983 */ /* 0x001ee80000300a00 */
[----:B------:R-:W-:Y:S04]  /*6b50*/  STL [R1+0xb28], R21 ;  /* 0x000b281501007387 */ /* 0x000fe80000100800 */
[----:B------:R-:W-:Y:S04]  /*6b60*/  STL [R1+0xb2c], R42 ;  /* 0x000b2c2a01007387 */ /* 0x000fe80000100800 */
[----:B------:R-:W4:Y:S04]  /*6b70*/  LDL.LU.64 R8, [R1+0x8] ;  /* 0x0000080001087983 */ /* 0x000f280000300a00 */
[----:B------:R-:W4:Y:S04]  /*6b80*/  LDL.LU.64 R14, [R1+0x10] ;  /* 0x00001000010e7983 */ /* 0x000f280000300a00 */
[----:B------:R-:W-:Y:S04]  /*6b90*/  STL [R1+0xb20], R43 ;  /* 0x000b202b01007387 */ /* 0x000fe80000100800 */
[----:B------:R-:W-:Y:S04]  /*6ba0*/  STL [R1+0xb24], R22 ;  /* 0x000b241601007387 */ /* 0x000fe80000100800 */
[----:B------:R-:W-:Y:S04]  /*6bb0*/  STL [R1+0xb18], R23 ;  /* 0x000b181701007387 */ /* 0x000fe80000100800 */
[----:B------:R-:W-:Y:S04]  /*6bc0*/  STL [R1+0xb1c], R44 ;  /* 0x000b1c2c01007387 */ /* 0x000fe80000100800 */
[----:B------:R-:W4:Y:S04]  /*6bd0*/  LDL.LU.64 R34, [R1+0x18] ;  /* 0x0000180001227983 */ /* 0x000f280000300a00 */
        /* <DEDUP_REMOVED lines=13> */
[----:B------:R-:W-:Y:S01]  /*6cb0*/  STL [R1+0xaf4], R28 ;  /* 0x000af41c01007387 */ /* 0x000fe20000100800 */
[----:B--2---:R-:W-:Y:S01]  /*6cc0*/  IMAD.MOV.U32 R6, RZ, RZ, R2 ;  /* 0x000000ffff067224 */ /* 0x004fe200078e0002 */
[----:B------:R-:W-:Y:S01]  /*6cd0*/  MOV R7, R3 ;  /* 0x0000000300077202 */ /* 0x000fe20000000f00 */
[----:B------:R-:W-:-:S02]  /*6ce0*/  IMAD.MOV.U32 R2, RZ, RZ, R4 ;  /* 0x000000ffff027224 */ /* 0x000fc400078e0004 */
[----:B------:R-:W-:Y:S02]  /*6cf0*/  IMAD.MOV.U32 R3, RZ, RZ, R5 ;  /* 0x000000ffff037224 */ /* 0x000fe400078e0005 */
[----:B------:R-:W2:Y:S04]  /*6d00*/  LDL.LU.64 R4, [R1+0x48] ;  /* 0x0000480001047983 */ /* 0x000ea80000300a00 */
[----:B------:R-:W-:Y:S04]  /*6d10*/  STL [R1+0xae8], R29 ;  /* 0x000ae81d01007387 */ /* 0x000fe80000100800 */
[----:B------:R-:W-:Y:S04]  /*6d20*/  STL [R1+0xaec], R50 ;  /* 0x000aec3201007387 */ /* 0x000fe80000100800 */
[----:B-1----:R-:W2:Y:S04]  /*6d30*/  LDL.LU.64 R38, [R1+0x50] ;  /* 0x0000500001267983 */ /* 0x002ea80000300a00 */
[----:B------:R-:W-:Y:S04]  /*6d40*/  STL [R1+0x3b4], R51 ;  /* 0x0003b43301007387 */ /* 0x000fe80000100800 */
[----:B---3--:R-:W-:Y:S01]  /*6d50*/  STL [R1+0x3bc], R16 ;  /* 0x0003bc1001007387 */ /* 0x008fe20000100800 */
[----:B------:R-:W-:-:S03]  /*6d60*/  IMAD.MOV.U32 R0, RZ, RZ, R17 ;  /* 0x000000ffff007224 */ /* 0x000fc600078e0011 */
[----:B------:R-:W3:Y:S04]  /*6d70*/  LDL.LU.64 R10, [R1+0x60] ;  /* 0x00006000010a7983 */ /* 0x000ee80000300a00 */
[----:B----4-:R-:W-:Y:S04]  /*6d80*/  STL [R1+0x3c4], R8 ;  /* 0x0003c40801007387 */ /* 0x010fe80000100800 */
[----:B------:R0:W-:Y:S02]  /*6d90*/  STL [R1+0x3b8], R0 ;  /* 0x0003b80001007387 */ /* 0x0001e40000100800 */
[----:B0-----:R-:W-:-:S02]  /*6da0*/  IMAD.MOV.U32 R0, RZ, RZ, R9 ;  /* 0x000000ffff007224 */ /* 0x001fc400078e0009 */
[----:B------:R-:W4:Y:S04]  /*6db0*/  LDL.LU.64 R8, [R1+0x68] ;  /* 0x0000680001087983 */ /* 0x000f280000300a00 */
[----:B------:R0:W-:Y:S04]  /*6dc0*/  STL [R1+0x3c0], R0 ;  /* 0x0003c00001007387 */ /* 0x0001e80000100800 */
[----:B------:R1:W-:Y:S04]  /*6dd0*/  STL [R1+0x3cc], R14 ;  /* 0x0003cc0e01007387 */ /* 0x0003e80000100800 */
[----:B------:R-:W4:Y:S01]  /*6de0*/  LDL.LU.64 R16, [R1+0x78] ;  /* 0x0000780001107983 */ /* 0x000f220000300a00 */
[----:B0-----:R-:W-:-:S03]  /*6df0*/  IMAD.MOV.U32 R0, RZ, RZ, R15 ;  /* 0x000000ffff007224 */ /* 0x001fc600078e000f */
[----:B------:R-:W-:Y:S04]  /*6e00*/  STL [R1+0x3d4], R34 ;  /* 0x0003d42201007387 */ /* 0x000fe80000100800 */
[----:B------:R0:W-:Y:S04]  /*6e10*/  STL [R1+0x3c8], R0 ;  /* 0x0003c80001007387 */ /* 0x0001e80000100800 */
[----:B-1----:R-:W4:Y:S01]  /*6e20*/  LDL.LU.64 R14, [R1+0x80] ;  /* 0x00008000010e7983 */ /* 0x002f220000300a00 */
[----:B0-----:R-:W-:-:S03]  /*6e30*/  IMAD.MOV.U32 R0, RZ, RZ, R35 ;  /* 0x000000ffff007224 */ /* 0x001fc600078e0023 */
[----:B------:R-:W-:Y:S04]  /*6e40*/  STL [R1+0x3dc], R12 ;  /* 0x0003dc0c01007387 */ /* 0x000fe80000100800 */
[----:B------:R0:W-:Y:S04]  /*6e50*/  STL [R1+0x3d0], R0 ;  /* 0x0003d00001007387 */ /* 0x0001e80000100800 */
[----:B------:R-:W4:Y:S01]  /*6e60*/  LDL.LU.64 R34, [R1+0x88] ;  /* 0x0000880001227983 */ /* 0x000f220000300a00 */
        /* <DEDUP_REMOVED lines=13> */
[----:B--2---:R-:W-:Y:S04]  /*6f40*/  STL [R1+0x3fc], R4 ;  /* 0x0003fc0401007387 */ /* 0x004fe80000100800 */
[----:B------:R0:W-:Y:S04]  /*6f50*/  STL [R1+0x3f0], R0 ;  /* 0x0003f00001007387 */ /* 0x0001e80000100800 */
[----:B------:R-:W2:Y:S01]  /*6f60*/  LDL.LU.64 R30, [R1+0xa8] ;  /* 0x0000a800011e7983 */ /* 0x000ea20000300a00 */
[----:B0-----:R-:W-:-:S03]  /*6f70*/  IMAD.MOV.U32 R0, RZ, RZ, R5 ;  /* 0x000000ffff007224 */ /* 0x001fc600078e0005 */
[----:B------:R-:W-:Y:S04]  /*6f80*/  STL [R1+0x404], R38 ;  /* 0x0004042601007387 */ /* 0x000fe80000100800 */
[----:B------:R0:W-:Y:S04]  /*6f90*/  STL [R1+0x3f8], R0 ;  /* 0x0003f80001007387 */ /* 0x0001e80000100800 */
[----:B------:R-:W2:Y:S01]  /*6fa0*/  LDL.LU.64 R4, [R1+0xb0] ;  /* 0x0000b00001047983 */ /* 0x000ea20000300a00 */
[----:B0-----:R-:W-:-:S03]  /*6fb0*/  MOV R0, R39 ;  /* 0x0000002700007202 */ /* 0x001fc60000000f00 */
[----:B---3--:R-:W-:Y:S04]  /*6fc0*/  STL [R1+0x40c], R10 ;  /* 0x00040c0a01007387 */ /* 0x008fe80000100800 */
[----:B------:R0:W-:Y:S04]  /*6fd0*/  STL [R1+0x400], R0 ;  /* 0x0004000001007387 */ /* 0x0001e80000100800 */
[----:B------:R-:W3:Y:S01]  /*6fe0*/  LDL.LU.64 R18, [R1+0xc0] ;  /* 0x0000c00001127983 */ /* 0x000ee20000300a00 */
[----:B0-----:R-:W-:-:S03]  /*6ff0*/  IMAD.MOV.U32 R0, RZ, RZ, R11 ;  /* 0x000000ffff007224 */ /* 0x001fc600078e000b */
[----:B------:R-:W3:Y:S04]  /*7000*/  LDL.LU.64 R10, [R1+0xb8] ;  /* 0x0000b800010a7983 */ /* 0x000ee80000300a00 */
[----:B------:R0:W-:Y:S04]  /*7010*/  STL [R1+0x408], R0 ;  /* 0x0004080001007387 */ /* 0x0001e80000100800 */
[----:B----4-:R1:W-:Y:S01]  /*7020*/  STL [R1+0x414], R8 ;  /* 0x0004140801007387 */ /* 0x0103e20000100800 */
[----:B0-----:R-:W-:-:S05]  /*7030*/  IMAD.MOV.U32 R0, RZ, RZ, R9 ;  /* 0x000000ffff007224 */ /* 0x001fca00078e0009 */
[----:B------:R0:W-:Y:S01]  /*7040*/  STL [R1+0x410], R0 ;  /* 0x0004100001007387 */ /* 0x0001e20000100800 */
[----:B-1----:R-:W-:Y:S02]  /*7050*/  IMAD.MOV.U32 R8, RZ, RZ, R6 ;  /* 0x000000ffff087224 */ /* 0x002fe400078e0006 */
[----:B------:R-:W-:Y:S01]  /*7060*/  IMAD.MOV.U32 R9, RZ, RZ, R7 ;  /* 0x000000ffff097224 */ /* 0x000fe200078e0007 */
[----:B------:R1:W-:Y:S01]  /*7070*/  STL [R1+0x41c], R16 ;  /* 0x00041c1001007387 */ /* 0x0003e20000100800 */
[----:B------:R-:W-:Y:S02]  /*7080*/  IMAD.MOV.U32 R6, RZ, RZ, R2 ;  /* 0x000000ffff067224 */ /* 0x000fe400078e0002 */
[----:B------:R-:W-:Y:S02]  /*7090*/  IMAD.MOV.U32 R7, RZ, RZ, R3 ;  /* 0x000000ffff077224 */ /* 0x000fe400078e0003 */
        /* <DEDUP_REMOVED lines=21> */
[----:B0-----:R-:W-:-:S03]  /*71f0*/  MOV R0, R33 ;  /* 0x0000002100007202 */ /* 0x001fc60000000f00 */
[----:B--2---:R-:W-:Y:S04]  /*7200*/  STL [R1+0x44c], R30 ;  /* 0x00044c1e01007387 */ /* 0x004fe80000100800 */
[----:B------:R0:W-:Y:S04]  /*7210*/  STL [R1+0x440], R0 ;  /* 0x0004400001007387 */ /* 0x0001e80000100800 */
[----:B------:R-:W2:Y:S01]  /*7220*/  LDL.LU.64 R32, [R1+0x120] ;  /* 0x0001200001207983 */ /* 0x000ea20000300a00 */
[----:B0-----:R-:W-:-:S03]  /*7230*/  IMAD.MOV.U32 R0, RZ, RZ, R31 ;  /* 0x000000ffff007224 */ /* 0x001fc600078e001f */
[----:B------:R-:W-:Y:S04]  /*7240*/  STL [R1+0x454], R4 ;  /* 0x0004540401007387 */ /* 0x000fe80000100800 */
[----:B------:R0:W-:Y:S04]  /*7250*/  STL [R1+0x448], R0 ;  /* 0x0004480001007387 */ /* 0x0001e80000100800 */
[----:B------:R-:W2:Y:S01]  /*7260*/  LDL.LU.64 R36, [R1+0xe8] ;  /* 0x0000e80001247983 */ /* 0x000ea20000300a00 */
[----:B0-----:R-:W-:-:S03]  /*7270*/  IMAD.MOV.U32 R0, RZ, RZ, R5 ;  /* 0x000000ffff007224 */ /* 0x001fc600078e0005 */
[----:B---3--:R-:W-:Y:S04]  /*7280*/  STL [R1+0x45c], R18 ;  /* 0x00045c1201007387 */ /* 0x008fe80000100800 */
[----:B------:R0:W-:Y:S04]  /*7290*/  STL [R1+0x450], R0 ;  /* 0x0004500001007387 */ /* 0x0001e80000100800 */
[----:B------:R-:W3:Y:S04]  /*72a0*/  LDL.LU.64 R30, [R1+0x138] ;  /* 0x00013800011e7983 */ /* 0x000ee80000300a00 */
[----:B------:R-:W3:Y:S01]  /*72b0*/  LDL.LU.64 R4, [R1+0xf8] ;  /* 0x0000f80001047983 */ /* 0x000ee20000300a00 */
[----:B0-----:R-:W-:-:S03]  /*72c0*/  IMAD.MOV.U32 R0, RZ, RZ, R19 ;  /* 0x000000ffff007224 */ /* 0x001fc600078e0013 */
[----:B------:R-:W-:Y:S04]  /*72d0*/  STL [R1+0x464], R10 ;  /* 0x0004640a01007387 */ /* 0x000fe80000100800 */
[----:B------:R0:W-:Y:S02]  /*72e0*/  STL [R1+0x458], R0 ;  /* 0x0004580001007387 */ /* 0x0001e40000100800 */
[----:B0-----:R-:W-:Y:S02]  /*72f0*/  IMAD.MOV.U32 R0, RZ, RZ, R11 ;  /* 0x000000ffff007224 */ /* 0x001fe400078e000b */
[----:B----4-:R-:W-:Y:S04]  /*7300*/  STL [R1+0x46c], R2 ;  /* 0x00046c0201007387 */ /* 0x010fe80000100800 */
        /* <DEDUP_REMOVED lines=34> */
[----:B0-----:R-:W-:Y:S02]  /*7530*/  IMAD.MOV.U32 R0, RZ, RZ, R31 ;  /* 0x000000ffff007224 */ /* 0x001fe400078e001f */
[----:B------:R-:W-:-:S02]  /*7540*/  IMAD.MOV.U32 R30, RZ, RZ, R8 ;  /* 0x000000ffff1e7224 */ /* 0x000fc400078e0008 */
[----:B------:R-:W-:Y:S01]  /*7550*/  IMAD.MOV.U32 R31, RZ, RZ, R9 ;  /* 0x000000ffff1f7224 */ /* 0x000fe200078e0009 */
[----:B------:R0:W-:Y:S01]  /*7560*/  STL [R1+0x4a8], R0 ;  /* 0x0004a80001007387 */ /* 0x0001e20000100800 */
[----:B------:R-:W-:Y:S02]  /*7570*/  IMAD.MOV.U32 R8, RZ, RZ, R6 ;  /* 0x000000ffff087224 */ /* 0x000fe400078e0006 */
[----:B------:R-:W-:Y:S01]  /*7580*/  IMAD.MOV.U32 R9, RZ, RZ, R7 ;  /* 0x000000ffff097224 */ /* 0x000fe200078e0007 */
[----:B------:R1:W-:Y:S04]  /*7590*/  STL [R1+0x4b4], R4 ;  /* 0x0004b40401007387 */ /* 0x0003e80000100800 */
[----:B------:R-:W3:Y:S01]  /*75a0*/  LDL.LU.64 R6, [R1+0x130] ;  /* 0x0001300001067983 */ /* 0x000ee20000300a00 */
[----:B0-----:R-:W-:-:S03]  /*75b0*/  IMAD.MOV.U32 R0, RZ, RZ, R5 ;  /* 0x000000ffff007224 */ /* 0x001fc600078e0005 */
[----:B----4-:R-:W-:Y:S04]  /*75c0*/  STL [R1+0x4bc], R10 ;  /* 0x0004bc0a01007387 */ /* 0x010fe80000100800 */
        /* <DEDUP_REMOVED lines=31> */
[----:B------:R-:W2:Y:S04]  /*77c0*/  LDL.LU.64 R32, [R1+0x208] ;  /* 0x0002080001207983 */ /* 0x000ea80000300a00 */
[----:B------:R3:W-:Y:S02]  /*77d0*/  STL [R1+0x4f0], R0 ;  /* 0x0004f00001007387 */ /* 0x0007e40000100800 */
[----:B---3--:R-:W-:Y:S02]  /*77e0*/  IMAD.MOV.U32 R0, RZ, RZ, R37 ;  /* 0x000000ffff007224 */ /* 0x008fe400078e0025 */
[----:B------:R-:W-:Y:S04]  /*77f0*/  STL [R1+0x4fc], R36 ;  /* 0x0004fc2401007387 */ /* 0x000fe80000100800 */
[----:B------:R0:W-:Y:S02]  /*7800*/  STL [R1+0x4f8], R0 ;  /* 0x0004f80001007387 */ /* 0x0001e40000100800 */
[----:B0-----:R-:W-:-:S02]  /*7810*/  IMAD.MOV.U32 R0, RZ, RZ, R7 ;  /* 0x000000ffff007224 */ /* 0x001fc400078e0007 */
[----:B------:R0:W-:Y:S04]  /*7820*/  STL [R1+0x504], R6 ;  /* 0x0005040601007387 */ /* 0x0001e80000100800 */
[----:B0-----:R-:W3:Y:S04]  /*7830*/  LDL.LU.64 R6, [R1+0x170] ;  /* 0x0001700001067983 */ /* 0x001ee80000300a00 */
[----:B------:R0:W-:Y:S04]  /*7840*/  STL [R1+0x500], R0 ;  /* 0x0005000001007387 */ /* 0x0001e80000100800 */
[----:B----4-:R1:W-:Y:S04]  /*7850*/  STL [R1+0x50c], R4 ;  /* 0x00050c0401007387 */ /* 0x0103e80000100800 */
        /* <DEDUP_REMOVED lines=28> */
[----:B------:R-:W2:Y:S04]  /*7a20*/  LDL.LU.64 R16, [R1+0x1a0] ;  /* 0x0001a00001107983 */ /* 0x000ea80000300a00 */
[----:B------:R-:W2:Y:S01]  /*7a30*/  LDL.LU.64 R12, [R1+0x248] ;  /* 0x00024800010c7983 */ /* 0x000ea20000300a00 */
[----:B0-----:R-:W-:-:S03]  /*7a40*/  MOV R0, R19 ;  /* 0x0000001300007202 */ /* 0x001fc60000000f00 */
[----:B------:R-:W-:Y:S04]  /*7a50*/  STL [R1+0x54c], R32 ;  /* 0x00054c2001007387 */ /* 0x000fe80000100800 */
[----:B------:R0:W-:Y:S02]  /*7a60*/  STL [R1+0x540], R0 ;  /* 0x0005400001007387 */ /* 0x0001e40000100800 */
[----:B0-----:R-:W-:Y:S02]  /*7a70*/  IMAD.MOV.U32 R0, RZ, RZ, R33 ;  /* 0x000000ffff007224 */ /* 0x001fe400078e0021 */
[----:B------:R-:W2:Y:S04]  /*7a80*/  LDL.LU.64 R32, [R1+0x1b0] ;  /* 0x0001b00001207983 */ /* 0x000ea80000300a00 */
[----:B------:R3:W-:Y:S02]  /*7a90*/  STL [R1+0x548], R0 ;  /* 0x0005480001007387 */ /* 0x0007e40000100800 */
[----:B---3--:R-:W-:-:S02]  /*7aa0*/  IMAD.MOV.U32 R0, RZ, RZ, R7 ;  /* 0x000000ffff007224 */ /* 0x008fc400078e0007 */
[----:B------:R0:W-:Y:S04]  /*7ab0*/  STL [R1+0x554], R6 ;  /* 0x0005540601007387 */ /* 0x0001e80000100800 */
[----:B----4-:R-:W-:Y:S04]  /*7ac0*/  STL [R1+0x55c], R36 ;  /* 0x00055c2401007387 */ /* 0x010fe80000100800 */
[----:B------:R1:W-:Y:S04]  /*7ad0*/  STL [R1+0x550], R0 ;  /* 0x0005500001007387 */ /* 0x0003e80000100800 */
[----:B0-----:R-:W3:Y:S01]  /*7ae0*/  LDL.LU.64 R6, [R1+0x258] ;  /* 0x0002580001067983 */ /* 0x001ee20000300a00 */
[----:B-1----:R-:W-:-:S03]  /*7af0*/  IMAD.MOV.U32 R0, RZ, RZ, R37 ;  /* 0x000000ffff007224 */ /* 0x002fc600078e0025 */
        /* <DEDUP_REMOVED lines=17> */
[----:B------:R0:W-:Y:S02]  /*7c10*/  STL [R1+0x578], R0 ;  /* 0x0005780001007387 */ /* 0x0001e40000100800 */
[----:B0-----:R-:W-:Y:S02]  /*7c20*/  IMAD.MOV.U32 R0, RZ, RZ, R15 ;  /* 0x000000ffff007224 */ /* 0x001fe400078e000f */
[----:B------:R-:W4:Y:S04]  /*7c30*/  LDL.LU.64 R14, [R1+0x1d0] ;  /* 0x0001d000010e7983 */ /* 0x000f280000300a00 */
[----:B------:R2:W-:Y:S02]  /*7c40*/  STL [R1+0x580], R0 ;  /* 0x0005800001007387 */ /* 0x0005e40000100800 */
[----:B--2---:R-:W-:-:S02]  /*7c50*/  IMAD.MOV.U32 R0, RZ, RZ, R35 ;  /* 0x000000ffff007224 */ /* 0x004fc400078e0023 */
[----:B------:R-:W-:Y:S04]  /*7c60*/  STL [R1+0x58c], R34 ;  /* 0x00058c2201007387 */ /* 0x000fe80000100800 */
[----:B------:R-:W2:Y:S04]  /*7c70*/  LDL.LU.64 R40, [R1+0x280] ;  /* 0x0002800001287983 */ /* 0x000ea80000300a00 */
[----:B------:R0:W-:Y:S04]  /*7c80*/  STL [R1+0x588], R0 ;  /* 0x0005880001007387 */ /* 0x0001e80000100800 */
[----:B------:R-:W-:Y:S01]  /*7c90*/  STL [R1+0x594], R16 ;  /* 0x0005941001007387 */ /* 0x000fe20000100800 */
[----:B0-----:R-:W-:-:S03]  /*7ca0*/  IMAD.MOV.U32 R0, RZ, RZ, R17 ;  /* 0x000000ffff007224 */ /* 0x001fc600078e0011 */
[----:B------:R-:W2:Y:S04]  /*7cb0*/  LDL.LU.64 R34, [R1+0x1e0] ;  /* 0x0001e00001227983 */ /* 0x000ea80000300a00 */
[----:B------:R-:W-:Y:S04]  /*7cc0*/  STL [R1+0x59c], R12 ;  /* 0x00059c0c01007387 */ /* 0x000fe80000100800 */
[----:B------:R0:W-:Y:S02]  /*7cd0*/  STL [R1+0x590], R0 ;  /* 0x0005900001007387 */ /* 0x0001e40000100800 */
[----:B0-----:R-:W-:-:S02]  /*7ce0*/  IMAD.MOV.U32 R0, RZ, RZ, R13 ;  /* 0x000000ffff007224 */ /* 0x001fc400078e000d */
[----:B------:R-:W-:Y:S04]  /*7cf0*/  STL [R1+0x5a4], R32 ;  /* 0x0005a42001007387 */ /* 0x000fe80000100800 */
[----:B------:R0:W-:Y:S04]  /*7d00*/  STL [R1+0x598], R0 ;  /* 0x0005980001007387 */ /* 0x0001e80000100800 */
[----:B------:R-:W2:Y:S01]  /*7d10*/  LDL.LU.64 R12, [R1+0x288] ;  /* 0x00028800010c7983 */ /* 0x000ea20000300a00 */
[----:B0-----:R-:W-:-:S03]  /*7d20*/  MOV R0, R33 ;  /* 0x0000002100007202 */ /* 0x001fc60000000f00 */
[----:B------:R-:W2:Y:S04]  /*7d30*/  LDL.LU.64 R32, [R1+0x1f0] ;  /* 0x0001f00001207983 */ /* 0x000ea80000300a00 */
[----:B------:R0:W-:Y:S04]  /*7d40*/  STL [R1+0x5a0], R0 ;  /* 0x0005a00001007387 */ /* 0x0001e80000100800 */
[----:B---3--:R1:W-:Y:S01]  /*7d50*/  STL [R1+0x5ac], R6 ;  /* 0x0005ac0601007387 */ /* 0x0083e20000100800 */
[----:B0-----:R-:W-:-:S03]  /*7d60*/  IMAD.MOV.U32 R0, RZ, RZ, R7 ;  /* 0x000000ffff007224 */ /* 0x001fc600078e0007 */
[----:B-1----:R-:W3:Y:S04]  /*7d70*/  LDL.LU.64 R6, [R1+0x298] ;  /* 0x0002980001067983 */ /* 0x002ee80000300a00 */
[----:B------:R0:W-:Y:S04]  /*7d80*/  STL [R1+0x5a8], R0 ;  /* 0x0005a80001007387 */ /* 0x0001e80000100800 */
[----:B----4-:R-:W-:Y:S04]  /*7d90*/  STL [R1+0x5b4], R36 ;  /* 0x0005b42401007387 */ /* 0x010fe80000100800 */
[----:B------:R-:W4:Y:S01]  /*7da0*/  LDL.LU.64 R18, [R1+0x70] ;  /* 0x0000700001127983 */ /* 0x000f220000300a00 */
[----:B0-----:R-:W-:-:S05]  /*7db0*/  IMAD.MOV.U32 R0, RZ, RZ, R37 ;  /* 0x000000ffff007224 */ /* 0x001fca00078e0025 */
[----:B------:R0:W-:Y:S04]  /*7dc0*/  STL [R1+0x5b0], R0 ;  /* 0x0005b00001007387 */ /* 0x0001e80000100800 */
[----:B------:R1:W-:Y:S04]  /*7dd0*/  STL [R1+0x5bc], R4 ;  /* 0x0005bc0401007387 */ /* 0x0003e80000100800 */
[----:B------:R-:W4:Y:S01]  /*7de0*/  LDL.LU.64 R38, [R1+0x2a0] ;  /* 0x0002a00001267983 */ /* 0x000f220000300a00 */
[----:B0-----:R-:W-:-:S05]  /*7df0*/  IMAD.MOV.U32 R0, RZ, RZ, R5 ;  /* 0x000000ffff007224 */ /* 0x001fca00078e0005 */
[----:B------:R0:W-:Y:S04]  /*7e00*/  STL [R1+0x5b8], R0 ;  /* 0x0005b80001007387 */ /* 0x0001e80000100800 */
[----:B------:R0:W-:Y:S04]  /*7e10*/  STL [R1+0x5c4], R10 ;  /* 0x0005c40a01007387 */ /* 0x0001e80000100800 */
[----:B-1----:R-:W4:Y:S01]  /*7e20*/  LDL.LU.64 R4, [R1+0x200] ;  /* 0x0002000001047983 */ /* 0x002f220000300a00 */
[----:B0-----:R-:W-:-:S03]  /*7e30*/  IMAD.MOV.U32 R0, RZ, RZ, R11 ;  /* 0x000000ffff007224 */ /* 0x001fc600078e000b */
[----:B------:R-:W-:Y:S04]  /*7e40*/  STL [R1+0x5cc], R2 ;  /* 0x0005cc0201007387 */ /* 0x000fe80000100800 */
[----:B------:R0:W-:Y:S04]  /*7e50*/  STL [R1+0x5c0], R0 ;  /* 0x0005c00001007387 */ /* 0x0001e80000100800 */
[----:B------:R-:W4:Y:S01]  /*7e60*/  LDL.LU.64 R10, [R1+0x2a8] ;  /* 0x0002a800010a7983 */ /* 0x000f220000300a00 */
[----:B0-----:R-:W-:-:S03]  /*7e70*/  IMAD.MOV.U32 R0, RZ, RZ, R3 ;  /* 0x000000ffff007224 */ /* 0x001fc600078e0003 */
[----:B------:R-:W4:Y:S04]  /*7e80*/  LDL.LU.64 R2, [R1+0x58] ;  /* 0x0000580001027983 */ /* 0x000f280000300a00 */
[----:B------:R0:W-:Y:S04]  /*7e90*/  STL [R1+0x5c8], R0 ;  /* 0x0005c80001007387 */ /* 0x0001e80000100800 */
[----:B------:R-:W-:Y:S04]  /*7ea0*/  STL [R1+0x5d4], R14 ;  /* 0x0005d40e01007387 */ /* 0x000fe80000100800 */
[----:B------:R-:W4:Y:S01]  /*7eb0*/  LDL.LU.64 R16, [R1+0x2b0] ;  /* 0x0002b00001107983 */ /* 0x000f220000300a00 */
[----:B0-----:R-:W-:-:S05]  /*7ec0*/  IMAD.MOV.U32 R0, RZ, RZ, R15 ;  /* 0x000000ffff007224 */ /* 0x001fca00078e000f */
[----:B------:R2:W-:Y:S02]  /*7ed0*/  STL [R1+0x5d0], R0 ;  /* 0x0005d00001007387 */ /* 0x0005e40000100800 */
[----:B--2---:R-:W-:Y:S02]  /*7ee0*/  IMAD.MOV.U32 R0, RZ, RZ, R41 ;  /* 0x000000ffff007224 */ /* 0x004fe400078e0029 */
[----:B------:R-:W-:Y:S04]  /*7ef0*/  STL [R1+0x5dc], R40 ;  /* 0x0005dc2801007387 */ /* 0x000fe80000100800 */
[----:B------:R-:W2:Y:S04]  /*7f00*/  LDL.LU.64 R36, [R1+0x218] ;  /* 0x0002180001247983 */ /* 0x000ea80000300a00 */
[----:B------:R-:W2:Y:S04]  /*7f10*/  LDL.LU.64 R14, [R1+0x2b8] ;  /* 0x0002b800010e7983 */ /* 0x000ea80000300a00 */
[----:B------:R-:W-:Y:S04]  /*7f20*/  STL [R1+0x5e4], R34 ;  /* 0x0005e42201007387 */ /* 0x000fe80000100800 */
[----:B------:R0:W-:Y:S02]  /*7f30*/  STL [R1+0x5d8], R0 ;  /* 0x0005d80001007387 */ /* 0x0001e40000100800 */
[----:B0-----:R-:W-:-:S02]  /*7f40*/  IMAD.MOV.U32 R0, RZ, RZ, R35 ;  /* 0x000000ffff007224 */ /* 0x001fc400078e0023 */
[----:B------:R-:W2:Y:S04]  /*7f50*/  LDL.LU.64 R34, [R1+0x30] ;  /* 0x0000300001227983 */ /* 0x000ea80000300a00 */
[----:B------:R0:W-:Y:S04]  /*7f60*/  STL [R1+0x5e0], R0 ;  /* 0x0005e00001007387 */ /* 0x0001e80000100800 */
[----:B------:R1:W-:Y:S01]  /*7f70*/  STL [R1+0x5ec], R12 ;  /* 0x0005ec0c01007387 */ /* 0x0003e20000100800 */
[----:B0-----:R-:W-:-:S03]  /*7f80*/  IMAD.MOV.U32 R0, RZ, RZ, R13 ;  /* 0x000000ffff007224 */ /* 0x001fc600078e000d */
[----:B------:R-:W-:Y:S04]  /*7f90*/  STL [R1+0x5f4], R32 ;  /* 0x0005f42001007387 */ /* 0x000fe80000100800 */
[----:B------:R0:W-:Y:S04]  /*7fa0*/  STL [R1+0x5e8], R0 ;  /* 0x0005e80001007387 */ /* 0x0001e80000100800 */
[----:B-1----:R-:W2:Y:S01]  /*7fb0*/  LDL.LU.64 R12, [R1+0x2c0] ;  /* 0x0002c000010c7983 */ /* 0x002ea20000300a00 */
[----:B0-----:R-:W-:-:S03]  /*7fc0*/  IMAD.MOV.U32 R0, RZ, RZ, R33 ;  /* 0x000000ffff007224 */ /* 0x001fc600078e0021 */
[----:B---3--:R-:W-:Y:S04]  /*7fd0*/  STL [R1+0x5fc], R6 ;  /* 0x0005fc0601007387 */ /* 0x008fe80000100800 */
[----:B------:R0:W-:Y:S04]  /*7fe0*/  STL [R1+0x5f0], R0 ;  /* 0x0005f00001007387 */ /* 0x0001e80000100800 */
[----:B------:R-:W3:Y:S01]  /*7ff0*/  LDL.LU.64 R32, [R1+0x228] ;  /* 0x0002280001207983 */ /* 0x000ee20000300a00 */
[----:B0-----:R-:W-:-:S03]  /*8000*/  MOV R0, R7 ;  /* 0x0000000700007202 */ /* 0x001fc60000000f00 */
[----:B----4-:R-:W-:Y:S04]  /*8010*/  STL [R1+0x604], R18 ;  /* 0x0006041201007387 */ /* 0x010fe80000100800 */
[----:B------:R0:W-:Y:S04]  /*8020*/  STL [R1+0x5f8], R0 ;  /* 0x0005f80001007387 */ /* 0x0001e80000100800 */
[----:B------:R-:W4:Y:S01]  /*8030*/  LDL.LU.64 R6, [R1+0x2c8] ;  /* 0x0002c80001067983 */ /* 0x000f220000300a00 */
[----:B0-----:R-:W-:-:S03]  /*8040*/  IMAD.MOV.U32 R0, RZ, RZ, R19 ;  /* 0x000000ffff007224 */ /* 0x001fc600078e0013 */
[----:B------:R-:W-:Y:S04]  /*8050*/  STL [R1+0x60c], R38 ;  /* 0x00060c2601007387 */ /* 0x000fe80000100800 */
[----:B------:R0:W-:Y:S02]  /*8060*/  STL [R1+0x600], R0 ;  /* 0x0006000001007387 */ /* 0x0001e40000100800 */
[----:B0-----:R-:W-:Y:S02]  /*8070*/  IMAD.MOV.U32 R0, RZ, RZ, R39 ;  /* 0x000000ffff007224 */ /* 0x001fe400078e0027 */
[----:B------:R-:W-:Y:S04]  /*8080*/  STL [R1+0x614], R4 ;  /* 0x0006140401007387 */ /* 0x000fe80000100800 */
[----:B------:R0:W-:Y:S02]  /*8090*/  STL [R1+0x608], R0 ;  /* 0x0006080001007387 */ /* 0x0001e40000100800 */
[----:B0-----:R-:W-:-:S02]  /*80a0*/  IMAD.MOV.U32 R0, RZ, RZ, R5 ;  /* 0x000000ffff007224 */ /* 0x001fc400078e0005 */
[----:B------:R-:W4:Y:S04]  /*80b0*/  LDL.LU.64 R4, [R1+0x2d0] ;  /* 0x0002d00001047983 */ /* 0x000f280000300a00 */
[----:B------:R0:W-:Y:S04]  /*80c0*/  STL [R1+0x610], R0 ;  /* 0x0006100001007387 */ /* 0x0001e80000100800 */
[----:B------:R1:W-:Y:S01]  /*80d0*/  STL [R1+0x61c], R10 ;  /* 0x00061c0a01007387 */ /* 0x0003e20000100800 */
        /* <DEDUP_REMOVED lines=9> */
[----:B--2---:R-:W-:Y:S04]  /*8170*/  STL [R1+0x634], R36 ;  /* 0x0006342401007387 */ /* 0x004fe80000100800 */
[----:B------:R0:W-:Y:S04]  /*8180*/  STL [R1+0x628], R0 ;  /* 0x0006280001007387 */ /* 0x0001e80000100800 */
[----:B------:R-:W-:Y:S01]  /*8190*/  STL [R1+0x63c], R14 ;  /* 0x00063c0e01007387 */ /* 0x000fe20000100800 */
[----:B0-----:R-:W-:-:S05]  /*81a0*/  IMAD.MOV.U32 R0, RZ, RZ, R37 ;  /* 0x000000ffff007224 */ /* 0x001fca00078e0025 */
[----:B------:R0:W-:Y:S02]  /*81b0*/  STL [R1+0x630], R0 ;  /* 0x0006300001007387 */ /* 0x0001e40000100800 */
[----:B0-----:R-:W-:Y:S02]  /*81c0*/  IMAD.MOV.U32 R0, RZ, RZ, R15 ;  /* 0x000000ffff007224 */ /* 0x001fe400078e000f */
[----:B------:R-:W-:Y:S04]  /*81d0*/  STL [R1+0x644], R34 ;  /* 0x0006442201007387 */ /* 0x000fe80000100800 */
[----:B------:R0:W-:Y:S04]  /*81e0*/  STL [R1+0x638], R0 ;  /* 0x0006380001007387 */ /* 0x0001e80000100800 */
[----:B------:R-:W2:Y:S04]  /*81f0*/  LDL.LU.64 R38, [R1+0x2e0] ;  /* 0x0002e00001267983 */ /* 0x000ea80000300a00 */
[----:B------:R-:W2:Y:S01]  /*8200*/  LDL.LU.64 R16, [R1+0x250] ;  /* 0x0002500001107983 */ /* 0x000ea20000300a00 */
[----:B0-----:R-:W-:-:S05]  /*8210*/  IMAD.MOV.U32 R0, RZ, RZ, R35 ;  /* 0x000000ffff007224 */ /* 0x001fca00078e0023 */
[----:B------:R0:W-:Y:S04]  /*8220*/  STL [R1+0x640], R0 ;  /* 0x0006400001007387 */ /* 0x0001e80000100800 */
[----:B------:R-:W-:Y:S04]  /*8230*/  STL [R1+0x64c], R12 ;  /* 0x00064c0c01007387 */ /* 0x000fe80000100800 */
[----:B------:R-:W2:Y:S01]  /*8240*/  LDL.LU.64 R36, [R1+0x2e8] ;  /* 0x0002e80001247983 */ /* 0x000ea20000300a00 */
[----:B0-----:R-:W-:-:S03]  /*8250*/  IMAD.MOV.U32 R0, RZ, RZ, R13 ;  /* 0x000000ffff007224 */ /* 0x001fc600078e000d */
[----:B---3--:R-:W-:Y:S04]  /*8260*/  STL [R1+0x654], R32 ;  /* 0x0006542001007387 */ /* 0x008fe80000100800 */
[----:B------:R0:W-:Y:S04]  /*8270*/  STL [R1+0x648], R0 ;  /* 0x0006480001007387 */ /* 0x0001e80000100800 */
[----:B------:R-:W3:Y:S01]  /*8280*/  LDL.LU.64 R14, [R1+0x2f0] ;  /* 0x0002f000010e7983 */ /* 0x000ee20000300a00 */
[----:B0-----:R-:W-:-:S05]  /*8290*/  MOV R0, R33 ;  /* 0x0000002100007202 */ /* 0x001fca0000000f00 */
[----:B------:R0:W-:Y:S04]  /*82a0*/  STL [R1+0x650], R0 ;  /* 0x0006500001007387 */ /* 0x0001e80000100800 */
[----:B----4-:R-:W-:Y:S04]  /*82b0*/  STL [R1+0x65c], R6 ;  /* 0x00065c0601007387 */ /* 0x010fe80000100800 */
[----:B------:R-:W4:Y:S01]  /*82c0*/  LDL.LU.64 R34, [R1+0x268] ;  /* 0x0002680001227983 */ /* 0x000f220000300a00 */
[----:B0-----:R-:W-:-:S03]  /*82d0*/  IMAD.MOV.U32 R0, RZ, RZ, R7 ;  /* 0x000000ffff007224 */ /* 0x001fc600078e0007 */
[----:B------:R-:W4:Y:S04]  /*82e0*/  LDL.LU.64 R12, [R1+0x2f8] ;  /* 0x0002f800010c7983 */ /* 0x000f280000300a00 */
[----:B------:R0:W-:Y:S04]  /*82f0*/  STL [R1+0x658], R0 ;  /* 0x0006580001007387 */ /* 0x0001e80000100800 */
[----:B------:R-:W-:Y:S04]  /*8300*/  STL [R1+0x664], R60 ;  /* 0x0006643c01007387 */ /* 0x000fe80000100800 */
[----:B------:R-:W-:Y:S01]  /*8310*/  STL [R1+0x660], R61 ;  /* 0x0006603d01007387 */ /* 0x000fe20000100800 */
[----:B0-----:R-:W-:-:S03]  /*8320*/  IMAD.MOV.U32 R0, RZ, RZ, R5 ;  /* 0x000000ffff007224 */ /* 0x001fc600078e0005 */
[----:B------:R-:W-:Y:S04]  /*8330*/  STL [R1+0x66c], R4 ;  /* 0x00066c0401007387 */ /* 0x000fe80000100800 */
[----:B------:R-:W4:Y:S04]  /*8340*/  LDL.LU.64 R32, [R1+0x300] ;  /* 0x0003000001207983 */ /* 0x000f280000300a00 */
[----:B------:R-:W4:Y:S04]  /*8350*/  LDL.LU.64 R6, [R1+0x278] ;  /* 0x0002780001067983 */ /* 0x000f280000300a00 */
[----:B------:R0:W-:Y:S02]  /*8360*/  STL [R1+0x668], R0 ;  /* 0x0006680001007387 */ /* 0x0001e40000100800 */
[----:B0-----:R-:W-:-:S02]  /*8370*/  IMAD.MOV.U32 R0, RZ, RZ, R11 ;  /* 0x000000ffff007224 */ /* 0x001fc400078e000b */
[----:B------:R0:W-:Y:S04]  /*8380*/  STL [R1+0x674], R10 ;  /* 0x0006740a01007387 */ /* 0x0001e80000100800 */
[----:B------:R-:W4:Y:S04]  /*8390*/  LDL.LU.64 R4, [R1+0x308] ;  /* 0x0003080001047983 */ /* 0x000f280000300a00 */
[----:B------:R-:W-:Y:S04]  /*83a0*/  STL [R1+0x67c], R2 ;  /* 0x00067c0201007387 */ /* 0x000fe80000100800 */
[----:B------:R1:W-:Y:S01]  /*83b0*/  STL [R1+0x670], R0 ;  /* 0x0006700001007387 */ /* 0x0003e20000100800 */
[----:B0-----:R-:W-:-:S03]  /*83c0*/  IMAD.MOV.U32 R10, RZ, RZ, R30 ;  /* 0x000000ffff0a7224 */ /* 0x001fc600078e001e */
[----:B------:R-:W-:Y:S01]  /*83d0*/  STL [R1+0x684], R58 ;  /* 0x0006843a01007387 */ /* 0x000fe20000100800 */
[----:B-1----:R-:W-:Y:S02]  /*83e0*/  IMAD.MOV.U32 R0, RZ, RZ, R3 ;  /* 0x000000ffff007224 */ /* 0x002fe400078e0003 */
[----:B------:R-:W-:-:S03]  /*83f0*/  IMAD.MOV.U32 R11, RZ, RZ, R31 ;  /* 0x000000ffff0b7224 */ /* 0x000fc600078e001f */
[----:B------:R0:W-:Y:S01]  /*8400*/  STL [R1+0x678], R0 ;  /* 0x0006780001007387 */ /* 0x0001e20000100800 */
[----:B------:R-:W-:-:S03]  /*8410*/  IMAD.MOV.U32 R30, RZ, RZ, R8 ;  /* 0x000000ffff1e7224 */ /* 0x000fc600078e0008 */
[----:B------:R-:W4:Y:S01]  /*8420*/  LDL.LU.64 R2, [R1+0x310] ;  /* 0x0003100001027983 */ /* 0x000f220000300a00 */
[----:B------:R-:W-:-:S03]  /*8430*/  IMAD.MOV.U32 R31, RZ, RZ, R9 ;  /* 0x000000ffff1f7224 */ /* 0x000fc600078e0009 */
[----:B------:R-:W-:Y:S01]  /*8440*/  STL [R1+0x680], R59 ;  /* 0x0006803b01007387 */ /* 0x000fe20000100800 */
[----:B0-----:R-:W0:Y:S03]  /*8450*/  LDC R0, c[0x0][0x3a8] ;  /* 0x0000ea00ff007b82 */ /* 0x001e260000000800 */
[----:B------:R-:W4:Y:S04]  /*8460*/  LDL.LU.64 R8, [R1+0x290] ;  /* 0x0002900001087983 */ /* 0x000f280000300a00 */
[----:B--2---:R-:W-:Y:S01]  /*8470*/  STL [R1+0x68c], R38 ;  /* 0x00068c2601007387 */ /* 0x004fe20000100800 */
[----:B------:R-:W-:-:S03]  /*8480*/  IMAD.MOV.U32 R18, RZ, RZ, R39 ;  /* 0x000000ffff127224 */ /* 0x000fc600078e0027 */
[----:B------:R1:W-:Y:S04]  /*8490*/  STL [R1+0x694], R16 ;  /* 0x0006941001007387 */ /* 0x0003e80000100800 */
[----:B------:R-:W-:Y:S01]  /*84a0*/  STL [R1+0x688], R18 ;  /* 0x0006881201007387 */ /* 0x000fe20000100800 */
[----:B-1----:R-:W-:-:S03]  /*84b0*/  IMAD.MOV.U32 R16, RZ, RZ, R17 ;  /* 0x000000ffff107224 */ /* 0x002fc600078e0011 */
[----:B------:R-:W-:Y:S04]  /*84c0*/  STL [R1+0x69c], R36 ;  /* 0x00069c2401007387 */ /* 0x000fe80000100800 */
[----:B------:R1:W-:Y:S04]  /*84d0*/  STL [R1+0x690], R16 ;  /* 0x0006901001007387 */ /* 0x0003e80000100800 */
[----:B------:R-:W-:Y:S01]  /*84e0*/  STL [R1+0x6a4], R56 ;  /* 0x0006a43801007387 */ /* 0x000fe20000100800 */
[----:B-1----:R-:W-:-:S05]  /*84f0*/  MOV R16, R37 ;  /* 0x0000002500107202 */ /* 0x002fca0000000f00 */
[----:B------:R-:W-:Y:S04]  /*8500*/  STL [R1+0x698], R16 ;  /* 0x0006981001007387 */ /* 0x000fe80000100800 */
[----:B------:R-:W-:Y:S04]  /*8510*/  STL [R1+0x6a0], R57 ;  /* 0x0006a03901007387 */ /* 0x000fe80000100800 */
[----:B---3--:R1:W-:Y:S02]  /*8520*/  STL [R1+0x6ac], R14 ;  /* 0x0006ac0e01007387 */ /* 0x0083e40000100800 */
[----:B-1----:R-:W-:-:S02]  /*8530*/  IMAD.MOV.U32 R14, RZ, RZ, R15 ;  /* 0x000000ffff0e7224 */ /* 0x002fc400078e000f */
[----:B----4-:R-:W-:Y:S04]  /*8540*/  STL [R1+0x6b4], R34 ;  /* 0x0006b42201007387 */ /* 0x010fe80000100800 */
[----:B------:R1:W-:Y:S04]  /*8550*/  STL [R1+0x6a8], R14 ;  /* 0x0006a80e01007387 */ /* 0x0003e80000100800 */
[----:B------:R2:W-:Y:S01]  /*8560*/  STL [R1+0x6bc], R12 ;  /* 0x0006bc0c01007387 */ /* 0x0005e20000100800 */
[----:B-1----:R-:W-:Y:S02]  /*8570*/  IMAD.MOV.U32 R14, RZ, RZ, R35 ;  /* 0x000000ffff0e7224 */ /* 0x002fe400078e0023 */
[----:B--2---:R-:W-:-:S03]  /*8580*/  IMAD.MOV.U32 R12, RZ, RZ, R13 ;  /* 0x000000ffff0c7224 */ /* 0x004fc600078e000d */
[----:B------:R-:W-:Y:S04]  /*8590*/  STL [R1+0x6b0], R14 ;  /* 0x0006b00e01007387 */ /* 0x000fe80000100800 */
[----:B------:R-:W-:Y:S04]  /*85a0*/  STL [R1+0x6c4], R54 ;  /* 0x0006c43601007387 */ /* 0x000fe80000100800 */
[----:B------:R1:W-:Y:S04]  /*85b0*/  STL [R1+0x6b8], R12 ;  /* 0x0006b80c01007387 */ /* 0x0003e80000100800 */
[----:B------:R-:W-:Y:S01]  /*85c0*/  STL [R1+0x6c0], R55 ;  /* 0x0006c03701007387 */ /* 0x000fe20000100800 */
[----:B-1----:R-:W-:-:S03]  /*85d0*/  IMAD.MOV.U32 R12, RZ, RZ, R33 ;  /* 0x000000ffff0c7224 */ /* 0x002fc600078e0021 */
[----:B------:R-:W-:Y:S04]  /*85e0*/  STL [R1+0x6cc], R32 ;  /* 0x0006cc2001007387 */ /* 0x000fe80000100800 */
[----:B------:R1:W-:Y:S04]  /*85f0*/  STL [R1+0x6d4], R6 ;  /* 0x0006d40601007387 */ /* 0x0003e80000100800 */
[----:B------:R-:W-:Y:S04]  /*8600*/  STL [R1+0x6c8], R12 ;  /* 0x0006c80c01007387 */ /* 0x000fe80000100800 */
[----:B------:R2:W-:Y:S01]  /*8610*/  STL [R1+0x6dc], R4 ;  /* 0x0006dc0401007387 */ /* 0x0005e20000100800 */
[----:B-1----:R-:W-:-:S05]  /*8620*/  IMAD.MOV.U32 R6, RZ, RZ, R7 ;  /* 0x000000ffff067224 */ /* 0x002fca00078e0007 */
[----:B------:R-:W-:Y:S01]  /*8630*/  STL [R1+0x6d0], R6 ;  /* 0x0006d00601007387 */ /* 0x000fe20000100800 */
[----:B--2---:R-:W-:-:S03]  /*8640*/  IMAD.MOV.U32 R4, RZ, RZ, R5 ;  /* 0x000000ffff047224 */ /* 0x004fc600078e0005 */
[----:B------:R-:W-:Y:S04]  /*8650*/  STL [R1+0x6e4], R52 ;  /* 0x0006e43401007387 */ /* 0x000fe80000100800 */
[----:B------:R0:W-:Y:S04]  /*8660*/  STL [R1+0x6d8], R4 ;  /* 0x0006d80401007387 */ /* 0x0001e80000100800 */
[----:B------:R-:W-:Y:S01]  /*8670*/  STL [R1+0x6e0], R53 ;  /* 0x0006e03501007387 */ /* 0x000fe20000100800 */
[C---:B0-----:R-:W-:Y:S02]  /*8680*/  IMAD R4, R0.reuse, 0x3f, RZ ;  /* 0x0000003f00047824 */ /* 0x041fe400078e02ff */
[----:B------:R-:W-:Y:S01]  /*8690*/  IMAD.MOV.U32 R5, RZ, RZ, R3 ;  /* 0x000000ffff057224 */ /* 0x000fe200078e0003 */
[----:B------:R0:W-:Y:S01]  /*86a0*/  STL [R1+0x6ec], R2 ;  /* 0x0006ec0201007387 */ /* 0x0001e20000100800 */
[----:B------:R-:W-:-:S03]  /*86b0*/  IMAD R7, R0, 0x3e, RZ ;  /* 0x0000003e00077824 */ /* 0x000fc600078e02ff */
[----:B------:R1:W-:Y:S01]  /*86c0*/  STL [R1+0x6e8], R5 ;  /* 0x0006e80501007387 */ /* 0x0003e20000100800 */
[----:B------:R-:W-:-:S03]  /*86d0*/  IMAD.MOV.U32 R6, RZ, RZ, R9 ;  /* 0x000000ffff067224 */ /* 0x000fc600078e0009 */
[----:B------:R-:W-:Y:S01]  /*86e0*/  STL [R1+0x6f4], R8 ;  /* 0x0006f40801007387 */ /* 0x000fe20000100800 */
[----:B0-----:R-:W-:-:S04]  /*86f0*/  IMAD.WIDE R2, R4, 0x2, R10 ;  /* 0x0000000204027825 */ /* 0x001fc800078e020a */
[----:B-1----:R-:W-:Y:S01]  /*8700*/  IMAD.WIDE R4, R4, 0x2, R30 ;  /* 0x0000000204047825 */ /* 0x002fe200078e021e */
[----:B------:R-:W-:Y:S04]  /*8710*/  STL [R1+0x6fc], R2 ;  /* 0x0006fc0201007387 */ /* 0x000fe80000100800 */
[----:B------:R0:W-:Y:S04]  /*8720*/  STL [R1+0x6f0], R6 ;  /* 0x0006f00601007387 */ /* 0x0001e80000100800 */
[----:B------:R1:W-:Y:S04]  /*8730*/  STL [R1+0x6f8], R3 ;  /* 0x0006f80301007387 */ /* 0x0003e80000100800 */
[----:B------:R-:W-:Y:S01]  /*8740*/  STL [R1+0x704], R4 ;  /* 0x0007040401007387 */ /* 0x000fe20000100800 */
[----:B0-----:R-:W-:-:S02]  /*8750*/  IMAD R6, R0, 0x3d, RZ ;  /* 0x0000003d00067824 */ /* 0x001fc400078e02ff */
[C---:B-1----:R-:W-:Y:S01]  /*8760*/  IMAD.WIDE R2, R7.reuse, 0x2, R10 ;  /* 0x0000000207027825 */ /* 0x042fe200078e020a */
[----:B------:R0:W-:Y:S04]  /*8770*/  STL [R1+0x700], R5 ;  /* 0x0007000501007387 */ /* 0x0001e80000100800 */
[----:B------:R-:W-:Y:S04]  /*8780*/  STL [R1+0x70c], R2 ;  /* 0x00070c0201007387 */ /* 0x000fe80000100800 */
[----:B------:R1:W-:Y:S01]  /*8790*/  STL [R1+0x708], R3 ;  /* 0x0007080301007387 */ /* 0x0003e20000100800 */
[----:B0-----:R-:W-:-:S04]  /*87a0*/  IMAD.WIDE R4, R7, 0x2, R30 ;  /* 0x0000000207047825 */ /* 0x001fc800078e021e */
[----:B------:R-:W-:Y:S01]  /*87b0*/  IMAD R8, R0, 0x3c, RZ ;  /* 0x0000003c00087824 */ /* 0x000fe200078e02ff */
[----:B------:R-:W-:Y:S01]  /*87c0*/  STL [R1+0x714], R4 ;  /* 0x0007140401007387 */ /* 0x000fe20000100800 */
[----:B-1----:R-:W-:-:S03]  /*87d0*/  IMAD.WIDE R2, R6, 0x2, R10 ;  /* 0x0000000206027825 */ /* 0x002fc600078e020a */
[----:B------:R0:W-:Y:S01]  /*87e0*/  STL [R1+0x710], R5 ;  /* 0x0007100501007387 */ /* 0x0001e20000100800 */
[----:B------:R-:W-:-:S03]  /*87f0*/  IMAD.WIDE R6, R6, 0x2, R30 ;  /* 0x0000000206067825 */ /* 0x000fc600078e021e */
[----:B------:R-:W-:Y:S04]  /*8800*/  STL [R1+0x71c], R2 ;  /* 0x00071c0201007387 */ /* 0x000fe80000100800 */
[----:B------:R1:W-:Y:S04]  /*8810*/  STL [R1+0x718], R3 ;  /* 0x0007180301007387 */ /* 0x0003e80000100800 */
[----:B------:R2:W-:Y:S01]  /*8820*/  STL [R1+0x724], R6 ;  /* 0x0007240601007387 */ /* 0x0005e20000100800 */
[----:B0-----:R-:W-:-:S04]  /*8830*/  IMAD.WIDE R4, R8, 0x2, R30 ;  /* 0x0000000208047825 */ /* 0x001fc800078e021e */
[----:B-1----:R-:W-:Y:S01]  /*8840*/  IMAD.WIDE R2, R8, 0x2, R10 ;  /* 0x0000000208027825 */ /* 0x002fe200078e020a */
[----:B------:R-:W-:Y:S03]  /*8850*/  STL [R1+0x720], R7 ;  /* 0x0007200701007387 */ /* 0x000fe60000100800 */
[C---:B--2---:R-:W-:Y:S01]  /*8860*/  IMAD R6, R0.reuse, 0x3b, RZ ;  /* 0x0000003b00067824 */ /* 0x044fe200078e02ff */
[----:B------:R-:W-:Y:S04]  /*8870*/  STL [R1+0x72c], R2 ;  /* 0x00072c0201007387 */ /* 0x000fe80000100800 */
[----:B------:R0:W-:Y:S01]  /*8880*/  STL [R1+0x728], R3 ;  /* 0x0007280301007387 */ /* 0x0001e20000100800 */
[----:B------:R-:W-:-:S03]  /*8890*/  IMAD R8, R0, 0x3a, RZ ;  /* 0x0000003a00087824 */ /* 0x000fc600078e02ff */
[----:B------:R-:W-:Y:S01]  /*88a0*/  STL [R1+0x734], R4 ;  /* 0x0007340401007387 */ /* 0x000fe20000100800 */
[----:B0-----:R-:W-:-:S03]  /*88b0*/  IMAD.WIDE R2, R6, 0x2, R10 ;  /* 0x0000000206027825 */ /* 0x001fc600078e020a */
        /* <DEDUP_REMOVED lines=179> */
[----:B------:R-:W-:-:S03]  /*93f0*/  IMAD.SHL.U32 R8, R0, 0x20, RZ ;  /* 0x0000002000087824 */ /* 0x000fc600078e00ff */
        /* <DEDUP_REMOVED lines=165> */
[----:B------:R-:W-:Y:S01]  /*9e50*/  STL [R1+0xa4c], R2 ;  /* 0x000a4c0201007387 */ /* 0x000fe20000100800 */
[----:B------:R-:W-:-:S03]  /*9e60*/  SHF.L.U32 R8, R0, 0x3, RZ ;  /* 0x0000000300087819 */ /* 0x000fc600000006ff */
[----:B------:R0:W-:Y:S04]  /*9e70*/  STL [R1+0xa48], R3 ;  /* 0x000a480301007387 */ /* 0x0001e80000100800 */
        /* <DEDUP_REMOVED lines=47> */
[----:B------:R1:W-:Y:S01]  /*a170*/  STL [R1+0xab8], R3 ;  /* 0x000ab80301007387 */ /* 0x0003e20000100800 */
[----:B0-----:R-:W-:-:S03]  /*a180*/  IMAD.WIDE R4, R8, 0x2, R30 ;  /* 0x0000000208047825 */ /* 0x001fc600078e021e */
[----:B------:R-:W-:Y:S01]  /*a190*/  STL [R1+0xac4], R6 ;  /* 0x000ac40601007387 */ /* 0x000fe20000100800 */
[----:B-1----:R-:W-:-:S03]  /*a1a0*/  IMAD.WIDE R2, R8, 0x2, R10 ;  /* 0x0000000208027825 */ /* 0x002fc600078e020a */
[----:B------:R0:W-:Y:S04]  /*a1b0*/  STL [R1+0xac0], R7 ;  /* 0x000ac00701007387 */ /* 0x0001e80000100800 */
[----:B------:R-:W-:Y:S04]  /*a1c0*/  STL [R1+0xacc], R2 ;  /* 0x000acc0201007387 */ /* 0x000fe80000100800 */
[----:B------:R1:W-:Y:S01]  /*a1d0*/  STL [R1+0xac8], R3 ;  /* 0x000ac80301007387 */ /* 0x0003e20000100800 */
[----:B0-----:R-:W-:-:S03]  /*a1e0*/  IMAD.WIDE R6, R0, 0x2, R10 ;  /* 0x0000000200067825 */ /* 0x001fc600078e020a */
[----:B------:R-:W-:Y:S04]  /*a1f0*/  STL [R1+0xad4], R4 ;  /* 0x000ad40401007387 */ /* 0x000fe80000100800 */
[----:B------:R-:W-:Y:S01]  /*a200*/  STL [R1+0xad0], R5 ;  /* 0x000ad00501007387 */ /* 0x000fe20000100800 */
[----:B-1----:R-:W-:-:S03]  /*a210*/  IMAD.WIDE R2, R0, 0x2, R30 ;  /* 0x0000000200027825 */ /* 0x002fc600078e021e */
[----:B------:R-:W-:Y:S01]  /*a220*/  STL [R1+0xadc], R6 ;  /* 0x000adc0601007387 */ /* 0x000fe20000100800 */
[----:B------:R-:W0:Y:S03]  /*a230*/  LDC R30, c[0x0][0x3ac] ;  /* 0x0000eb00ff1e7b82 */ /* 0x000e260000000800 */
[----:B------:R-:W-:Y:S04]  /*a240*/  STL [R1+0xad8], R7 ;  /* 0x000ad80701007387 */ /* 0x000fe80000100800 */
[----:B------:R-:W-:Y:S04]  /*a250*/  STL [R1+0xae4], R2 ;  /* 0x000ae40201007387 */ /* 0x000fe80000100800 */
[----:B------:R1:W-:Y:S04]  /*a260*/  STL [R1+0xae0], R3 ;  /* 0x000ae00301007387 */ /* 0x0003e80000100800 */
[----:B------:R2:W-:Y:S04]  /*a270*/  STL [R1+0x3a8], RZ ;  /* 0x0003a8ff01007387 */ /* 0x0005e80000100800 */
        /* <DEDUP_REMOVED lines=41> */
[----:B------:R2:W-:Y:S01]  /*a510*/  STL [R1+0x294], RZ ;  /* 0x000294ff01007387 */ /* 0x0005e20000100800 */
[----:B------:R-:W3:Y:S03]  /*a520*/  S2R R9, SR_TID.X ;  /* 0x0000000000097919 */ /* 0x000ee60000002100 */
        /* <DEDUP_REMOVED lines=29> */
[----:B---3--:R-:W-:-:S03]  /*a700*/  LOP3.LUT R9, R9, 0x1f, RZ, 0xc0, !PT ;  /* 0x0000001f09097812 */ /* 0x008fc600078ec0ff */
[----:B------:R2:W-:Y:S04]  /*a710*/  STL [R1+0x2bc], RZ ;  /* 0x0002bcff01007387 */ /* 0x0005e80000100800 */
[----:B------:R2:W-:Y:S04]  /*a720*/  STL [R1+0x280], RZ ;  /* 0x000280ff01007387 */ /* 0x0005e80000100800 */
[----:B------:R2:W-:Y:S04]  /*a730*/  STL [R1+0x284], RZ ;  /* 0x000284ff01007387 */ /* 0x0005e80000100800 */
[----:B------:R2:W-:Y:S04]  /*a740*/  STL [R1+0x288], RZ ;  /* 0x000288ff01007387 */ /* 0x0005e80000100800 */
[----:B------:R2:W-:Y:S01]  /*a750*/  STL [R1+0x28c], RZ ;  /* 0x00028cff01007387 */ /* 0x0005e20000100800 */
[----:B-1----:R-:W-:-:S03]  /*a760*/  IMAD.SHL.U32 R3, R9, 0x2, RZ ;  /* 0x0000000209037824 */ /* 0x002fc600078e00ff */
[----:B------:R2:W-:Y:S04]  /*a770*/  STL [R1+0x240], RZ ;  /* 0x000240ff01007387 */ /* 0x0005e80000100800 */
[----:B------:R2:W-:Y:S04]  /*a780*/  STL [R1+0x244], RZ ;  /* 0x000244ff01007387 */ /* 0x0005e80000100800 */
[----:B------:R2:W-:Y:S04]  /*a790*/  STL [R1+0x248], RZ ;  /* 0x000248ff01007387 */ /* 0x0005e80000100800 */
[----:B------:R2:W-:Y:S04]  /*a7a0*/  STL [R1+0x24c], RZ ;  /* 0x00024cff01007387 */ /* 0x0005e80000100800 */
[----:B------:R-:W3:Y:S04]  /*a7b0*/  LDL R31, [R1+0x378] ;  /* 0x00037800011f7983 */ /* 0x000ee80000100800 */
[----:B------:R-:W4:Y:S04]  /*a7c0*/  LDL R9, [R1+0x37c] ;  /* 0x00037c0001097983 */ /* 0x000f280000100800 */
        /* <DEDUP_REMOVED lines=28> */
[----:B0-----:R-:W-:-:S03]  /*a990*/  IMAD.SHL.U32 R2, R30, 0x40, RZ ;  /* 0x000000401e027824 */ /* 0x001fc600078e00ff */
[----:B------:R2:W-:Y:S01]  /*a9a0*/  STL [R1+0x1f0], RZ ;  /* 0x0001f0ff01007387 */ /* 0x0005e20000100800 */
[----:B------:R-:W-:-:S03]  /*a9b0*/  IMAD.SHL.U32 R4, R0, 0x40, RZ ;  /* 0x0000004000047824 */ /* 0x000fc600078e00ff */
[----:B------:R2:W-:Y:S04]  /*a9c0*/  STL [R1+0x1f4], RZ ;  /* 0x0001f4ff01007387 */ /* 0x0005e80000100800 */
[----:B------:R2:W-:Y:S04]  /*a9d0*/  STL [R1+0x1f8], RZ ;  /* 0x0001f8ff01007387 */ /* 0x0005e80000100800 */
[----:B------:R2:W-:Y:S04]  /*a9e0*/  STL [R1+0x1fc], RZ ;  /* 0x0001fcff01007387 */ /* 0x0005e80000100800 */
[----:B------:R2:W-:Y:S01]  /*a9f0*/  STL [R1+0x120], RZ ;  /* 0x000120ff01007387 */ /* 0x0005e20000100800 */
[----:B------:R-:W-:-:S03]  /*aa00*/  SHF.R.S32.HI R0, RZ, 0x1f, R2 ;  /* 0x0000001fff007819 */ /* 0x000fc60000011402 */
[----:B------:R2:W-:Y:S01]  /*aa10*/  STL [R1+0x124], RZ ;  /* 0x000124ff01007387 */ /* 0x0005e20000100800 */
[----:B------:R-:W-:-:S03]  /*aa20*/  SHF.R.S32.HI R5, RZ, 0x1f, R4 ;  /* 0x0000001fff057819 */ /* 0x000fc60000011404 */
[----:B------:R2:W-:Y:S04]  /*aa30*/  STL [R1+0x128], RZ ;  /* 0x000128ff01007387 */ /* 0x0005e80000100800 */
[----:B------:R2:W-:Y:S04]  /*aa40*/  STL [R1+0x12c], RZ ;  /* 0x00012cff01007387 */ /* 0x0005e80000100800 */
[----:B------:R2:W-:Y:S01]  /*aa50*/  STL [R1+0x1c0], RZ ;  /* 0x0001c0ff01007387 */ /* 0x0005e20000100800 */
[----:B------:R-:W-:-:S03]  /*aa60*/  SHF.L.U64.HI R0, R2, 0x1, R0 ;  /* 0x0000000102007819 */ /* 0x000fc60000010200 */
[----:B------:R2:W-:Y:S01]  /*aa70*/  STL [R1+0x1c4], RZ ;  /* 0x0001c4ff01007387 */ /* 0x0005e20000100800 */
[----:B------:R-:W-:-:S03]  /*aa80*/  SHF.L.U64.HI R2, R4, 0x1, R5 ;  /* 0x0000000104027819 */ /* 0x000fc60000010205 */
[----:B------:R2:W-:Y:S01]  /*aa90*/  STL [R1+0x1c8], RZ ;  /* 0x0001c8ff01007387 */ /* 0x0005e20000100800 */
[----:B------:R-:W-:-:S03]  /*aaa0*/  LOP3.LUT R4, R3, 0x10, RZ, 0x3c, !PT ;  /* 0x0000001003047812 */ /* 0x000fc600078e3cff */
[----:B------:R2:W-:Y:S01]  /*aab0*/  STL [R1+0x1cc], RZ ;  /* 0x0001ccff01007387 */ /* 0x0005e20000100800 */
[----:B------:R-:W-:-:S03]  /*aac0*/  LOP3.LUT R6, R3, 0x20, RZ, 0x3c, !PT ;  /* 0x0000002003067812 */ /* 0x000fc600078e3cff */
[----:B------:R2:W-:Y:S01]  /*aad0*/  STL [R1+0x1e0], RZ ;  /* 0x0001e0ff01007387 */ /* 0x0005e20000100800 */
[----:B------:R-:W-:-:S03]  /*aae0*/  LOP3.LUT R5, R3, 0x30, RZ, 0x3c, !PT ;  /* 0x0000003003057812 */ /* 0x000fc600078e3cff */
[----:B------:R2:W-:Y:S04]  /*aaf0*/  STL [R1+0x1e4], RZ ;  /* 0x0001e4ff01007387 */ /* 0x0005e80000100800 */
[----:B------:R2:W-:Y:S04]  /*ab00*/  STL [R1+0x1e8], RZ ;  /* 0x0001e8ff01007387 */ /* 0x0005e80000100800 */
[----:B------:R2:W-:Y:S04]  /*ab10*/  STL [R1+0x1ec], RZ ;  /* 0x0001ecff01007387 */ /* 0x0005e80000100800 */
[----:B------:R2:W-:Y:S04]  /*ab20*/  STL [R1+0x1d0], RZ ;  /* 0x0001d0ff01007387 */ /* 0x0005e80000100800 */
[----:B------:R2:W-:Y:S04]  /*ab30*/  STL [R1+0x1d4], RZ ;  /* 0x0001d4ff01007387 */ /* 0x0005e80000100800 */
[----:B------:R2:W-:Y:S04]  /*ab40*/  STL [R1+0x1d8], RZ ;  /* 0x0001d8ff01007387 */ /* 0x0005e80000100800 */
[----:B------:R2:W-:Y:S01]  /*ab50*/  STL [R1+0x1dc], RZ ;  /* 0x0001dcff01007387 */ /* 0x0005e20000100800 */
[----:B------:R-:W-:-:S04]  /*ab60*/  USHF.R.S32.HI UR6, URZ, 0x1f, UR4 ;  /* 0x0000001fff067899 */ /* 0x000fc80008011404 */
[----:B------:R-:W-:-:S04]  /*ab70*/  ULEA.HI UR6, UR6, UR4, URZ, 0x6 ;  /* 0x0000000406067291 */ /* 0x000fc8000f8f30ff */
[----:B------:R-:W-:Y:S01]  /*ab80*/  USHF.R.S32.HI UR6, URZ, 0x6, UR6 ;  /* 0x00000006ff067899 */ /* 0x000fe20008011406 */
[----:B---3--:R-:W-:Y:S02]  /*ab90*/  LOP3.LUT R4, R31, 0x40, RZ, 0x3c, !PT ;  /* 0x000000401f047812 */ /* 0x008fe400078e3cff */
[C---:B----4-:R-:W-:Y:S02]  /*aba0*/  LOP3.LUT R6, R9.reuse, 0x20, RZ, 0x3c, !PT ;  /* 0x0000002009067812 */ /* 0x050fe400078e3cff */
[C---:B------:R-:W-:Y:S02]  /*abb0*/  LOP3.LUT R4, R9.reuse, 0x60, RZ, 0x3c, !PT ;  /* 0x0000006009047812 */ /* 0x040fe400078e3cff */
[----:B------:R-:W-:Y:S01]  /*abc0*/  LOP3.LUT R5, R9, 0x40, RZ, 0x3c, !PT ;  /* 0x0000004009057812 */ /* 0x000fe200078e3cff */
[----:B------:R2:W-:Y:S04]  /*abd0*/  STL [R1+0xbbc], R6 ;  /* 0x000bbc0601007387 */ /* 0x0005e80000100800 */
[----:B------:R2:W-:Y:S04]  /*abe0*/  STL [R1+0xbb4], R4 ;  /* 0x000bb40401007387 */ /* 0x0005e80000100800 */
[----:B------:R2:W-:Y:S02]  /*abf0*/  STL [R1+0xbb8], R5 ;  /* 0x000bb80501007387 */ /* 0x0005e40000100800 */
.L_x_1:
[----:B------:R0:W-:Y:S01]  /*ac00*/  STL [R1+0x12e4], R44 ;  /* 0x0012e42c01007387 */ /* 0x0001e20000100800 */
[----:B--2---:R-:W1:Y:S03]  /*ac10*/  LDC R6, c[0x0][0x3a0] ;  /* 0x0000e800ff067b82 */ /* 0x004e660000000800 */
[----:B------:R-:W2:Y:S04]  /*ac20*/  LDL.64 R4, [R1+0x368] ;  /* 0x0003680001047983 */ /* 0x000ea80000100a00 */
[----:B0-----:R-:W1:Y:S04]  /*ac30*/  LDL R44, [R1+0x3a8] ;  /* 0x0003a800012c7983 */ /* 0x001e680000100800 */
[----:B------:R-:W-:Y:S04]  /*ac40*/  STL [R1+0x12dc], R35 ;  /* 0x0012dc2301007387 */ /* 0x000fe80000100800 */
[----:B------:R-:W-:Y:S04]  /*ac50*/  STL [R1+0x12d8], R36 ;  /* 0x0012d82401007387 */ /* 0x000fe80000100800 */
[----:B------:R-:W-:Y:S04]  /*ac60*/  STL [R1+0x12e0], R36 ;  /* 0x0012e02401007387 */ /* 0x000fe80000100800 */
[----:B------:R-:W-:Y:S04]  /*ac70*/  STL [R1+0x12d4], R40 ;  /* 0x0012d42801007387 */ /* 0x000fe80000100800 */
[----:B-----5:R-:W-:Y:S04]  /*ac80*/  STL [R1+0x12c4], R33 ;  /* 0x0012c42101007387 */ /* 0x020fe80000100800 */
        /* <DEDUP_REMOVED lines=68> */
[----:B------:R-:W-:Y:S01]  /*b0d0*/  STL [R1+0x11bc], R22 ;  /* 0x0011bc1601007387 */ /* 0x000fe20000100800 */
[----:B-1----:R-:W-:-:S03]  /*b0e0*/  IMAD R6, R44, -0x40, R6 ;  /* 0xffffffc02c067824 */ /* 0x002fc600078e0206 */
[----:B------:R-:W-:Y:S04]  /*b0f0*/  STL [R1+0x11b8], R59 ;  /* 0x0011b83b01007387 */ /* 0x000fe80000100800 */
[----:B------:R-:W-:Y:S01]  /*b100*/  STL [R1+0x11b4], R61 ;  /* 0x0011b43d01007387 */ /* 0x000fe20000100800 */
[----:B------:R-:W-:-:S03]  /*b110*/  ISETP.GT.AND P0, PT, R6, RZ, PT ;  /* 0x000000ff0600720c */ /* 0x000fc60003f04270 */
[----:B------:R-:W-:Y:S04]  /*b120*/  STL [R1+0x11a8], R3 ;  /* 0x0011a80301007387 */ /* 0x000fe80000100800 */
[----:B------:R-:W-:Y:S04]  /*b130*/  STL [R1+0x11ac], R3 ;  /* 0x0011ac0301007387 */ /* 0x000fe80000100800 */
[----:B------:R-:W-:Y:S04]  /*b140*/  STL [R1+0x11b0], R3 ;  /* 0x0011b00301007387 */ /* 0x000fe80000100800 */
[----:B------:R-:W-:Y:S04]  /*b150*/  STL [R1+0x11a4], R60 ;  /* 0x0011a43c01007387 */ /* 0x000fe80000100800 */
[----:B------:R-:W-:Y:S04]  /*b160*/  STL [R1+0x11a0], R58 ;  /* 0x0011a03a01007387 */ /* 0x000fe80000100800 */
[----:B------:R-:W-:Y:S01]  /*b170*/  STL [R1+0x119c], R56 ;  /* 0x00119c3801007387 */ /* 0x000fe20000100800 */
[----:B------:R-:W-:-:S03]  /*b180*/  PRMT R37, RZ, 0x7610, R37 ;  /* 0x00007610ff257816 */ /* 0x000fc60000000025 */
[----:B------:R-:W-:Y:S04]  /*b190*/  STL [R1+0x1198], R54 ;  /* 0x0011983601007387 */ /* 0x000fe80000100800 */
[----:B------:R-:W-:Y:S04]  /*b1a0*/  STL [R1+0x1194], R52 ;  /* 0x0011943401007387 */ /* 0x000fe80000100800 */
[----:B------:R-:W-:Y:S04]  /*b1b0*/  STL [R1+0x1190], R50 ;  /* 0x0011903201007387 */ /* 0x000fe80000100800 */
[----:B------:R-:W-:Y:S04]  /*b1c0*/  STL [R1+0x118c], R48 ;  /* 0x00118c3001007387 */ /* 0x000fe80000100800 */
[----:B------:R-:W-:Y:S04]  /*b1d0*/  STL [R1+0x1188], R46 ;  /* 0x0011882e01007387 */ /* 0x000fe80000100800 */
[----:B------:R-:W-:Y:S04]  /*b1e0*/  STL [R1+0xc10], R2 ;  /* 0x000c100201007387 */ /* 0x000fe80000100800 */
[----:B------:R-:W-:Y:S04]  /*b1f0*/  STL [R1+0x1114], R2 ;  /* 0x0011140201007387 */ /* 0x000fe80000100800 */
[----:B------:R0:W-:Y:S04]  /*b200*/  STL [R1+0xbe8], R0 ;  /* 0x000be80001007387 */ /* 0x0001e80000100800 */
[----:B--2---:R-:W2:Y:S04]  /*b210*/  @P0 LDG.E.U16 R37, desc[UR12][R4.64] ;  /* 0x0000000c04250981 */ /* 0x004ea8000c1e1500 */
[----:B0-----:R-:W3:Y:S04]  /*b220*/  LDL.LU R0, [R1+0x710] ;  /* 0x0007100001007983 */ /* 0x001ee80000300800 */
[----:B------:R-:W4:Y:S04]  /*b230*/  LDL.LU R44, [R1+0x12e4] ;  /* 0x0012e400012c7983 */ /* 0x000f280000300800 */
[----:B------:R-:W2:Y:S01]  /*b240*/  LDL.64 R4, [R1+0x360] ;  /* 0x0003600001047983 */ /* 0x000ea20000100a00 */
[----:B------:R-:W-:-:S02]  /*b250*/  PRMT R38, RZ, 0x7610, R38 ;  /* 0x00007610ff267816 */ /* 0x000fc40000000026 */
[----:B------:R-:W-:-:S04]  /*b260*/  ISETP.GT.AND P1, PT, R6, 0x1, PT ;  /* 0x000000010600780c */ /* 0x000fc80003f24270 */
[----:B--2---:R0:W2:Y:S04]  /*b270*/  @P0 LDG.E.U16 R38, desc[UR12][R4.64] ;  /* 0x0000000c04260981 */ /* 0x0040a8000c1e1500 */
[----:B------:R-:W0:Y:S04]  /*b280*/  LDL R4, [R1+0xae0] ;  /* 0x000ae00001047983 */ /* 0x000e280000100800 */
[----:B------:R-:W0:Y:S01]  /*b290*/  LDL R5, [R1+0xae4] ;  /* 0x000ae40001057983 */ /* 0x000e220000100800 */
[----:B------:R-:W-:Y:S02]  /*b2a0*/  PRMT R42, RZ, 0x7610, R42 ;  /* 0x00007610ff2a7816 */ /* 0x000fe4000000002a */
[----:B0-----:R-:W-:-:S04]  /*b2b0*/  @P1 LOP3.LUT R5, R5, R4, RZ, 0x3c, !PT ;  /* 0x0000000405051212 */ /* 0x001fc800078e3cff */
[----:B------:R-:W-:-:S04]  /*b2c0*/  @P1 LOP3.LUT R4, R5, R4, RZ, 0x3c, !PT ;  /* 0x0000000405041212 */ /* 0x000fc800078e3cff */
[----:B------:R-:W-:-:S05]  /*b2d0*/  @P1 LOP3.LUT R5, R5, R4, RZ, 0x3c, !PT ;  /* 0x0000000405051212 */ /* 0x000fca00078e3cff */
[----:B------:R0:W2:Y:S04]  /*b2e0*/  @P1 LDG.E.U16 R42, desc[UR12][R4.64] ;  /* 0x0000000c042a1981 */ /* 0x0000a8000c1e1500 */
[----:B------:R-:W0:Y:S04]  /*b2f0*/  LDL R4, [R1+0xad8] ;  /* 0x000ad80001047983 */ /* 0x000e280000100800 */
[----:B------:R-:W0:Y:S01]  /*b300*/  LDL R5, [R1+0xadc] ;  /* 0x000adc0001057983 */ /* 0x000e220000100800 */
[----:B----4-:R-:W-:Y:S02]  /*b310*/  PRMT R44, RZ, 0x7610, R44 ;  /* 0x00007610ff2c7816 */ /* 0x010fe4000000002c */
[----:B0-----:R-:W-:-:S04]  /*b320*/  @P1 LOP3.LUT R5, R5, R4, RZ, 0x3c, !PT ;  /* 0x0000000405051212 */ /* 0x001fc800078e3cff */
[----:B------:R-:W-:-:S04]  /*b330*/  @P1 LOP3.LUT R4, R5, R4, RZ, 0x3c, !PT ;  /* 0x0000000405041212 */ /* 0x000fc800078e3cff */
[----:B------:R-:W-:-:S05]  /*b340*/  @P1 LOP3.LUT R5, R5, R4, RZ, 0x3c, !PT ;  /* 0x0000000405051212 */ /* 0x000fca00078e3cff */
[----:B------:R0:W4:Y:S04]  /*b350*/  @P1 LDG.E.U16 R44, desc[UR12][R4.64] ;  /* 0x0000000c042c1981 */ /* 0x000128000c1e1500 */
[----:B------:R-:W0:Y:S04]  /*b360*/  LDL R4, [R1+0xad0] ;  /* 0x000ad00001047983 */ /* 0x000e280000100800 */
[----:B------:R-:W0:Y:S01]  /*b370*/  LDL R5, [R1+0xad4] ;  /* 0x000ad40001057983 */ /* 0x000e220000100800 */
[----:B------:R-:W-:Y:S02]  /*b380*/  ISETP.GT.AND P2, PT, R6, 0x2, PT ;  /* 0x000000020600780c */ /* 0x000fe40003f44270 */
[----:B------:R-:W-:-:S11]  /*b390*/  PRMT R36, RZ, 0x7610, R36 ;  /* 0x00007610ff247816 */ /* 0x000fd60000000024 */
[----:B0-----:R-:W-:-:S04]  /*b3a0*/  @P2 LOP3.LUT R5, R5, R4, RZ, 0x3c, !PT ;  /* 0x0000000405052212 */ /* 0x001fc800078e3cff */
[----:B------:R-:W-:-:S04]  /*b3b0*/  @P2 LOP3.LUT R4, R5, R4, RZ, 0x3c, !PT ;  /* 0x0000000405042212 */ /* 0x000fc800078e3cff */
[----:B------:R-:W-:-:S05]  /*b3c0*/  @P2 LOP3.LUT R5, R5, R4, RZ, 0x3c, !PT ;  /* 0x0000000405052212 */ /* 0x000fca00078e3cff */
[----:B------:R-:W2:Y:S04]  /*b3d0*/  @P2 LDG.E.U16 R36, desc[UR12][R4.64] ;  /* 0x0000000c04242981 */ /* 0x000ea8000c1e1500 */
[----:B--2---:R0:W-:Y:S04]  /*b3e0*/  STL [R1+0x3a4], R36 ;  /* 0x0003a42401007387 */ /* 0x0041e80000100800 */
[----:B0-----:R-:W2:Y:S04]  /*b3f0*/  LDL.LU R36, [R1+0x12e0] ;  /* 0x0012e00001247983 */ /* 0x001ea80000300800 */
[----:B------:R-:W2:Y:S04]  /*b400*/  LDL R4, [R1+0xac8] ;  /* 0x000ac80001047983 */ /* 0x000ea80000100800 */
[----:B------:R-:W2:Y:S01]  /*b410*/  LDL R5, [R1+0xacc] ;  /* 0x000acc0001057983 */ /* 0x000ea20000100800 */
[----:B------:R-:W-:-:S02]  /*b420*/  PRMT R35, RZ, 0x7610, R35 ;  /* 0x00007610ff237816 */ /* 0x000fc40000000023 */
[----:B--2---:R-:W-:-:S04]  /*b430*/  @P2 LOP3.LUT R5, R5, R4, RZ, 0x3c, !PT ;  /* 0x0000000405052212 */ /* 0x004fc800078e3cff */
[----:B------:R-:W-:-:S04]  /*b440*/  @P2 LOP3.LUT R4, R5, R4, RZ, 0x3c, !PT ;  /* 0x0000000405042212 */ /* 0x000fc800078e3cff */
[----:B------:R-:W-:-:S05]  /*b450*/  @P2 LOP3.LUT R5, R5, R4, RZ, 0x3c, !PT ;  /* 0x0000000405052212 */ /* 0x000fca00078e3cff */
[----:B------:R-:W2:Y:S01]  /*b460*/  @P2 LDG.E.U16 R35, desc[UR12][R4.64] ;  /* 0x0000000c04232981 */ /* 0x000ea2000c1e1500 */
[----:B------:R-:W-:-:S03]  /*b470*/  ISETP.GT.AND P0, PT, R6, 0x3, PT ;  /* 0x000000030600780c */ /* 0x000fc60003f04270 */
        /* <DEDUP_REMOVED lines=27> */
[----:B------:R0:W2:Y:S04]  /*b630*/  @P1 LDG.E.U16 R35, desc[UR12][R4.64] ;  /* 0x0000000c04231981 */ /* 0x0000a8000c1e1500 */
        /* <DEDUP_REMOVED lines=9> */
[----:B------:R-:W-:Y:S02]  /*b6d0*/  ISETP.GT.AND P2, PT, R6, 0x5, PT ;  /* 0x000000050600780c */ /* 0x000fe40003f44270 */
[----:B------:R-:W-:-:S11]  /*b6e0*/  PRMT R40, RZ, 0x7610, R40 ;  /* 0x00007610ff287816 */ /* 0x000fd60000000028 */
[----:B0-----:R-:W-:-:S04]  /*b6f0*/  @P2 LOP3.LUT R5, R5, R4, RZ, 0x3c, !PT ;  /* 0x0000000405052212 */ /* 0x001fc800078e3cff */
        /* <DEDUP_REMOVED lines=893> */
[----:B------:R-:W3:Y:S04]  /*eed0*/  @P1 LDG.E.U16 R57, desc[UR12][R4.64] ;  /* 0x0000000c04391981 */ /* 0x000ee8000c1e1500 */
[----:B--2---:R0:W-:Y:S04]  /*eee0*/  STL [R1+0x60], R58 ;  /* 0x0000603a01007387 */ /* 0x0041e80000100800 */
[----:B0-----:R-:W2:Y:S04]  /*eef0*/  LDL R58, [R1+0x75c] ;  /* 0x00075c00013a7983 */ /* 0x001ea80000100800 */
[----:B---3--:R0:W-:Y:S04]  /*ef00*/  STL [R1+0x5c], R57 ;  /* 0x00005c3901007387 */ /* 0x0081e80000100800 */
[----:B0-----:R-:W3:Y:S04]  /*ef10*/  LDL.LU R57, [R1+0x11c4] ;  /* 0x0011c40001397983 */ /* 0x001ee80000300800 */
[----:B------:R-:W2:Y:S04]  /*ef20*/  LDL R4, [R1+0x770] ;  /* 0x0007700001047983 */ /* 0x000ea80000100800 */
[----:B------:R-:W2:Y:S01]  /*ef30*/  LDL R5, [R1+0x774] ;  /* 0x0007740001057983 */ /* 0x000ea20000100800 */
[----:B------:R-:W-:-:S02]  /*ef40*/  ISETP.GT.AND P0, PT, R6, 0x38, PT ;  /* 0x000000380600780c */ /* 0x000fc40003f04270 */
[----:B------:R-:W-:-:S11]  /*ef50*/  PRMT R25, RZ, 0x7610, R25 ;  /* 0x00007610ff197816 */ /* 0x000fd60000000019 */
        /* <DEDUP_REMOVED lines=19> */
[----:B------:R-:W2:Y:S01]  /*f090*/  LDL R5, [R1+0x758] ;  /* 0x0007580001057983 */ /* 0x000ea20000100800 */
[----:B---3--:R-:W-:Y:S01]  /*f0a0*/  PRMT R57, RZ, 0x7610, R57 ;  /* 0x00007610ff397816 */ /* 0x008fe20000000039 */
[----:B0-----:R-:W-:Y:S01]  /*f0b0*/  @P1 IMAD.MOV.U32 R4, RZ, RZ, R58 ;  /* 0x000000ffff041224 */ /* 0x001fe200078e003a */
[----:B------:R-:W-:Y:S01]  /*f0c0*/  ISETP.GT.AND P0, PT, R6, 0x3a, PT ;  /* 0x0000003a0600780c */ /* 0x000fe20003f04270 */
[----:B------:R-:W3:Y:S04]  /*f0d0*/  LDL R58, [R1+0x734] ;  /* 0x00073400013a7983 */ /* 0x000ee80000100800 */
[----:B--2---:R0:W2:Y:S04]  /*f0e0*/  @P1 LDG.E.U16 R57, desc[UR12][R4.64] ;  /* 0x0000000c04391981 */ /* 0x0040a8000c1e1500 */
[----:B------:R-:W0:Y:S04]  /*f0f0*/  LDL R4, [R1+0x750] ;  /* 0x0007500001047983 */ /* 0x000e280000100800 */
[----:B------:R-:W0:Y:S01]  /*f100*/  LDL R5, [R1+0x754] ;  /* 0x0007540001057983 */ /* 0x000e220000100800 */
[----:B------:R-:W-:-:S02]  /*f110*/  PRMT R23, RZ, 0x7610, R23 ;  /* 0x00007610ff177816 */ /* 0x000fc40000000017 */
        /* <DEDUP_REMOVED lines=32> */
[----:B------:R-:W-:Y:S02]  /*f320*/  ISETP.GT.AND P0, PT, R6, 0x3c, PT ;  /* 0x0000003c0600780c */ /* 0x000fe40003f04270 */
[----:B------:R-:W-:Y:S01]  /*f330*/  PRMT R23, RZ, 0x7610, R23 ;  /* 0x00007610ff177816 */ /* 0x000fe20000000017 */
[----:B--2---:R0:W-:Y:S04]  /*f340*/  STL [R1+0x4c], R61 ;  /* 0x00004c3d01007387 */ /* 0x0041e80000100800 */
[----:B0-----:R-:W2:Y:S04]  /*f350*/  LDL.LU R61, [R1+0x11b4] ;  /* 0x0011b400013d7983 */ /* 0x001ea80000300800 */
[----:B------:R-:W2:Y:S02]  /*f360*/  LDL R5, [R1+0x730] ;  /* 0x0007300001057983 */ /* 0x000ea40000100800 */
[----:B---3--:R-:W-:Y:S01]  /*f370*/  @P0 IMAD.MOV.U32 R4, RZ, RZ, R58 ;  /* 0x000000ffff040224 */ /* 0x008fe200078e003a */
[----:B------:R-:W-:-:S02]  /*f380*/  PRMT R22, RZ, 0x7610, R22 ;  /* 0x00007610ff167816 */ /* 0x000fc40000000016 */
[----:B------:R-:W-:Y:S01]  /*f390*/  ISETP.GT.AND P1, PT, R6, 0x3d, PT ;  /* 0x0000003d0600780c */ /* 0x000fe20003f24270 */
[----:B------:R-:W3:Y:S04]  /*f3a0*/  LDL R58, [R1+0x70c] ;  /* 0x00070c00013a7983 */ /* 0x000ee80000100800 */
[----:B--2---:R0:W2:Y:S04]  /*f3b0*/  @P0 LDG.E.U16 R23, desc[UR12][R4.64] ;  /* 0x0000000c04170981 */ /* 0x0040a8000c1e1500 */
[----:B------:R-:W0:Y:S04]  /*f3c0*/  LDL R4, [R1+0x728] ;  /* 0x0007280001047983 */ /* 0x000e280000100800 */
[----:B------:R-:W0:Y:S02]  /*f3d0*/  LDL R5, [R1+0x72c] ;  /* 0x00072c0001057983 */ /* 0x000e240000100800 */
        /* <DEDUP_REMOVED lines=18> */
[----:B------:R-:W0:Y:S01]  /*f500*/  LDL R5, [R1+0x714] ;  /* 0x0007140001057983 */ /* 0x000e220000100800 */
[----:B------:R-:W-:Y:S02]  /*f510*/  ISETP.GT.AND P0, PT, R6, 0x3e, PT ;  /* 0x0000003e0600780c */ /* 0x000fe40003f04270 */
[----:B------:R-:W-:-:S11]  /*f520*/  PRMT R3, RZ, 0x7610, R3 ;  /* 0x00007610ff037816 */ /* 0x000fd60000000003 */
[----:B0-----:R-:W-:Y:S02]  /*f530*/  @P0 IMAD.MOV.U32 R4, RZ, RZ, R5 ;  /* 0x000000ffff040224 */ /* 0x001fe400078e0005 */
[----:B------:R-:W-:-:S05]  /*f540*/  @P0 IMAD.MOV.U32 R5, RZ, RZ, R0 ;  /* 0x000000ffff050224 */ /* 0x000fca00078e0000 */
[----:B------:R-:W2:Y:S04]  /*f550*/  @P0 LDG.E.U16 R3, desc[UR12][R4.64] ;  /* 0x0000000c04030981 */ /* 0x000ea8000c1e1500 */
[----:B------:R0:W-:Y:S04]  /*f560*/  STL [R1+0xbec], R0 ;  /* 0x000bec0001007387 */ /* 0x0001e80000100800 */
[----:B0-----:R-:W3:Y:S04]  /*f570*/  LDL.LU R0, [R1+0x704] ;  /* 0x0007040001007983 */ /* 0x001ee80000300800 */
[----:B--2---:R0:W-:Y:S04]  /*f580*/  STL [R1+0x48], R3 ;  /* 0x0000480301007387 */ /* 0x0041e80000100800 */
[----:B0-----:R-:W2:Y:S04]  /*f590*/  LDL.LU R3, [R1+0x11b0] ;  /* 0x0011b00001037983 */ /* 0x001ea80000300800 */
[----:B------:R-:W4:Y:S01]  /*f5a0*/  LDL R5, [R1+0x708] ;  /* 0x0007080001057983 */ /* 0x000f220000100800 */
[----:B---3--:R-:W-:Y:S01]  /*f5b0*/  @P0 IMAD.MOV.U32 R4, RZ, RZ, R58 ;  /* 0x000000ffff040224 */ /* 0x008fe200078e003a */
[----:B--2---:R-:W-:-:S06]  /*f5c0*/  PRMT R3, RZ, 0x7610, R3 ;  /* 0x00007610ff037816 */ /* 0x004fcc0000000003 */
[----:B----4-:R-:W2:Y:S01]  /*f5d0*/  @P0 LDG.E.U16 R3, desc[UR12][R4.64] ;  /* 0x0000000c04030981 */ /* 0x010ea2000c1e1500 */
[----:B------:R-:W-:-:S03]  /*f5e0*/  ISETP.GT.AND P1, PT, R6, 0x3f, PT ;  /* 0x0000003f0600780c */ /* 0x000fc60003f24270 */
[----:B--2---:R0:W-:Y:S04]  /*f5f0*/  STL [R1+0x44], R3 ;  /* 0x0000440301007387 */ /* 0x0041e80000100800 */
[----:B0-----:R-:W2:Y:S04]  /*f600*/  LDL.LU R3, [R1+0x11ac] ;  /* 0x0011ac0001037983 */ /* 0x001ea80000300800 */
[----:B------:R-:W3:Y:S02]  /*f610*/  LDL R5, [R1+0x700] ;  /* 0x0007000001057983 */ /* 0x000ee40000100800 */
[----:B------:R-:W-:-:S02]  /*f620*/  @P1 MOV R4, R0 ;  /* 0x0000000000041202 */ /* 0x000fc40000000f00 */
[----:B--2---:R-:W-:-:S06]  /*f630*/  PRMT R3, RZ, 0x7610, R3 ;  /* 0x00007610ff037816 */ /* 0x004fcc0000000003 */
[----:B---3--:R-:W2:Y:S04]  /*f640*/  @P1 LDG.E.U16 R3, desc[UR12][R4.64] ;  /* 0x0000000c04031981 */ /* 0x008ea8000c1e1500 */
[----:B------:R-:W-:Y:S04]  /*f650*/  STL [R1+0xc14], R0 ;  /* 0x000c140001007387 */ /* 0x000fe80000100800 */
[----:B--2---:R0:W-:Y:S04]  /*f660*/  STL [R1+0x40], R3 ;  /* 0x0000400301007387 */ /* 0x0041e80000100800 */
[----:B0-----:R-:W2:Y:S04]  /*f670*/  LDL.LU R3, [R1+0x11a8] ;  /* 0x0011a80001037983 */ /* 0x001ea80000300800 */
[----:B------:R-:W3:Y:S04]  /*f680*/  LDL R4, [R1+0x6f8] ;  /* 0x0006f80001047983 */ /* 0x000ee80000100800 */
[----:B------:R-:W3:Y:S01]  /*f690*/  LDL R5, [R1+0x6fc] ;  /* 0x0006fc0001057983 */ /* 0x000ee20000100800 */
[----:B------:R-:W-:-:S02]  /*f6a0*/  PRMT R60, RZ, 0x7610, R60 ;  /* 0x00007610ff3c7816 */ /* 0x000fc4000000003c */
[----:B---3--:R-:W-:-:S04]  /*f6b0*/  @P1 LOP3.LUT R5, R5, R4, RZ, 0x3c, !PT ;  /* 0x0000000405051212 */ /* 0x008fc800078e3cff */
[----:B------:R-:W-:-:S04]  /*f6c0*/  @P1 LOP3.LUT R4, R5, R4, RZ, 0x3c, !PT ;  /* 0x0000000405041212 */ /* 0x000fc800078e3cff */
[----:B------:R-:W-:-:S05]  /*f6d0*/  @P1 LOP3.LUT R5, R5, R4, RZ, 0x3c, !PT ;  /* 0x0000000405051212 */ /* 0x000fca00078e3cff */
[----:B------:R-:W3:Y:S01]  /*f6e0*/  @P1 LDG.E.U16 R60, desc[UR12][R4.64] ;  /* 0x0000000c043c1981 */ /* 0x000ee2000c1e1500 */
[----:B------:R-:W0:Y:S01]  /*f6f0*/  S2R R58, SR_TID.X ;  /* 0x00000000003a7919 */ /* 0x000e220000002100 */
[----:B------:R-:W-:Y:S01]  /*f700*/  PRMT R56, RZ, 0x7610, R56 ;  /* 0x00007610ff387816 */ /* 0x000fe20000000038 */
[----:B------:R-:W-:Y:S06]  /*f710*/  BAR.SYNC.DEFER_BLOCKING 0x0 ;  /* 0x0000000000007b1d */ /* 0x000fec0000010000 */
[----:B---3--:R1:W-:Y:S04]  /*f720*/  STL [R1+0x3c], R60 ;  /* 0x00003c3c01007387 */ /* 0x0083e80000100800 */
[----:B-1----:R-:W3:Y:S04]  /*f730*/  LDL.LU R60, [R1+0x11a4] ;  /* 0x0011a400013c7983 */ /* 0x002ee80000300800 */
[----:B------:R-:W4:Y:S04]  /*f740*/  LDL R4, [R1+0xb90] ;  /* 0x000b900001047983 */ /* 0x000f280000100800 */
[----:B------:R-:W4:Y:S01]  /*f750*/  LDL R5, [R1+0xb9c] ;  /* 0x000b9c0001057983 */ /* 0x000f220000100800 */
[----:B0-----:R-:W-:-:S04]  /*f760*/  LOP3.LUT R58, R58, 0x1f, RZ, 0xc0, !PT ;  /* 0x0000001f3a3a7812 */ /* 0x001fc800078ec0ff */
[----:B------:R-:W-:-:S13]  /*f770*/  ISETP.GE.AND P0, PT, R58, R6, PT ;  /* 0x000000063a00720c */ /* 0x000fda0003f06270 */
[----:B----4-:R-:W-:-:S04]  /*f780*/  @!P0 LOP3.LUT R5, R5, R4, RZ, 0x3c, !PT ;  /* 0x0000000405058212 */ /* 0x010fc800078e3cff */
[----:B------:R-:W-:-:S04]  /*f790*/  @!P0 LOP3.LUT R4, R5, R4, RZ, 0x3c, !PT ;  /* 0x0000000405048212 */ /* 0x000fc800078e3cff */
[----:B------:R-:W-:-:S05]  /*f7a0*/  @!P0 LOP3.LUT R5, R5, R4, RZ, 0x3c, !PT ;  /* 0x0000000405058212 */ /* 0x000fca00078e3cff */
[----:B------:R-:W4:Y:S01]  /*f7b0*/  @!P0 LDG.E.U16 R56, desc[UR12][R4.64] ;  /* 0x0000000c04388981 */ /* 0x000f22000c1e1500 */
[----:B------:R-:W-:-:S04]  /*f7c0*/  LOP3.LUT R58, R58, 0x20, RZ, 0xfc, !PT ;  /* 0x000000203a3a7812 */ /* 0x000fc800078efcff */
[----:B------:R-:W-:Y:S02]  /*f7d0*/  ISETP.GE.AND P1, PT, R58, R6, PT ;  /* 0x000000063a00720c */ /* 0x000fe40003f26270 */
[----:B------:R-:W2:Y:S04]  /*f7e0*/  LDL.LU R58, [R1+0x11a0] ;  /* 0x0011a000013a7983 */ /* 0x000ea80000300800 */
[----:B------:R-:W2:Y:S04]  /*f7f0*/  LDL R6, [R1+0x674] ;  /* 0x0006740001067983 */ /* 0x000ea80000100800 */
[----:B----4-:R0:W-:Y:S04]  /*f800*/  STL [R1+0x328], R56 ;  /* 0x0003283801007387 */ /* 0x0101e80000100800 */
[----:B0-----:R-:W4:Y:S04]  /*f810*/  LDL.LU R56, [R1+0x119c] ;  /* 0x00119c0001387983 */ /* 0x001f280000300800 */
[----:B------:R-:W2:Y:S04]  /*f820*/  LDL R4, [R1+0x6f0] ;  /* 0x0006f00001047983 */ /* 0x000ea80000100800 */
[----:B------:R-:W2:Y:S01]  /*f830*/  LDL R5, [R1+0x6f4] ;  /* 0x0006f40001057983 */ /* 0x000ea20000100800 */
[----:B------:R-:W-:-:S02]  /*f840*/  PRMT R54, RZ, 0x7610, R54 ;  /* 0x00007610ff367816 */ /* 0x000fc40000000036 */
[----:B--2---:R-:W-:-:S04]  /*f850*/  @!P0 LOP3.LUT R5, R5, R4, RZ, 0x3c, !PT ;  /* 0x0000000405058212 */ /* 0x004fc800078e3cff */
[----:B------:R-:W-:-:S04]  /*f860*/  @!P0 LOP3.LUT R4, R5, R4, RZ, 0x3c, !PT ;  /* 0x0000000405048212 */ /* 0x000fc800078e3cff */
[----:B------:R-:W-:-:S05]  /*f870*/  @!P0 LOP3.LUT R5, R5, R4, RZ, 0x3c, !PT ;  /* 0x0000000405058212 */ /* 0x000fca00078e3cff */
[----:B------:R-:W2:Y:S04]  /*f880*/  @!P0 LDG.E.U16 R54, desc[UR12][R4.64] ;  /* 0x0000000c04368981 */ /* 0x000ea8000c1e1500 */
[----:B--2---:R0:W-:Y:S04]  /*f890*/  STL [R1+0x38], R54 ;  /* 0x0000383601007387 */ /* 0x0041e80000100800 */
[----:B0-----:R-:W2:Y:S04]  /*f8a0*/  LDL.LU R54, [R1+0x1198] ;  /* 0x0011980001367983 */ /* 0x001ea80000300800 */
        /* <DEDUP_REMOVED lines=24> */
[----:B------:R-:W2:Y:S01]  /*fa30*/  @!P1 LDG.E.U16 R48, desc[UR12][R4.64] ;  /* 0x0000000c04309981 */ /* 0x000ea2000c1e1500 */
[----:B------:R-:W-:-:S03]  /*fa40*/  PRMT R0, RZ, 0x7610, R0 ;  /* 0x00007610ff007816 */ /* 0x000fc60000000000 */
[----:B--2---:R0:W-:Y:S04]  /*fa50*/  STL [R1+0x2c], R48 ;  /* 0x00002c3001007387 */ /* 0x0041e80000100800 */
[----:B0-----:R-:W2:Y:S04]  /*fa60*/  LDL.LU R48, [R1+0x118c] ;  /* 0x00118c0001307983 */ /* 0x001ea80000300800 */
[----:B------:R-:W2:Y:S01]  /*fa70*/  LDL R5, [R1+0x670] ;  /* 0x0006700001057983 */ /* 0x000ea20000100800 */
[----:B------:R-:W-:Y:S01]  /*fa80*/  @!P0 IMAD.MOV.U32 R4, RZ, RZ, R6 ;  /* 0x000000ffff048224 */ /* 0x000fe200078e0006 */
[----:B------:R-:W-:-:S02]  /*fa90*/  PRMT R46, RZ, 0x7610, R46 ;  /* 0x00007610ff2e7816 */ /* 0x000fc4000000002e */
[----:B------:R-:W3:Y:S04]  /*faa0*/  LDL R6, [R1+0x5e8] ;  /* 0x0005e80001067983 */ /* 0x000ee80000100800 */
[----:B--2---:R0:W2:Y:S04]  /*fab0*/  @!P0 LDG.E.U16 R0, desc[UR12][R4.64] ;  /* 0x0000000c04008981 */ /* 0x0040a8000c1e1500 */
[----:B------:R-:W0:Y:S04]  /*fac0*/  LDL R4, [R1+0x668] ;  /* 0x0006680001047983 */ /* 0x000e280000100800 */
[----:B------:R-:W0:Y:S02]  /*fad0*/  LDL R5, [R1+0x66c] ;  /* 0x00066c0001057983 */ /* 0x000e240000100800 */
[----:B0-----:R-:W-:-:S04]  /*fae0*/  @!P1 LOP3.LUT R5, R5, R4, RZ, 0x3c, !PT ;  /* 0x0000000405059212 */ /* 0x001fc800078e3cff */
[----:B------:R-:W-:-:S04]  /*faf0*/  @!P1 LOP3.LUT R4, R5, R4, RZ, 0x3c, !PT ;  /* 0x0000000405049212 */ /* 0x000fc800078e3cff */
[----:B------:R-:W-:-:S05]  /*fb00*/  @!P1 LOP3.LUT R5, R5, R4, RZ, 0x3c, !PT ;  /* 0x0000000405059212 */ /* 0x000fca00078e3cff */
[----:B------:R-:W3:Y:S04]  /*fb10*/  @!P1 LDG.E.U16 R46, desc[UR12][R4.64] ;  /* 0x0000000c042e9981 */ /* 0x000ee8000c1e1500 */
[----:B--2---:R0:W-:Y:S04]  /*fb20*/  STL [R1+0x28], R0 ;  /* 0x0000280001007387 */ /* 0x0041e80000100800 */
[----:B0-----:R-:W2:Y:S04]  /*fb30*/  LDL R0, [R1+0x5ec] ;  /* 0x0005ec0001007983 */ /* 0x001ea80000100800 */
[----:B---3--:R0:W-:Y:S04]  /*fb40*/  STL [R1+0x24], R46 ;  /* 0x0000242e01007387 */ /* 0x0081e80000100800 */
[----:B0-----:R-:W3:Y:S04]  /*fb50*/  LDL.LU R46, [R1+0x1188] ;  /* 0x00118800012e7983 */ /* 0x001ee80000300800 */
        /* <DEDUP_REMOVED lines=8> */
[----:B------:R-:W2:Y:S04]  /*fbe0*/  LDL R4, [R1+0x628] ;  /* 0x0006280001047983 */ /* 0x000ea80000100800 */
[----:B------:R-:W2:Y:S01]  /*fbf0*/  LDL R5, [R1+0x62c] ;  /* 0x00062c0001057983 */ /* 0x000ea20000100800 */
[----:B0-----:R-:W0:Y:S02]  /*fc00*/  S2R R3, SR_TID.X ;  /* 0x0000000000037919 */ /* 0x001e240000002100 */
[----:B0-----:R-:W-:-:S05]  /*fc10*/  LOP3.LUT R3, R3, 0x1f, RZ, 0xc0, !PT ;  /* 0x0000001f03037812 */ /* 0x001fca00078ec0ff */
[----:B------:R-:W-:-:S05]  /*fc20*/  IMAD.SHL.U32 R3, R3, 0x2, RZ ;  /* 0x0000000203037824 */ /* 0x000fca00078e00ff */
[----:B------:R0:W-:Y:S02]  /*fc30*/  STS.U16 [R3+UR5], R37 ;  /* 0x0000002503007988 */ /* 0x0001e40008000405 */
[----:B0-----:R-:W-:Y:S02]  /*fc40*/  PRMT R3, RZ, 0x7610, R3 ;  /* 0x00007610ff037816 */ /* 0x001fe40000000003 */
        /* <DEDUP_REMOVED lines=10> */
[----:B------:R0:W-:Y:S02]  /*fcf0*/  STS.U16 [R3+UR5+0x40], R38 ;  /* 0x0000402603007988 */ /* 0x0001e40008000405 */
[----:B0-----:R-:W-:Y:S02]  /*fd00*/  PRMT R3, RZ, 0x7610, R3 ;  /* 0x00007610ff037816 */ /* 0x001fe40000000003 */
[----:B--2---:R-:W-:-:S04]  /*fd10*/  @!P0 LOP3.LUT R5, R5, R4, RZ, 0x3c, !PT ;  /* 0x0000000405058212 */ /* 0x004fc800078e3cff */
[----:B------:R-:W-:-:S04]  /*fd20*/  @!P0 LOP3.LUT R4, R5, R4, RZ, 0x3c, !PT ;  /* 0x0000000405048212 */ /* 0x000fc800078e3cff */
[----:B------:R-:W-:-:S05]  /*fd30*/  @!P0 LOP3.LUT R5, R5, R4, RZ, 0x3c, !PT ;  /* 0x0000000405058212 */ /* 0x000fca00078e3cff */
[----:B------:R0:W2:Y:S02]  /*fd40*/  @!P0 LDG.E.U16 R3, desc[UR12][R4.64] ;  /* 0x0000000c04038981 */ /* 0x0000a4000c1e1500 */
[----:B0-----:R-:W-:Y:S02]  /*fd50*/  @!P1 IMAD.MOV.U32 R4, RZ, RZ, R0 ;  /* 0x000000ffff049224 */ /* 0x001fe400078e0000 */
[----:B------:R-:W-:Y:S01]  /*fd60*/  @!P1 IMAD.MOV.U32 R5, RZ, RZ, R6 ;  /* 0x000000ffff059224 */ /* 0x000fe200078e0006 */
[----:B--2---:R0:W-:Y:S04]  /*fd70*/  STL [R1+0x18], R3 ;  /* 0x0000180301007387 */ /* 0x0041e80000100800 */
[----:B------:R-:W2:Y:S04]  /*fd80*/  LDL R6, [R1+0x568] ;  /* 0x0005680001067983 */ /* 0x000ea80000100800 */
[----:B------:R-:W2:Y:S01]  /*fd90*/  LDL R0, [R1+0x56c] ;  /* 0x00056c0001007983 */ /* 0x000ea20000100800 */
[----:B0-----:R-:W0:Y:S02]  /*fda0*/  S2R R3, SR_TID.X ;  /* 0x0000000000037919 */ /* 0x001e240000002100 */
[----:B0-----:R-:W-:-:S05]  /*fdb0*/  LOP3.LUT R3, R3, 0x1f, RZ, 0xc0, !PT ;  /* 0x0000001f03037812 */ /* 0x001fca00078ec0ff */
[----:B------:R-:W-:-:S05]  /*fdc0*/  IMAD.SHL.U32 R3, R3, 0x2, RZ ;  /* 0x0000000203037824 */ /* 0x000fca00078e00ff */
[----:B------:R0:W-:Y:S02]  /*fdd0*/  STS.U16 [R3+UR5+0x240], R35 ;  /* 0x0002402303007988 */ /* 0x0001e40008000405 */
[----:B0-----:R-:W-:-:S06]  /*fde0*/  PRMT R3, RZ, 0x7610, R3 ;  /* 0x00007610ff037816 */ /* 0x001fcc0000000003 */
        /* <DEDUP_REMOVED lines=37> */
[----:B0-----:R-:W-:Y:S01]  /*10040*/  @!P1 MOV R4, R0 ;  /* 0x0000000000049202 */ /* 0x001fe20000000f00 */
        /* <DEDUP_REMOVED lines=9> */
[----:B------:R-:W2:Y:S04]  /*100e0*/  LDL R31, [R1+0x52c] ;  /* 0x00052c00011f7983 */ /* 0x000ea80000100800 */
[----:B------:R-:W2:Y:S04]  /*100f0*/  @!P1 LDG.E.U16 R3, desc[UR12][R4.64] ;  /* 0x0000000c04039981 */ /* 0x000ea8000c1e1500 */
[----:B--2---:R0:W-:Y:S04]  /*10100*/  STL [R1+0x4], R3 ;  /* 0x0000040301007387 */ /* 0x0041e80000100800 */
[----:B------:R-:W2:Y:S04]  /*10110*/  LDL R4, [R1+0x530] ;  /* 0x0005300001047983 */ /* 0x000ea80000100800 */
[----:B------:R-:W2:Y:S01]  /*10120*/  LDL R5, [R1+0x534] ;  /* 0x0005340001057983 */ /* 0x000ea20000100800 */
[----:B------:R-:W-:Y:S01]  /*10130*/  PRMT R2, RZ, 0x7610, R2 ;  /* 0x00007610ff027816 */ /* 0x000fe20000000002 */
[----:B0-----:R-:W0:Y:S01]  /*10140*/  S2R R3, SR_TID.X ;  /* 0x0000000000037919 */ /* 0x001e220000002100 */
[----:B--2---:R-:W-:-:S04]  /*10150*/  @!P0 LOP3.LUT R5, R5, R4, RZ, 0x3c, !PT ;  /* 0x0000000405058212 */ /* 0x004fc800078e3cff */
[----:B------:R-:W-:-:S04]  /*10160*/  @!P0 LOP3.LUT R4, R5, R4, RZ, 0x3c, !PT ;  /* 0x0000000405048212 */ /* 0x000fc800078e3cff */
[----:B------:R-:W-:-:S05]  /*10170*/  @!P0 LOP3.LUT R5, R5, R4, RZ, 0x3c, !PT ;  /* 0x0000000405058212 */ /* 0x000fca00078e3cff */
[----:B------:R1:W2:Y:S04]  /*10180*/  @!P0 LDG.E.U16 R2, desc[UR12][R4.64] ;  /* 0x0000000c04028981 */ /* 0x0002a8000c1e1500 */
[----:B------:R-:W2:Y:S01]  /*10190*/  LDL R5, [R1+0x528] ;  /* 0x0005280001057983 */ /* 0x000ea20000100800 */
[----:B0-----:R-:W-:-:S05]  /*101a0*/  LOP3.LUT R3, R3, 0x1f, RZ, 0xc0, !PT ;  /* 0x0000001f03037812 */ /* 0x001fca00078ec0ff */
[----:B------:R-:W-:Y:S02]  /*101b0*/  IMAD.SHL.U32 R3, R3, 0x2, RZ ;  /* 0x0000000203037824 */ /* 0x000fe400078e00ff */
[----:B-1----:R-:W-:-:S03]  /*101c0*/  @!P1 IMAD.MOV.U32 R4, RZ, RZ, R31 ;  /* 0x000000ffff049224 */ /* 0x002fc600078e001f */
[----:B------:R0:W-:Y:S02]  /*101d0*/  STS.U16 [R3+UR5+0x600], R32 ;  /* 0x0006002003007988 */ /* 0x0001e40008000405 */
[----:B0-----:R-:W-:-:S06]  /*101e0*/  PRMT R32, RZ, 0x7610, R32 ;  /* 0x00007610ff207816 */ /* 0x001fcc0000000020 */
[----:B--2---:R0:W2:Y:S04]  /*101f0*/  @!P1 LDG.E.U16 R32, desc[UR12][R4.64] ;  /* 0x0000000c04209981 */ /* 0x0040a8000c1e1500 */
[----:B------:R1:W-:Y:S04]  /*10200*/  STS.U16 [R3+UR5+0x800], R7 ;  /* 0x0008000703007988 */ /* 0x0003e80008000405 */
[----:B------:R3:W-:Y:S01]  /*10210*/  STL [R1+0x1118], R2 ;  /* 0x0011180201007387 */ /* 0x0007e20000100800 */
[----:B0-----:R-:W-:-:S03]  /*10220*/  PRMT R4, RZ, 0x7610, R4 ;  /* 0x00007610ff047816 */ /* 0x001fc60000000004 */
[----:B------:R-:W4:Y:S01]  /*10230*/  LDL R31, [R1+0x4b4] ;  /* 0x0004b400011f7983 */ /* 0x000f220000100800 */
[----:B-1----:R-:W-:Y:S02]  /*10240*/  @!P0 IMAD.MOV.U32 R7, RZ, RZ, R6 ;  /* 0x000000ffff078224 */ /* 0x002fe400078e0006 */
[----:B------:R-:W-:Y:S01]  /*10250*/  @!P0 IMAD.MOV.U32 R6, RZ, RZ, R0 ;  /* 0x000000ffff068224 */ /* 0x000fe200078e0000 */
[----:B---3--:R-:W3:Y:S04]  /*10260*/  LDL R2, [R1+0x4ec] ;  /* 0x0004ec0001027983 */ /* 0x008ee80000100800 */
[----:B------:R3:W3:Y:S04]  /*10270*/  @!P0 LDG.E.U16 R4, desc[UR12][R6.64] ;  /* 0x0000000c06048981 */ /* 0x0006e8000c1e1500 */
[----:B--2---:R0:W-:Y:S04]  /*10280*/  STL [R1+0x111c], R32 ;  /* 0x00111c2001007387 */ /* 0x0041e80000100800 */
[----:B------:R-:W2:Y:S04]  /*10290*/  LDL R7, [R1+0x4e8] ;  /* 0x0004e80001077983 */ /* 0x000ea80000100800 */
[----:B------:R1:W-:Y:S04]  /*102a0*/  STS.U16 [R3+UR5+0x840], R30 ;  /* 0x0008401e03007988 */ /* 0x0003e80008000405 */
[----:B0-----:R-:W2:Y:S04]  /*102b0*/  LDL R32, [R1+0x4b0] ;  /* 0x0004b00001207983 */ /* 0x001ea80000100800 */
[----:B------:R-:W2:Y:S04]  /*102c0*/  LDL R0, [R1+0x4ac] ;  /* 0x0004ac0001007983 */ /* 0x000ea80000100800 */
[----:B-1----:R-:W2:Y:S01]  /*102d0*/  LDL R30, [R1+0x4a8] ;  /* 0x0004a800011e7983 */ /* 0x002ea20000100800 */
[----:B------:R-:W-:Y:S01]  /*102e0*/  PRMT R5, RZ, 0x7610, R5 ;  /* 0x00007610ff057816 */ /* 0x000fe20000000005 */
[----:B---3--:R-:W-:-:S02]  /*102f0*/  @!P1 IMAD.MOV.U32 R6, RZ, RZ, R2 ;  /* 0x000000ffff069224 */ /* 0x008fc400078e0002 */
[----:B------:R4:W-:Y:S04]  /*10300*/  STS.U16 [R3+UR5+0xa40], R8 ;  /* 0x000a400803007988 */ /* 0x0009e80008000405 */
[----:B------:R0:W-:Y:S01]  /*10310*/  STS.U16 [R3+UR5+0xa00], R9 ;  /* 0x000a000903007988 */ /* 0x0001e20008000405 */
[----:B----4-:R-:W-:-:S03]  /*10320*/  @!P0 IMAD.MOV.U32 R8, RZ, RZ, R31 ;  /* 0x000000ffff088224 */ /* 0x010fc600078e001f */
[----:B--2---:R1:W2:Y:S01]  /*10330*/  @!P1 LDG.E.U16 R5, desc[UR12][R6.64] ;  /* 0x0000000c06059981 */ /* 0x0042a2000c1e1500 */
[----:B0-----:R-:W-:Y:S01]  /*10340*/  @!P0 IMAD.MOV.U32 R9, RZ, RZ, R32 ;  /* 0x000000ffff098224 */ /* 0x001fe200078e0020 */
[----:B-1----:R-:W-:-:S06]  /*10350*/  PRMT R6, RZ, 0x7610, R6 ;  /* 0x00007610ff067816 */ /* 0x002fcc0000000006 */
[----:B------:R0:W3:Y:S01]  /*10360*/  @!P0 LDG.E.U16 R6, desc[UR12][R8.64] ;  /* 0x0000000c08068981 */ /* 0x0000e2000c1e1500 */
[----:B------:R-:W-:-:S03]  /*10370*/  PRMT R7, RZ, 0x7610, R7 ;  /* 0x00007610ff077816 */ /* 0x000fc60000000007 */
[----:B------:R1:W-:Y:S04]  /*10380*/  STL [R1+0x1120], R4 ;  /* 0x0011200401007387 */ /* 0x0003e80000100800 */
[----:B------:R-:W4:Y:S01]  /*10390*/  LDL R2, [R1+0x474] ;  /* 0x0004740001027983 */ /* 0x000f220000100800 */
[----:B0-----:R-:W-:Y:S02]  /*103a0*/  @!P1 IMAD.MOV.U32 R8, RZ, RZ, R0 ;  /* 0x000000ffff089224 */ /* 0x001fe400078e0000 */
[----:B------:R-:W-:Y:S01]  /*103b0*/  @!P1 IMAD.MOV.U32 R9, RZ, RZ, R30 ;  /* 0x000000ffff099224 */ /* 0x000fe200078e001e */
[----:B-1----:R-:W4:Y:S04]  /*103c0*/  LDL R4, [R1+0x470] ;  /* 0x0004700001047983 */ /* 0x002f280000100800 */
[----:B------:R0:W4:Y:S04]  /*103d0*/  @!P1 LDG.E.U16 R7, desc[UR12][R8.64] ;  /* 0x0000000c08079981 */ /* 0x000128000c1e1500 */
[----:B--2---:R1:W-:Y:S04]  /*103e0*/  STL [R1+0x1124], R5 ;  /* 0x0011240501007387 */ /* 0x0043e80000100800 */
[----:B------:R-:W2:Y:S04]  /*103f0*/  LDL R31, [R1+0x468] ;  /* 0x00046800011f7983 */ /* 0x000ea80000100800 */
[----:B-1----:R-:W2:Y:S04]  /*10400*/  LDL R5, [R1+0x46c] ;  /* 0x00046c0001057983 */ /* 0x002ea80000100800 */
[----:B---3--:R-:W-:Y:S04]  /*10410*/  STL [R1+0x1128], R6 ;  /* 0x0011280601007387 */ /* 0x008fe80000100800 */
[----:B------:R-:W3:Y:S04]  /*10420*/  LDL R30, [R1+0x430] ;  /* 0x00043000011e7983 */ /* 0x000ee80000100800 */
[----:B------:R-:W3:Y:S01]  /*10430*/  LDL R0, [R1+0x434] ;  /* 0x0004340001007983 */ /* 0x000ee20000100800 */
[----:B0-----:R-:W-:-:S03]  /*10440*/  PRMT R8, RZ, 0x7610, R8 ;  /* 0x00007610ff087816 */ /* 0x001fc60000000008 */
[----:B------:R0:W-:Y:S04]  /*10450*/  STS.U16 [R3+UR5+0xc00], R10 ;  /* 0x000c000a03007988 */ /* 0x0001e80008000405 */
[----:B------:R1:W-:Y:S04]  /*10460*/  STS.U16 [R3+UR5+0xc40], R11 ;  /* 0x000c400b03007988 */ /* 0x0003e80008000405 */
[----:B----4-:R-:W-:Y:S01]  /*10470*/  STL [R1+0x112c], R7 ;  /* 0x00112c0701007387 */ /* 0x010fe20000100800 */
[----:B0-----:R-:W-:-:S03]  /*10480*/  @!P0 MOV R10, R2 ;  /* 0x00000002000a8202 */ /* 0x001fc60000000f00 */
[----:B------:R-:W4:Y:S01]  /*10490*/  LDL R2, [R1+0x42c] ;  /* 0x00042c0001027983 */ /* 0x000f220000100800 */
[----:B-1----:R-:W-:-:S03]  /*104a0*/  @!P0 IMAD.MOV.U32 R11, RZ, RZ, R4 ;  /* 0x000000ffff0b8224 */ /* 0x002fc600078e0004 */
[----:B------:R-:W4:Y:S04]  /*104b0*/  LDL R4, [R1+0x428] ;  /* 0x0004280001047983 */ /* 0x000f280000100800 */
[----:B------:R2:W4:Y:S01]  /*104c0*/  @!P0 LDG.E.U16 R8, desc[UR12][R10.64] ;  /* 0x0000000c0a088981 */ /* 0x000522000c1e1500 */
[----:B------:R-:W-:-:S03]  /*104d0*/  PRMT R9, RZ, 0x7610, R9 ;  /* 0x00007610ff097816 */ /* 0x000fc60000000009 */
[----:B------:R-:W-:Y:S04]  /*104e0*/  STS.U16 [R3+UR5+0xe40], R12 ;  /* 0x000e400c03007988 */ /* 0x000fe80008000405 */
[----:B------:R3:W-:Y:S01]  /*104f0*/  STS.U16 [R3+UR5+0xe00], R13 ;  /* 0x000e000d03007988 */ /* 0x0007e20008000405 */
[----:B--2---:R-:W-:Y:S02]  /*10500*/  @!P1 IMAD.MOV.U32 R11, RZ, RZ, R31 ;  /* 0x000000ffff0b9224 */ /* 0x004fe400078e001f */
[----:B------:R-:W-:-:S05]  /*10510*/  @!P1 IMAD.MOV.U32 R10, RZ, RZ, R5 ;  /* 0x000000ffff0a9224 */ /* 0x000fca00078e0005 */
[----:B------:R0:W2:Y:S01]  /*10520*/  @!P1 LDG.E.U16 R9, desc[UR12][R10.64] ;  /* 0x0000000c0a099981 */ /* 0x0000a2000c1e1500 */
[----:B---3--:R-:W-:Y:S02]  /*10530*/  @!P0 IMAD.MOV.U32 R13, RZ, RZ, R30 ;  /* 0x000000ffff0d8224 */ /* 0x008fe400078e001e */
[----:B------:R-:W-:Y:S01]  /*10540*/  @!P0 IMAD.MOV.U32 R12, RZ, RZ, R0 ;  /* 0x000000ffff0c8224 */ /* 0x000fe200078e0000 */
[----:B0-----:R-:W-:-:S06]  /*10550*/  PRMT R10, RZ, 0x7610, R10 ;  /* 0x00007610ff0a7816 */ /* 0x001fcc000000000a */
[----:B------:R4:W3:Y:S01]  /*10560*/  @!P0 LDG.E.U16 R10, desc[UR12][R12.64] ;  /* 0x0000000c0c0a8981 */ /* 0x0008e2000c1e1500 */
[----:B------:R-:W-:Y:S01]  /*10570*/  PRMT R11, RZ, 0x7610, R11 ;  /* 0x00007610ff0b7816 */ /* 0x000fe2000000000b */
[----:B----4-:R-:W-:Y:S02]  /*10580*/  @!P1 IMAD.MOV.U32 R12, RZ, RZ, R2 ;  /* 0x000000ffff0c9224 */ /* 0x010fe400078e0002 */
[----:B------:R-:W-:Y:S01]  /*10590*/  @!P1 IMAD.MOV.U32 R13, RZ, RZ, R4 ;  /* 0x000000ffff0d9224 */ /* 0x000fe200078e0004 */
[----:B------:R-:W-:Y:S04]  /*105a0*/  STL [R1+0x1130], R8 ;  /* 0x0011300801007387 */ /* 0x000fe80000100800 */
[----:B------:R-:W4:Y:S04]  /*105b0*/  LDL R6, [R1+0x3f0] ;  /* 0x0003f00001067983 */ /* 0x000f280000100800 */
[----:B------:R-:W4:Y:S04]  /*105c0*/  LDL R5, [R1+0x3f4] ;  /* 0x0003f40001057983 */ /* 0x000f280000100800 */
[----:B------:R0:W4:Y:S04]  /*105d0*/  @!P1 LDG.E.U16 R11, desc[UR12][R12.64] ;  /* 0x0000000c0c0b9981 */ /* 0x000128000c1e1500 */
[----:B--2---:R-:W-:Y:S04]  /*105e0*/  STL [R1+0x1134], R9 ;  /* 0x0011340901007387 */ /* 0x004fe80000100800 */
[----:B------:R-:W2:Y:S04]  /*105f0*/  LDL R7, [R1+0x3e8] ;  /* 0x0003e80001077983 */ /* 0x000ea80000100800 */
[----:B------:R-:W2:Y:S04]  /*10600*/  LDL R0, [R1+0x3ec] ;  /* 0x0003ec0001007983 */ /* 0x000ea80000100800 */
[----:B---3--:R-:W-:Y:S04]  /*10610*/  STL [R1+0x1138], R10 ;  /* 0x0011380a01007387 */ /* 0x008fe80000100800 */
[----:B------:R-:W3:Y:S04]  /*10620*/  LDL R4, [R1+0x3b4] ;  /* 0x0003b40001047983 */ /* 0x000ee80000100800 */
[----:B------:R-:W3:Y:S01]  /*10630*/  LDL R2, [R1+0xaec] ;  /* 0x000aec0001027983 */ /* 0x000ee20000100800 */
[----:B0-----:R-:W-:-:S03]  /*10640*/  PRMT R12, RZ, 0x7610, R12 ;  /* 0x00007610ff0c7816 */ /* 0x001fc6000000000c */
[----:B------:R4:W-:Y:S04]  /*10650*/  STS.U16 [R3+UR5+0x1000], R15 ;  /* 0x0010000f03007988 */ /* 0x0009e80008000405 */
[----:B------:R0:W-:Y:S01]  /*10660*/  STS.U16 [R3+UR5+0x1040], R14 ;  /* 0x0010400e03007988 */ /* 0x0001e20008000405 */
[----:B----4-:R-:W-:Y:S02]  /*10670*/  @!P0 IMAD.MOV.U32 R15, RZ, RZ, R6 ;  /* 0x000000ffff0f8224 */ /* 0x010fe400078e0006 */
[----:B0-----:R-:W-:Y:S01]  /*10680*/  @!P0 IMAD.MOV.U32 R14, RZ, RZ, R5 ;  /* 0x000000ffff0e8224 */ /* 0x001fe200078e0005 */
[----:B------:R-:W-:Y:S04]  /*10690*/  STL [R1+0x113c], R11 ;  /* 0x00113c0b01007387 */ /* 0x000fe80000100800 */
[----:B------:R-:W4:Y:S04]  /*106a0*/  LDL R6, [R1+0xae8] ;  /* 0x000ae80001067983 */ /* 0x000f280000100800 */
[----:B------:R-:W4:Y:S04]  /*106b0*/  LDL R5, [R1+0xaf4] ;  /* 0x000af40001057983 */ /* 0x000f280000100800 */
[----:B------:R2:W4:Y:S01]  /*106c0*/  @!P0 LDG.E.U16 R12, desc[UR12][R14.64] ;  /* 0x0000000c0e0c8981 */ /* 0x000522000c1e1500 */
[----:B------:R-:W-:-:S03]  /*106d0*/  PRMT R13, RZ, 0x7610, R13 ;  /* 0x00007610ff0d7816 */ /* 0x000fc6000000000d */
[----:B------:R3:W-:Y:S04]  /*106e0*/  STS.U16 [R3+UR5+0x1240], R17 ;  /* 0x0012401103007988 */ /* 0x0007e80008000405 */
[----:B------:R0:W-:Y:S01]  /*106f0*/  STS.U16 [R3+UR5+0x1200], R16 ;  /* 0x0012001003007988 */ /* 0x0001e20008000405 */
[----:B--2---:R-:W-:Y:S01]  /*10700*/  @!P1 MOV R15, R7 ;  /* 0x00000007000f9202 */ /* 0x004fe20000000f00 */
[----:B------:R-:W-:-:S05]  /*10710*/  @!P1 IMAD.MOV.U32 R14, RZ, RZ, R0 ;  /* 0x000000ffff0e9224 */ /* 0x000fca00078e0000 */
[----:B------:R1:W2:Y:S01]  /*10720*/  @!P1 LDG.E.U16 R13, desc[UR12][R14.64] ;  /* 0x0000000c0e0d9981 */ /* 0x0002a2000c1e1500 */
[----:B---3--:R-:W-:Y:S01]  /*10730*/  @!P0 IMAD.MOV.U32 R17, RZ, RZ, R4 ;  /* 0x000000ffff118224 */ /* 0x008fe200078e0004 */
[----:B-1----:R-:W-:Y:S01]  /*10740*/  PRMT R14, RZ, 0x7610, R14 ;  /* 0x00007610ff0e7816 */ /* 0x002fe2000000000e */
[----:B0-----:R-:W-:-:S05]  /*10750*/  @!P0 IMAD.MOV.U32 R16, RZ, RZ, R2 ;  /* 0x000000ffff108224 */ /* 0x001fca00078e0002 */
        /* <DEDUP_REMOVED lines=17> */
[----:B------:R-:W-:Y:S01]  /*10870*/  PRMT R17, RZ, 0x7610, R17 ;  /* 0x00007610ff117816 */ /* 0x000fe20000000011 */
[----:B----4-:R-:W-:Y:S02]  /*10880*/  @!P0 IMAD.MOV.U32 R19, RZ, RZ, R7 ;  /* 0x000000ffff138224 */ /* 0x010fe400078e0007 */
[----:B0-----:R-:W-:Y:S01]  /*10890*/  @!P0 IMAD.MOV.U32 R18, RZ, RZ, R0 ;  /* 0x000000ffff128224 */ /* 0x001fe200078e0000 */
[----:B------:R-:W-:Y:S04]  /*108a0*/  STL [R1+0x114c], R15 ;  /* 0x00114c0f01007387 */ /* 0x000fe80000100800 */
[----:B------:R-:W4:Y:S04]  /*108b0*/  LDL R7, [R1+0xb68] ;  /* 0x000b680001077983 */ /* 0x000f280000100800 */
[----:B------:R-:W4:Y:S04]  /*108c0*/  LDL R0, [R1+0xb74] ;  /* 0x000b740001007983 */ /* 0x000f280000100800 */
[----:B------:R2:W4:Y:S04]  /*108d0*/  @!P0 LDG.E.U16 R16, desc[UR12][R18.64] ;  /* 0x0000000c12108981 */ /* 0x000528000c1e1500 */
[----:B------:R3:W-:Y:S04]  /*108e0*/  STS.U16 [R3+UR5+0x1640], R21 ;  /* 0x0016401503007988 */ /* 0x0007e80008000405 */
[----:B------:R0:W-:Y:S01]  /*108f0*/  STS.U16 [R3+UR5+0x1600], R20 ;  /* 0x0016001403007988 */ /* 0x0001e20008000405 */
[----:B--2---:R-:W-:-:S02]  /*10900*/  @!P1 IMAD.MOV.U32 R19, RZ, RZ, R4 ;  /* 0x000000ffff139224 */ /* 0x004fc400078e0004 */
[----:B------:R-:W-:-:S05]  /*10910*/  @!P1 IMAD.MOV.U32 R18, RZ, RZ, R2 ;  /* 0x000000ffff129224 */ /* 0x000fca00078e0002 */
[----:B------:R1:W2:Y:S01]  /*10920*/  @!P1 LDG.E.U16 R17, desc[UR12][R18.64] ;  /* 0x0000000c12119981 */ /* 0x0002a2000c1e1500 */
[----:B---3--:R-:W-:Y:S01]  /*10930*/  @!P0 IMAD.MOV.U32 R21, RZ, RZ, R6 ;  /* 0x000000ffff158224 */ /* 0x008fe200078e0006 */
[----:B-1----:R-:W-:Y:S01]  /*10940*/  PRMT R18, RZ, 0x7610, R18 ;  /* 0x00007610ff127816 */ /* 0x002fe20000000012 */
[----:B0-----:R-:W-:-:S05]  /*10950*/  @!P0 IMAD.MOV.U32 R20, RZ, RZ, R5 ;  /* 0x000000ffff148224 */ /* 0x001fca00078e0005 */
[----:B------:R4:W3:Y:S01]  /*10960*/  @!P0 LDG.E.U16 R18, desc[UR12][R20.64] ;  /* 0x0000000c14128981 */ /* 0x0008e2000c1e1500 */
[----:B------:R-:W-:Y:S01]  /*10970*/  PRMT R19, RZ, 0x7610, R19 ;  /* 0x00007610ff137816 */ /* 0x000fe20000000013 */
[----:B----4-:R-:W-:Y:S01]  /*10980*/  @!P1 IMAD.MOV.U32 R21, RZ, RZ, R7 ;  /* 0x000000ffff159224 */ /* 0x010fe200078e0007 */
[----:B------:R-:W-:-:S05]  /*10990*/  @!P1 MOV R20, R0 ;  /* 0x0000000000149202 */ /* 0x000fca0000000f00 */
[----:B------:R-:W4:Y:S04]  /*109a0*/  @!P1 LDG.E.U16 R19, desc[UR12][R20.64] ;  /* 0x0000000c14139981 */ /* 0x000f28000c1e1500 */
[----:B------:R-:W-:Y:S04]  /*109b0*/  STL [R1+0x1150], R16 ;  /* 0x0011501001007387 */ /* 0x000fe80000100800 */
[----:B------:R-:W4:Y:S04]  /*109c0*/  LDL R4, [R1+0x6e0] ;  /* 0x0006e00001047983 */ /* 0x000f280000100800 */
[----:B------:R-:W4:Y:S04]  /*109d0*/  LDL R2, [R1+0x6e4] ;  /* 0x0006e40001027983 */ /* 0x000f280000100800 */
[----:B--2---:R-:W-:Y:S04]  /*109e0*/  STL [R1+0x1154], R17 ;  /* 0x0011541101007387 */ /* 0x004fe80000100800 */
[----:B------:R-:W2:Y:S04]  /*109f0*/  LDL R10, [R1+0x6d8] ;  /* 0x0006d800010a7983 */ /* 0x000ea80000100800 */
[----:B------:R-:W2:Y:S04]  /*10a00*/  LDL R5, [R1+0x6dc] ;  /* 0x0006dc0001057983 */ /* 0x000ea80000100800 */
[----:B------:R-:W2:Y:S04]  /*10a10*/  LDL R6, [R1+0x6a4] ;  /* 0x0006a40001067983 */ /* 0x000ea80000100800 */
[----:B---3--:R-:W-:Y:S04]  /*10a20*/  STL [R1+0x1158], R18 ;  /* 0x0011581201007387 */ /* 0x008fe80000100800 */
[----:B------:R-:W3:Y:S04]  /*10a30*/  LDL R9, [R1+0x6a0] ;  /* 0x0006a00001097983 */ /* 0x000ee80000100800 */
[----:B------:R-:W3:Y:S04]  /*10a40*/  LDL R8, [R1+0x698] ;  /* 0x0006980001087983 */ /* 0x000ee80000100800 */
[----:B------:R-:W3:Y:S01]  /*10a50*/  LDL R0, [R1+0x69c] ;  /* 0x00069c0001007983 */ /* 0x000ee20000100800 */
[----:B------:R-:W-:-:S02]  /*10a60*/  PRMT R60, RZ, 0x7610, R60 ;  /* 0x00007610ff3c7816 */ /* 0x000fc4000000003c */
[----:B------:R-:W-:Y:S02]  /*10a70*/  PRMT R58, RZ, 0x7610, R58 ;  /* 0x00007610ff3a7816 */ /* 0x000fe4000000003a */
[----:B------:R-:W-:Y:S01]  /*10a80*/  PRMT R56, RZ, 0x7610, R56 ;  /* 0x00007610ff387816 */ /* 0x000fe20000000038 */
[----:B----4-:R-:W-:Y:S04]  /*10a90*/  STL [R1+0x115c], R19 ;  /* 0x00115c1301007387 */ /* 0x010fe80000100800 */
[----:B------:R-:W4:Y:S04]  /*10aa0*/  LDL R11, [R1+0x660] ;  /* 0x00066000010b7983 */ /* 0x000f280000100800 */
[----:B------:R-:W4:Y:S01]  /*10ab0*/  LDL R7, [R1+0x664] ;  /* 0x0006640001077983 */ /* 0x000f220000100800 */
[----:B------:R-:W-:-:S02]  /*10ac0*/  @!P0 IMAD.MOV.U32 R21, RZ, RZ, R4 ;  /* 0x000000ffff158224 */ /* 0x000fc400078e0004 */
[----:B------:R-:W-:Y:S01]  /*10ad0*/  @!P0 IMAD.MOV.U32 R20, RZ, RZ, R2 ;  /* 0x000000ffff148224 */ /* 0x000fe200078e0002 */
[----:B------:R-:W-:Y:S01]  /*10ae0*/  PRMT R54, RZ, 0x7610, R54 ;  /* 0x00007610ff367816 */ /* 0x000fe20000000036 */
[----:B------:R-:W4:Y:S04]  /*10af0*/  LDL R4, [R1+0x658] ;  /* 0x0006580001047983 */ /* 0x000f280000100800 */
[----:B------:R2:W4:Y:S01]  /*10b00*/  @!P0 LDG.E.U16 R60, desc[UR12][R20.64] ;  /* 0x0000000c143c8981 */ /* 0x000522000c1e1500 */
[----:B------:R-:W-:-:S03]  /*10b10*/  PRMT R52, RZ, 0x7610, R52 ;  /* 0x00007610ff347816 */ /* 0x000fc60000000034 */
[----:B------:R-:W4:Y:S01]  /*10b20*/  LDL R2, [R1+0x65c] ;  /* 0x00065c0001027983 */ /* 0x000f220000100800 */
[----:B--2---:R-:W-:Y:S02]  /*10b30*/  @!P1 IMAD.MOV.U32 R21, RZ, RZ, R10 ;  /* 0x000000ffff159224 */ /* 0x004fe400078e000a */
[----:B------:R-:W-:-:S05]  /*10b40*/  @!P1 IMAD.MOV.U32 R20, RZ, RZ, R5 ;  /* 0x000000ffff149224 */ /* 0x000fca00078e0005 */
[----:B------:R0:W2:Y:S02]  /*10b50*/  @!P1 LDG.E.U16 R58, desc[UR12][R20.64] ;  /* 0x0000000c143a9981 */ /* 0x0000a4000c1e1500 */
[----:B0-----:R-:W-:Y:S02]  /*10b60*/  @!P0 IMAD.MOV.U32 R20, RZ, RZ, R6 ;  /* 0x000000ffff148224 */ /* 0x001fe400078e0006 */
[----:B---3--:R-:W-:-:S05]  /*10b70*/  @!P0 IMAD.MOV.U32 R21, RZ, RZ, R9 ;  /* 0x000000ffff158224 */ /* 0x008fca00078e0009 */
[----:B------:R0:W3:Y:S02]  /*10b80*/  @!P0 LDG.E.U16 R56, desc[UR12][R20.64] ;  /* 0x0000000c14388981 */ /* 0x0000e4000c1e1500 */
[----:B0-----:R-:W-:Y:S02]  /*10b90*/  @!P1 IMAD.MOV.U32 R20, RZ, RZ, R0 ;  /* 0x000000ffff149224 */ /* 0x001fe400078e0000 */
[----:B------:R-:W-:-:S05]  /*10ba0*/  @!P1 IMAD.MOV.U32 R21, RZ, RZ, R8 ;  /* 0x000000ffff159224 */ /* 0x000fca00078e0008 */
[----:B------:R4:W3:Y:S02]  /*10bb0*/  @!P1 LDG.E.U16 R54, desc[UR12][R20.64] ;  /* 0x0000000c14369981 */ /* 0x0008e4000c1e1500 */
[----:B----4-:R-:W-:Y:S01]  /*10bc0*/  @!P0 MOV R21, R11 ;  /* 0x0000000b00158202 */ /* 0x010fe20000000f00 */
[----:B------:R-:W-:-:S05]  /*10bd0*/  @!P0 IMAD.MOV.U32 R20, RZ, RZ, R7 ;  /* 0x000000ffff148224 */ /* 0x000fca00078e0007 */
[----:B------:R0:W4:Y:S04]  /*10be0*/  @!P0 LDG.E.U16 R52, desc[UR12][R20.64] ;  /* 0x0000000c14348981 */ /* 0x000128000c1e1500 */
[----:B------:R-:W-:Y:S04]  /*10bf0*/  STL [R1+0x1160], R60 ;  /* 0x0011603c01007387 */ /* 0x000fe80000100800 */
[----:B------:R-:W4:Y:S04]  /*10c00*/  LDL R10, [R1+0x620] ;  /* 0x00062000010a7983 */ /* 0x000f280000100800 */
[----:B------:R-:W4:Y:S04]  /*10c10*/  LDL R5, [R1+0x624] ;  /* 0x0006240001057983 */ /* 0x000f280000100800 */
[----:B--2---:R-:W-:Y:S04]  /*10c20*/  STL [R1+0x1164], R58 ;  /* 0x0011643a01007387 */ /* 0x004fe80000100800 */
[----:B------:R-:W2:Y:S04]  /*10c30*/  LDL R9, [R1+0x618] ;  /* 0x0006180001097983 */ /* 0x000ea80000100800 */
[----:B------:R-:W2:Y:S04]  /*10c40*/  LDL R6, [R1+0x61c] ;  /* 0x00061c0001067983 */ /* 0x000ea80000100800 */
[----:B---3--:R-:W-:Y:S04]  /*10c50*/  STL [R1+0x1168], R56 ;  /* 0x0011683801007387 */ /* 0x008fe80000100800 */
[----:B------:R-:W3:Y:S04]  /*10c60*/  LDL R8, [R1+0x5e0] ;  /* 0x0005e00001087983 */ /* 0x000ee80000100800 */
[----:B------:R-:W3:Y:S01]  /*10c70*/  LDL R0, [R1+0x5e4] ;  /* 0x0005e40001007983 */ /* 0x000ee20000100800 */
[----:B------:R-:W-:Y:S01]  /*10c80*/  PRMT R50, RZ, 0x7610, R50 ;  /* 0x00007610ff327816 */ /* 0x000fe20000000032 */
[----:B0-----:R-:W-:-:S02]  /*10c90*/  @!P1 IMAD.MOV.U32 R20, RZ, RZ, R2 ;  /* 0x000000ffff149224 */ /* 0x001fc400078e0002 */
[----:B------:R-:W-:Y:S01]  /*10ca0*/  @!P1 IMAD.MOV.U32 R21, RZ, RZ, R4 ;  /* 0x000000ffff159224 */ /* 0x000fe200078e0004 */
[----:B------:R-:W-:Y:S01]  /*10cb0*/  PRMT R48, RZ, 0x7610, R48 ;  /* 0x00007610ff307816 */ /* 0x000fe20000000030 */
[----:B------:R-:W-:Y:S04]  /*10cc0*/  STL [R1+0x116c], R54 ;  /* 0x00116c3601007387 */ /* 0x000fe80000100800 */
[----:B------:R0:W3:Y:S01]  /*10cd0*/  @!P1 LDG.E.U16 R50, desc[UR12][R20.64] ;  /* 0x0000000c14329981 */ /* 0x0000e2000c1e1500 */
[----:B------:R-:W-:Y:S02]  /*10ce0*/  LOP3.LUT R2, R3, 0x10, RZ, 0x3c, !PT ;  /* 0x0000001003027812 */ /* 0x000fe400078e3cff */
[----:B------:R-:W-:Y:S01]  /*10cf0*/  PRMT R46, RZ, 0x7610, R46 ;  /* 0x00007610ff2e7816 */ /* 0x000fe2000000002e */
[----:B------:R-:W-:Y:S04]  /*10d00*/  STS.U16 [R3+UR5+0x1800], R29 ;  /* 0x0018001d03007988 */ /* 0x000fe80008000405 */
[----:B----4-:R-:W-:Y:S04]  /*10d10*/  STL [R1+0x1170], R52 ;  /* 0x0011703401007387 */ /* 0x010fe80000100800 */
[----:B------:R-:W4:Y:S04]  /*10d20*/  LDL R7, [R1+0x5d8] ;  /* 0x0005d80001077983 */ /* 0x000f280000100800 */
[----:B------:R-:W4:Y:S01]  /*10d30*/  LDL R4, [R1+0x5dc] ;  /* 0x0005dc0001047983 */ /* 0x000f220000100800 */
[----:B0-----:R-:W-:-:S02]  /*10d40*/  @!P0 IMAD.MOV.U32 R21, RZ, RZ, R10 ;  /* 0x000000ffff158224 */ /* 0x001fc400078e000a */
[----:B------:R-:W-:-:S05]  /*10d50*/  @!P0 IMAD.MOV.U32 R20, RZ, RZ, R5 ;  /* 0x000000ffff148224 */ /* 0x000fca00078e0005 */
[----:B------:R2:W4:Y:S04]  /*10d60*/  @!P0 LDG.E.U16 R48, desc[UR12][R20.64] ;  /* 0x0000000c14308981 */ /* 0x000528000c1e1500 */
[----:B------:R-:W-:Y:S04]  /*10d70*/  STS.U16 [R3+UR5+0x1840], R28 ;  /* 0x0018401c03007988 */ /* 0x000fe80008000405 */
[----:B------:R-:W-:Y:S04]  /*10d80*/  STS.U16 [R3+UR5+0x1a40], R27 ;  /* 0x001a401b03007988 */ /* 0x000fe80008000405 */
[----:B------:R-:W-:Y:S04]  /*10d90*/  STS.U16 [R3+UR5+0x1a00], R26 ;  /* 0x001a001a03007988 */ /* 0x000fe80008000405 */
[----:B------:R-:W-:Y:S04]  /*10da0*/  STS.U16 [R3+UR5+0x1c00], R25 ;  /* 0x001c001903007988 */ /* 0x000fe80008000405 */
[----:B------:R-:W-:Y:S04]  /*10db0*/  STS.U16 [R3+UR5+0x1c40], R24 ;  /* 0x001c401803007988 */ /* 0x000fe80008000405 */
[----:B------:R-:W-:Y:S04]  /*10dc0*/  STS.U16 [R3+UR5+0x1e40], R23 ;  /* 0x001e401703007988 */ /* 0x000fe80008000405 */
[----:B------:R-:W-:Y:S04]  /*10dd0*/  STS.U16 [R3+UR5+0x1e00], R22 ;  /* 0x001e001603007988 */ /* 0x000fe80008000405 */
[----:B------:R-:W-:Y:S04]  /*10de0*/  STS.U16 [R2+UR5+0x80], R42 ;  /* 0x0000802a02007988 */ /* 0x000fe80008000405 */
[----:B------:R0:W-:Y:S02]  /*10df0*/  STS.U16 [R2+UR5+0xc0], R44 ;  /* 0x0000c02c02007988 */ /* 0x0001e40008000405 */
[----:B0-----:R-:W-:Y:S01]  /*10e00*/  PRMT R44, RZ, 0x7610, R44 ;  /* 0x00007610ff2c7816 */ /* 0x001fe2000000002c */
[----:B--2---:R-:W-:-:S02]  /*10e10*/  @!P1 IMAD.MOV.U32 R21, RZ, RZ, R9 ;  /* 0x000000ffff159224 */ /* 0x004fc400078e0009 */
[----:B------:R-:W-:-:S05]  /*10e20*/  @!P1 IMAD.MOV.U32 R20, RZ, RZ, R6 ;  /* 0x000000ffff149224 */ /* 0x000fca00078e0006 */
[----:B------:R3:W2:Y:S02]  /*10e30*/  @!P1 LDG.E.U16 R46, desc[UR12][R20.64] ;  /* 0x0000000c142e9981 */ /* 0x0006a4000c1e1500 */
[----:B---3--:R-:W-:Y:S02]  /*10e40*/  @!P0 IMAD.MOV.U32 R21, RZ, RZ, R8 ;  /* 0x000000ffff158224 */ /* 0x008fe400078e0008 */
[----:B------:R-:W-:-:S05]  /*10e50*/  @!P0 IMAD.MOV.U32 R20, RZ, RZ, R0 ;  /* 0x000000ffff148224 */ /* 0x000fca00078e0000 */
[----:B------:R4:W3:Y:S01]  /*10e60*/  @!P0 LDG.E.U16 R44, desc[UR12][R20.64] ;  /* 0x0000000c142c8981 */ /* 0x0008e2000c1e1500 */
[----:B------:R-:W-:-:S03]  /*10e70*/  PRMT R42, RZ, 0x7610, R42 ;  /* 0x00007610ff2a7816 */ /* 0x000fc6000000002a */
[----:B------:R-:W-:Y:S04]  /*10e80*/  STL [R1+0x1174], R50 ;  /* 0x0011743201007387 */ /* 0x000fe80000100800 */
[----:B------:R-:W3:Y:S04]  /*10e90*/  LDL.LU R32, [R1+0x310] ;  /* 0x0003100001207983 */ /* 0x000ee80000300800 */
[----:B------:R-:W3:Y:S04]  /*10ea0*/  LDL R10, [R1+0x5a0] ;  /* 0x0005a000010a7983 */ /* 0x000ee80000100800 */
[----:B------:R-:W3:Y:S04]  /*10eb0*/  LDL R5, [R1+0x5a4] ;  /* 0x0005a40001057983 */ /* 0x000ee80000100800 */
[----:B------:R-:W3:Y:S01]  /*10ec0*/  LDL.LU R30, [R1+0x304] ;  /* 0x00030400011e7983 */ /* 0x000ee20000300800 */
[----:B----4-:R-:W-:-:S02]  /*10ed0*/  @!P1 IMAD.MOV.U32 R21, RZ, RZ, R7 ;  /* 0x000000ffff159224 */ /* 0x010fc400078e0007 */
[----:B------:R-:W-:-:S05]  /*10ee0*/  @!P1 IMAD.MOV.U32 R20, RZ, RZ, R4 ;  /* 0x000000ffff149224 */ /* 0x000fca00078e0004 */
[----:B------:R0:W4:Y:S04]  /*10ef0*/  @!P1 LDG.E.U16 R42, desc[UR12][R20.64] ;  /* 0x0000000c142a9981 */ /* 0x000128000c1e1500 */
[----:B------:R-:W-:Y:S04]  /*10f00*/  STL [R1+0x1178], R48 ;  /* 0x0011783001007387 */ /* 0x000fe80000100800 */
[----:B------:R-:W4:Y:S04]  /*10f10*/  LDL R9, [R1+0x598] ;  /* 0x0005980001097983 */ /* 0x000f280000100800 */
[----:B------:R-:W4:Y:S04]  /*10f20*/  LDL R6, [R1+0x59c] ;  /* 0x00059c0001067983 */ /* 0x000f280000100800 */
[----:B------:R-:W4:Y:S04]  /*10f30*/  LDL.LU R31, [R1+0x308] ;  /* 0x00030800011f7983 */ /* 0x000f280000300800 */
[----:B--2---:R-:W-:Y:S04]  /*10f40*/  STL [R1+0x117c], R46 ;  /* 0x00117c2e01007387 */ /* 0x004fe80000100800 */
[----:B------:R-:W2:Y:S04]  /*10f50*/  LDL R14, [R1+0x560] ;  /* 0x00056000010e7983 */ /* 0x000ea80000100800 */
[----:B------:R-:W2:Y:S04]  /*10f60*/  LDL R13, [R1+0x564] ;  /* 0x00056400010d7983 */ /* 0x000ea80000100800 */
[----:B------:R-:W2:Y:S04]  /*10f70*/  LDL.LU R8, [R1+0xec] ;  /* 0x0000ec0001087983 */ /* 0x000ea80000300800 */
[----:B------:R-:W2:Y:S04]  /*10f80*/  LDL R12, [R1+0x558] ;  /* 0x00055800010c7983 */ /* 0x000ea80000100800 */
[----:B------:R-:W2:Y:S04]  /*10f90*/  LDL R0, [R1+0x55c] ;  /* 0x00055c0001007983 */ /* 0x000ea80000100800 */
[----:B---3--:R-:W-:Y:S04]  /*10fa0*/  STL [R1+0x1180], R44 ;  /* 0x0011802c01007387 */ /* 0x008fe80000100800 */
[----:B------:R-:W3:Y:S04]  /*10fb0*/  LDL.LU R11, [R1+0x2f0] ;  /* 0x0002f000010b7983 */ /* 0x000ee80000300800 */
[----:B------:R-:W3:Y:S01]  /*10fc0*/  LDL R4, [R1+0x524] ;  /* 0x0005240001047983 */ /* 0x000ee20000100800 */
[----:B0-----:R-:W-:-:S03]  /*10fd0*/  @!P0 IMAD.MOV.U32 R21, RZ, RZ, R10 ;  /* 0x000000ffff158224 */ /* 0x001fc600078e000a */
[----:B------:R0:W-:Y:S01]  /*10fe0*/  STS.U16 [R2+UR5+0x2c0], R40 ;  /* 0x0002c02802007988 */ /* 0x0001e20008000405 */
[----:B------:R-:W-:-:S03]  /*10ff0*/  @!P0 MOV R20, R5 ;  /* 0x0000000500148202 */ /* 0x000fc60000000f00 */
[----:B------:R-:W3:Y:S01]  /*11000*/  LDL R7, [R1+0x520] ;  /* 0x0005200001077983 */ /* 0x000ee20000100800 */
[----:B0-----:R-:W-:-:S03]  /*11010*/  PRMT R40, RZ, 0x7610, R40 ;  /* 0x00007610ff287816 */ /* 0x001fc60000000028 */
[----:B------:R0:W-:Y:S01]  /*11020*/  STS.U16 [R2+UR5+0x280], R32 ;  /* 0x0002802002007988 */ /* 0x0001e20008000405 */
[----:B------:R-:W-:-:S03]  /*11030*/  PRMT R38, RZ, 0x7610, R38 ;  /* 0x00007610ff267816 */ /* 0x000fc60000000026 */
[----:B------:R1:W-:Y:S04]  /*11040*/  STS.U16 [R2+UR5+0x480], R30 ;  /* 0x0004801e02007988 */ /* 0x0003e80008000405 */
[----:B------:R1:W3:Y:S04]  /*11050*/  @!P0 LDG.E.U16 R40, desc[UR12][R20.64] ;  /* 0x0000000c14288981 */ /* 0x0002e8000c1e1500 */
[----:B----4-:R-:W-:Y:S04]  /*11060*/  STL [R1+0x1184], R42 ;  /* 0x0011842a01007387 */ /* 0x010fe80000100800 */
[----:B0-----:R-:W4:Y:S01]  /*11070*/  LDL.LU R32, [R1+0xdc] ;  /* 0x0000dc0001207983 */ /* 0x001f220000300800 */
[----:B-1----:R-:W-:-:S03]  /*11080*/  @!P1 IMAD.MOV.U32 R21, RZ, RZ, R9 ;  /* 0x000000ffff159224 */ /* 0x002fc600078e0009 */
[----:B------:R-:W4:Y:S01]  /*11090*/  LDL R5, [R1+0x51c] ;  /* 0x00051c0001057983 */ /* 0x000f220000100800 */
[----:B------:R-:W-:-:S03]  /*110a0*/  @!P1 IMAD.MOV.U32 R20, RZ, RZ, R6 ;  /* 0x000000ffff149224 */ /* 0x000fc600078e0006 */
[----:B------:R-:W4:Y:S04]  /*110b0*/  LDL.LU R30, [R1+0xe0] ;  /* 0x0000e000011e7983 */ /* 0x000f280000300800 */
[----:B------:R-:W4:Y:S01]  /*110c0*/  LDL R9, [R1+0x518] ;  /* 0x0005180001097983 */ /* 0x000f220000100800 */
[----:B------:R-:W-:-:S03]  /*110d0*/  PRMT R36, RZ, 0x7610, R36 ;  /* 0x00007610ff247816 */ /* 0x000fc60000000024 */
[----:B------:R-:W4:Y:S04]  /*110e0*/  LDL R6, [R1+0x4e4] ;  /* 0x0004e40001067983 */ /* 0x000f280000100800 */
[----:B------:R2:W4:Y:S04]  /*110f0*/  @!P1 LDG.E.U16 R38, desc[UR12][R20.64] ;  /* 0x0000000c14269981 */ /* 0x000528000c1e1500 */
[----:B------:R-:W4:Y:S04]  /*11100*/  LDL R10, [R1+0x4e0] ;  /* 0x0004e000010a7983 */ /* 0x000f280000100800 */
[----:B------:R0:W-:Y:S04]  /*11110*/  STS.U16 [R2+UR5+0x4c0], R31 ;  /* 0x0004c01f02007988 */ /* 0x0001e80008000405 */
[----:B0-----:R-:W4:Y:S01]  /*11120*/  LDL.LU R31, [R1+0xcc] ;  /* 0x0000cc00011f7983 */ /* 0x001f220000300800 */
[----:B--2---:R-:W-:-:S02]  /*11130*/  @!P0 IMAD.MOV.U32 R21, RZ, RZ, R14 ;  /* 0x000000ffff158224 */ /* 0x004fc400078e000e */
[----:B------:R-:W-:Y:S01]  /*11140*/  @!P0 IMAD.MOV.U32 R20, RZ, RZ, R13 ;  /* 0x000000ffff148224 */ /* 0x000fe200078e000d */
[----:B------:R0:W-:Y:S04]  /*11150*/  STS.U16 [R2+UR5+0x6c0], R8 ;  /* 0x0006c00802007988 */ /* 0x0001e80008000405 */
[----:B------:R1:W2:Y:S04]  /*11160*/  @!P0 LDG.E.U16 R36, desc[UR12][R20.64] ;  /* 0x0000000c14248981 */ /* 0x0002a8000c1e1500 */
[----:B0-----:R-:W2:Y:S01]  /*11170*/  LDL.LU R8, [R1+0xd0] ;  /* 0x0000d00001087983 */ /* 0x001ea20000300800 */
[----:B-1----:R-:W-:-:S03]  /*11180*/  @!P1 IMAD.MOV.U32 R20, RZ, RZ, R0 ;  /* 0x000000ffff149224 */ /* 0x002fc600078e0000 */
[----:B------:R-:W2:Y:S01]  /*11190*/  LDL R0, [R1+0x4dc] ;  /* 0x0004dc0001007983 */ /* 0x000ea20000100800 */
[----:B---3--:R-:W-:-:S03]  /*111a0*/  @!P0 IMAD.MOV.U32 R22, RZ, RZ, R4 ;  /* 0x000000ffff168224 */ /* 0x008fc600078e0004 */
[----:B------:R-:W3:Y:S01]  /*111b0*/  LDL R4, [R1+0x4a4] ;  /* 0x0004a40001047983 */ /* 0x000ee20000100800 */
[----:B------:R-:W-:Y:S01]  /*111c0*/  PRMT R34, RZ, 0x7610, R34 ;  /* 0x00007610ff227816 */ /* 0x000fe20000000022 */
[----:B------:R-:W-:Y:S02]  /*111d0*/  @!P1 IMAD.MOV.U32 R21, RZ, RZ, R12 ;  /* 0x000000ffff159224 */ /* 0x000fe400078e000c */
[----:B------:R-:W3:Y:S01]  /*111e0*/  LDL R12, [R1+0x4d8] ;  /* 0x0004d800010c7983 */ /* 0x000ee20000100800 */
[----:B------:R-:W-:-:S03]  /*111f0*/  @!P0 IMAD.MOV.U32 R23, RZ, RZ, R7 ;  /* 0x000000ffff178224 */ /* 0x000fc600078e0007 */
[----:B------:R0:W3:Y:S04]  /*11200*/  @!P1 LDG.E.U16 R34, desc[UR12][R20.64] ;  /* 0x0000000c14229981 */ /* 0x0000e8000c1e1500 */
[----:B------:R-:W3:Y:S01]  /*11210*/  LDL R7, [R1+0x4a0] ;  /* 0x0004a00001077983 */ /* 0x000ee20000100800 */
[----:B0-----:R-:W-:-:S03]  /*11220*/  PRMT R20, RZ, 0x7610, R20 ;  /* 0x00007610ff147816 */ /* 0x001fc60000000014 */
[----:B------:R0:W-:Y:S01]  /*11230*/  STS.U16 [R2+UR5+0x680], R11 ;  /* 0x0006800b02007988 */ /* 0x0001e20008000405 */
[----:B------:R-:W-:-:S03]  /*11240*/  PRMT R21, RZ, 0x7610, R21 ;  /* 0x00007610ff157816 */ /* 0x000fc60000000015 */
[----:B------:R1:W3:Y:S04]  /*11250*/  @!P0 LDG.E.U16 R20, desc[UR12][R22.64] ;  /* 0x0000000c16148981 */ /* 0x0002e8000c1e1500 */
[----:B0-----:R-:W3:Y:S04]  /*11260*/  LDL.LU R11, [R1+0xb4] ;  /* 0x0000b400010b7983 */ /* 0x001ee80000300800 */
[----:B----4-:R0:W-:Y:S01]  /*11270*/  STS.U16 [R2+UR5+0x880], R32 ;  /* 0x0008802002007988 */ /* 0x0101e20008000405 */
[----:B-1----:R-:W-:Y:S01]  /*11280*/  @!P1 IMAD.MOV.U32 R22, RZ, RZ, R5 ;  /* 0x000000ffff169224 */ /* 0x002fe200078e0005 */
[----:B------:R-:W-:-:S02]  /*11290*/  @!P1 MOV R23, R9 ;  /* 0x0000000900179202 */ /* 0x000fc40000000f00 */
[----:B0-----:R-:W4:Y:S01]  /*112a0*/  LDL.LU R32, [R1+0xb8] ;  /* 0x0000b80001207983 */ /* 0x001f220000300800 */
[----:B------:R-:W-:-:S03]  /*112b0*/  @!P0 IMAD.MOV.U32 R24, RZ, RZ, R6 ;  /* 0x000000ffff188224 */ /* 0x000fc600078e0006 */
[----:B------:R-:W4:Y:S04]  /*112c0*/  LDL R5, [R1+0x49c] ;  /* 0x00049c0001057983 */ /* 0x000f280000100800 */
[----:B------:R-:W4:Y:S04]  /*112d0*/  LDL R9, [R1+0x498] ;  /* 0x0004980001097983 */ /* 0x000f280000100800 */
[----:B------:R-:W4:Y:S01]  /*112e0*/  LDL R6, [R1+0x464] ;  /* 0x0004640001067983 */ /* 0x000f220000100800 */
[----:B------:R-:W-:-:S03]  /*112f0*/  @!P0 IMAD.MOV.U32 R25, RZ, RZ, R10 ;  /* 0x000000ffff198224 */ /* 0x000fc600078e000a */
[----:B------:R0:W4:Y:S04]  /*11300*/  @!P1 LDG.E.U16 R21, desc[UR12][R22.64] ;  /* 0x0000000c16159981 */ /* 0x000128000c1e1500 */
[----:B------:R-:W4:Y:S01]  /*11310*/  LDL R10, [R1+0x460] ;  /* 0x00046000010a7983 */ /* 0x000f220000100800 */
[----:B0-----:R-:W-:-:S03]  /*11320*/  PRMT R22, RZ, 0x7610, R22 ;  /* 0x00007610ff167816 */ /* 0x001fc60000000016 */
[----:B------:R0:W-:Y:S04]  /*11330*/  STS.U16 [R2+UR5+0x8c0], R30 ;  /* 0x0008c01e02007988 */ /* 0x0001e80008000405 */
[----:B------:R1:W-:Y:S04]  /*11340*/  STS.U16 [R2+UR5+0xac0], R31 ;  /* 0x000ac01f02007988 */ /* 0x0003e80008000405 */
[----:B------:R2:W4:Y:S04]  /*11350*/  @!P0 LDG.E.U16 R22, desc[UR12][R24.64] ;  /* 0x0000000c18168981 */ /* 0x000528000c1e1500 */
[----:B0-----:R-:W4:Y:S04]  /*11360*/  LDL.LU R30, [R1+0xa8] ;  /* 0x0000a800011e7983 */ /* 0x001f280000300800 */
[----:B-1----:R-:W4:Y:S01]  /*11370*/  LDL.LU R31, [R1+0xac] ;  /* 0x0000ac00011f7983 */ /* 0x002f220000300800 */
[----:B--2---:R-:W-:-:S03]  /*11380*/  @!P1 IMAD.MOV.U32 R24, RZ, RZ, R0 ;  /* 0x000000ffff189224 */ /* 0x004fc600078e0000 */
[----:B------:R-:W2:Y:S04]  /*11390*/  LDL R0, [R1+0x45c] ;  /* 0x00045c0001007983 */ /* 0x000ea80000100800 */
[----:B------:R-:W2:Y:S01]  /*113a0*/  LDL.LU R13, [R1+0x94] ;  /* 0x00009400010d7983 */ /* 0x000ea20000300800 */
[----:B---3--:R-:W-:-:S03]  /*113b0*/  @!P0 IMAD.MOV.U32 R26, RZ, RZ, R4 ;  /* 0x000000ffff1a8224 */ /* 0x008fc600078e0004 */
[----:B------:R-:W3:Y:S01]  /*113c0*/  LDL R4, [R1+0x458] ;  /* 0x0004580001047983 */ /* 0x000ee20000100800 */
[----:B------:R-:W-:Y:S01]  /*113d0*/  PRMT R23, RZ, 0x7610, R23 ;  /* 0x00007610ff177816 */ /* 0x000fe20000000017 */
[----:B------:R-:W-:-:S05]  /*113e0*/  @!P1 IMAD.MOV.U32 R25, RZ, RZ, R12 ;  /* 0x000000ffff199224 */ /* 0x000fca00078e000c */
[----:B------:R0:W3:Y:S01]  /*113f0*/  @!P1 LDG.E.U16 R23, desc[UR12][R24.64] ;  /* 0x0000000c18179981 */ /* 0x0000e2000c1e1500 */
[----:B------:R-:W-:-:S03]  /*11400*/  @!P0 IMAD.MOV.U32 R27, RZ, RZ, R7 ;  /* 0x000000ffff1b8224 */ /* 0x000fc600078e0007 */
[----:B------:R1:W-:Y:S04]  /*11410*/  STS.U16 [R2+UR5+0xa80], R8 ;  /* 0x000a800802007988 */ /* 0x0003e80008000405 */
[----:B------:R-:W3:Y:S01]  /*11420*/  LDL R7, [R1+0x424] ;  /* 0x0004240001077983 */ /* 0x000ee20000100800 */
[----:B0-----:R-:W-:-:S03]  /*11430*/  PRMT R24, RZ, 0x7610, R24 ;  /* 0x00007610ff187816 */ /* 0x001fc60000000018 */
[----:B-1----:R-:W3:Y:S01]  /*11440*/  LDL R8, [R1+0x420] ;  /* 0x0004200001087983 */ /* 0x002ee20000100800 */
[----:B------:R-:W-:-:S03]  /*11450*/  PRMT R25, RZ, 0x7610, R25 ;  /* 0x00007610ff197816 */ /* 0x000fc60000000019 */
[----:B------:R4:W3:Y:S04]  /*11460*/  @!P0 LDG.E.U16 R24, desc[UR12][R26.64] ;  /* 0x0000000c1a188981 */ /* 0x0008e8000c1e1500 */
[----:B------:R-:W3:Y:S04]  /*11470*/  LDL.LU R12, [R1+0x98] ;  /* 0x00009800010c7983 */ /* 0x000ee80000300800 */
[----:B------:R0:W-:Y:S01]  /*11480*/  STS.U16 [R2+UR5+0xc80], R11 ;  /* 0x000c800b02007988 */ /* 0x0001e20008000405 */
[----:B----4-:R-:W-:-:S03]  /*11490*/  @!P1 IMAD.MOV.U32 R26, RZ, RZ, R5 ;  /* 0x000000ffff1a9224 */ /* 0x010fc600078e0005 */
[----:B------:R-:W4:Y:S01]  /*114a0*/  LDL R5, [R1+0x41c] ;  /* 0x00041c0001057983 */ /* 0x000f220000100800 */
[----:B------:R-:W-:-:S03]  /*114b0*/  @!P1 IMAD.MOV.U32 R27, RZ, RZ, R9 ;  /* 0x000000ffff1b9224 */ /* 0x000fc600078e0009 */
[----:B------:R-:W4:Y:S01]  /*114c0*/  LDL.LU R9, [R1+0x84] ;  /* 0x0000840001097983 */ /* 0x000f220000300800 */
[----:B------:R-:W-:-:S03]  /*114d0*/  @!P0 IMAD.MOV.U32 R28, RZ, RZ, R6 ;  /* 0x000000ffff1c8224 */ /* 0x000fc600078e0006 */
[----:B------:R-:W4:Y:S04]  /*114e0*/  LDL R6, [R1+0x418] ;  /* 0x0004180001067983 */ /* 0x000f280000100800 */
[----:B------:R1:W4:Y:S01]  /*114f0*/  @!P1 LDG.E.U16 R25, desc[UR12][R26.64] ;  /* 0x0000000c1a199981 */ /* 0x000322000c1e1500 */
[----:B------:R-:W-:-:S03]  /*11500*/  @!P0 IMAD.MOV.U32 R29, RZ, RZ, R10 ;  /* 0x000000ffff1d8224 */ /* 0x000fc600078e000a */
[----:B0-----:R-:W4:Y:S04]  /*11510*/  LDL R11, [R1+0x3e0] ;  /* 0x0003e000010b7983 */ /* 0x001f280000100800 */
[----:B------:R-:W4:Y:S01]  /*11520*/  LDL R10, [R1+0x3e4] ;  /* 0x0003e400010a7983 */ /* 0x000f220000100800 */
[----:B-1----:R-:W-:-:S03]  /*11530*/  PRMT R26, RZ, 0x7610, R26 ;  /* 0x00007610ff1a7816 */ /* 0x002fc6000000001a */
[----:B------:R0:W-:Y:S04]  /*11540*/  STS.U16 [R2+UR5+0xcc0], R32 ;  /* 0x000cc02002007988 */ /* 0x0001e80008000405 */
[----:B------:R2:W4:Y:S04]  /*11550*/  @!P0 LDG.E.U16 R26, desc[UR12][R28.64] ;  /* 0x0000000c1c1a8981 */ /* 0x000528000c1e1500 */
[----:B0-----:R-:W4:Y:S01]  /*11560*/  LDL.LU R32, [R1+0x88] ;  /* 0x0000880001207983 */ /* 0x001f220000300800 */
[----:B------:R-:W-:-:S03]  /*11570*/  PRMT R27, RZ, 0x7610, R27 ;  /* 0x00007610ff1b7816 */ /* 0x000fc6000000001b */
[----:B------:R0:W-:Y:S01]  /*11580*/  STS.U16 [R2+UR5+0xec0], R30 ;  /* 0x000ec01e02007988 */ /* 0x0001e20008000405 */
[----:B--2---:R-:W-:-:S03]  /*11590*/  @!P1 MOV R28, R0 ;  /* 0x00000000001c9202 */ /* 0x004fc60000000f00 */
[----:B------:R-:W2:Y:S04]  /*115a0*/  LDL R16, [R1+0xb30] ;  /* 0x000b300001107983 */ /* 0x000ea80000100800 */
[----:B------:R-:W2:Y:S01]  /*115b0*/  LDL R0, [R1+0x3dc] ;  /* 0x0003dc0001007983 */ /* 0x000ea20000100800 */
[----:B---3--:R-:W-:Y:S01]  /*115c0*/  @!P1 IMAD.MOV.U32 R29, RZ, RZ, R4 ;  /* 0x000000ffff1d9224 */ /* 0x008fe200078e0004 */
[----:B------:R-:W-:Y:S02]  /*115d0*/  PRMT R33, RZ, 0x7610, R33 ;  /* 0x00007610ff217816 */ /* 0x000fe40000000021 */
[----:B------:R-:W3:Y:S04]  /*115e0*/  LDL R4, [R1+0x3d8] ;  /* 0x0003d80001047983 */ /* 0x000ee80000100800 */
[----:B------:R1:W3:Y:S04]  /*115f0*/  @!P1 LDG.E.U16 R27, desc[UR12][R28.64] ;  /* 0x0000000c1c1b9981 */ /* 0x0002e8000c1e1500 */
[----:B------:R1:W-:Y:S04]  /*11600*/  STS.U16 [R2+UR5+0xe80], R31 ;  /* 0x000e801f02007988 */ /* 0x0003e80008000405 */
[----:B------:R-:W3:Y:S01]  /*11610*/  LDL R15, [R1+0xb3c] ;  /* 0x000b3c00010f7983 */ /* 0x000ee20000100800 */
[----:B0-----:R-:W-:Y:S01]  /*11620*/  @!P0 IMAD.MOV.U32 R30, RZ, RZ, R7 ;  /* 0x000000ffff1e8224 */ /* 0x001fe200078e0007 */
[----:B-1----:R-:W-:-:S02]  /*11630*/  PRMT R28, RZ, 0x7610, R28 ;  /* 0x00007610ff1c7816 */ /* 0x002fc4000000001c */
[----:B------:R-:W3:Y:S01]  /*11640*/  LDL R7, [R1+0xafc] ;  /* 0x000afc0001077983 */ /* 0x000ee20000100800 */
[----:B------:R-:W-:-:S03]  /*11650*/  @!P0 IMAD.MOV.U32 R31, RZ, RZ, R8 ;  /* 0x000000ffff1f8224 */ /* 0x000fc600078e0008 */
[----:B------:R-:W3:Y:S04]  /*11660*/  LDL R14, [R1+0xb70] ;  /* 0x000b7000010e7983 */ /* 0x000ee80000100800 */
[----:B------:R-:W3:Y:S01]  /*11670*/  LDL R8, [R1+0xaf0] ;  /* 0x000af00001087983 */ /* 0x000ee20000100800 */
[----:B------:R-:W-:-:S03]  /*11680*/  PRMT R29, RZ, 0x7610, R29 ;  /* 0x00007610ff1d7816 */ /* 0x000fc6000000001d */
[----:B------:R4:W3:Y:S01]  /*11690*/  @!P0 LDG.E.U16 R28, desc[UR12][R30.64] ;  /* 0x0000000c1e1c8981 */ /* 0x0008e2000c1e1500 */
[----:B------:R-:W-:Y:S02]  /*116a0*/  PRMT R35, RZ, 0x7610, R35 ;  /* 0x00007610ff237816 */ /* 0x000fe40000000023 */
[----:B------:R-:W-:Y:S01]  /*116b0*/  PRMT R37, RZ, 0x7610, R37 ;  /* 0x00007610ff257816 */ /* 0x000fe20000000025 */
[----:B------:R-:W3:Y:S04]  /*116c0*/  LDL R48, [R1+0x650] ;  /* 0x0006500001307983 */ /* 0x000ee80000100800 */
[----:B------:R-:W3:Y:S04]  /*116d0*/  LDL R46, [R1+0x654] ;  /* 0x00065400012e7983 */ /* 0x000ee80000100800 */
[----:B------:R-:W3:Y:S01]  /*116e0*/  LDL R44, [R1+0x648] ;  /* 0x00064800012c7983 */ /* 0x000ee20000100800 */
[----:B----4-:R-:W-:-:S03]  /*116f0*/  @!P1 IMAD.MOV.U32 R30, RZ, RZ, R5 ;  /* 0x000000ffff1e9224 */ /* 0x010fc600078e0005 */
[----:B------:R-:W4:Y:S04]  /*11700*/  LDL R18, [R1+0x64c] ;  /* 0x00064c0001127983 */ /* 0x000f280000100800 */
[----:B------:R-:W4:Y:S01]  /*11710*/  LDL R5, [R1+0xb04] ;  /* 0x000b040001057983 */ /* 0x000f220000100800 */
[----:B------:R-:W-:-:S03]  /*11720*/  @!P1 IMAD.MOV.U32 R31, RZ, RZ, R6 ;  /* 0x000000ffff1f9224 */ /* 0x000fc600078e0006 */
[----:B------:R-:W4:Y:S04]  /*11730*/  LDL R42, [R1+0x610] ;  /* 0x00061000012a7983 */ /* 0x000f280000100800 */
[----:B------:R-:W4:Y:S04]  /*11740*/  LDL R6, [R1+0xaf8] ;  /* 0x000af80001067983 */ /* 0x000f280000100800 */
[----:B------:R0:W4:Y:S04]  /*11750*/  @!P1 LDG.E.U16 R29, desc[UR12][R30.64] ;  /* 0x0000000c1e1d9981 */ /* 0x000128000c1e1500 */
[----:B------:R-:W4:Y:S01]  /*11760*/  LDL R19, [R1+0x614] ;  /* 0x0006140001137983 */ /* 0x000f220000100800 */
[----:B0-----:R-:W-:-:S02]  /*11770*/  @!P0 IMAD.MOV.U32 R30, RZ, RZ, R10 ;  /* 0x000000ffff1e8224 */ /* 0x001fc400078e000a */
[----:B------:R-:W-:Y:S01]  /*11780*/  @!P0 IMAD.MOV.U32 R31, RZ, RZ, R11 ;  /* 0x000000ffff1f8224 */ /* 0x000fe200078e000b */
[----:B------:R0:W-:Y:S04]  /*11790*/  STS.U16 [R2+UR5+0x1080], R13 ;  /* 0x0010800d02007988 */ /* 0x0001e80008000405 */
[----:B------:R2:W4:Y:S04]  /*117a0*/  @!P0 LDG.E.U16 R33, desc[UR12][R30.64] ;  /* 0x0000000c1e218981 */ /* 0x000528000c1e1500 */
[----:B------:R-:W4:Y:S04]  /*117b0*/  LDL R11, [R1+0xb84] ;  /* 0x000b8400010b7983 */ /* 0x000f280000100800 */
[----:B0-----:R-:W4:Y:S04]  /*117c0*/  LDL R13, [R1+0xb7c] ;  /* 0x000b7c00010d7983 */ /* 0x001f280000100800 */
[----:B------:R-:W4:Y:S01]  /*117d0*/  LDL R10, [R1+0x6d0] ;  /* 0x0006d000010a7983 */ /* 0x000f220000100800 */
[----:B--2---:R-:W-:-:S03]  /*117e0*/  @!P1 IMAD.MOV.U32 R30, RZ, RZ, R0 ;  /* 0x000000ffff1e9224 */ /* 0x004fc600078e0000 */
[----:B------:R-:W2:Y:S01]  /*117f0*/  LDL R0, [R1+0xb44] ;  /* 0x000b440001007983 */ /* 0x000ea20000100800 */
[----:B---3--:R-:W-:-:S03]  /*11800*/  @!P1 IMAD.MOV.U32 R31, RZ, RZ, R4 ;  /* 0x000000ffff1f9224 */ /* 0x008fc600078e0004 */
[----:B------:R-:W3:Y:S04]  /*11810*/  LDL R4, [R1+0xb38] ;  /* 0x000b380001047983 */ /* 0x000ee80000100800 */
[----:B------:R0:W-:Y:S04]  /*11820*/  STS.U16 [R2+UR5+0x10c0], R12 ;  /* 0x0010c00c02007988 */ /* 0x0001e80008000405 */
[----:B------:R1:W3:Y:S04]  /*11830*/  @!P1 LDG.E.U16 R35, desc[UR12][R30.64] ;  /* 0x0000000c1e239981 */ /* 0x0002e8000c1e1500 */
[----:B0-----:R-:W3:Y:S04]  /*11840*/  LDL R12, [R1+0xb78] ;  /* 0x000b7800010c7983 */ /* 0x001ee80000100800 */
[----:B------:R0:W-:Y:S01]  /*11850*/  STS.U16 [R2+UR5+0x12c0], R9 ;  /* 0x0012c00902007988 */ /* 0x0001e20008000405 */
[----:B-1----:R-:W-:Y:S01]  /*11860*/  @!P0 IMAD.MOV.U32 R30, RZ, RZ, R7 ;  /* 0x000000ffff1e8224 */ /* 0x002fe200078e0007 */
[----:B------:R-:W-:-:S02]  /*11870*/  @!P0 MOV R31, R8 ;  /* 0x00000008001f8202 */ /* 0x000fc40000000f00 */
[----:B------:R-:W-:Y:S04]  /*11880*/  STS.U16 [R2+UR5+0x1280], R32 ;  /* 0x0012802002007988 */ /* 0x000fe80008000405 */
[----:B0-----:R-:W3:Y:S04]  /*11890*/  LDL R9, [R1+0x6d4] ;  /* 0x0006d40001097983 */ /* 0x001ee80000100800 */
[----:B------:R0:W-:Y:S04]  /*118a0*/  STS.U16 [R2+UR5+0x1480], R39 ;  /* 0x0014802702007988 */ /* 0x0001e80008000405 */
[----:B------:R4:W3:Y:S04]  /*118b0*/  @!P0 LDG.E.U16 R37, desc[UR12][R30.64] ;  /* 0x0000000c1e258981 */ /* 0x0008e8000c1e1500 */
[----:B------:R-:W3:Y:S01]  /*118c0*/  LDL R8, [R1+0x6c8] ;  /* 0x0006c80001087983 */ /* 0x000ee20000100800 */
[----:B0-----:R-:W-:-:S03]  /*118d0*/  PRMT R39, RZ, 0x7610, R39 ;  /* 0x00007610ff277816 */ /* 0x001fc60000000027 */
[----:B------:R-:W3:Y:S01]  /*118e0*/  LDL R7, [R1+0x6cc] ;  /* 0x0006cc0001077983 */ /* 0x000ee20000100800 */
[----:B----4-:R-:W-:-:S03]  /*118f0*/  @!P1 IMAD.MOV.U32 R30, RZ, RZ, R5 ;  /* 0x000000ffff1e9224 */ /* 0x010fc600078e0005 */
[----:B------:R0:W-:Y:S04]  /*11900*/  STS.U16 [R2+UR5+0x14c0], R41 ;  /* 0x0014c02902007988 */ /* 0x0001e80008000405 */
[----:B------:R-:W4:Y:S01]  /*11910*/  LDL R5, [R1+0x694] ;  /* 0x0006940001057983 */ /* 0x000f220000100800 */
[----:B------:R-:W-:-:S03]  /*11920*/  @!P1 IMAD.MOV.U32 R31, RZ, RZ, R6 ;  /* 0x000000ffff1f9224 */ /* 0x000fc600078e0006 */
[----:B------:R-:W4:Y:S01]  /*11930*/  LDL R6, [R1+0x690] ;  /* 0x0006900001067983 */ /* 0x000f220000100800 */
[----:B0-----:R-:W-:-:S03]  /*11940*/  PRMT R41, RZ, 0x7610, R41 ;  /* 0x00007610ff297816 */ /* 0x001fc60000000029 */
[----:B------:R0:W4:Y:S02]  /*11950*/  @!P1 LDG.E.U16 R39, desc[UR12][R30.64] ;  /* 0x0000000c1e279981 */ /* 0x000124000c1e1500 */
[----:B0-----:R-:W-:Y:S02]  /*11960*/  @!P0 IMAD.MOV.U32 R30, RZ, RZ, R15 ;  /* 0x000000ffff1e8224 */ /* 0x001fe400078e000f */
[----:B------:R-:W-:-:S05]  /*11970*/  @!P0 IMAD.MOV.U32 R31, RZ, RZ, R16 ;  /* 0x000000ffff1f8224 */ /* 0x000fca00078e0010 */
[----:B------:R2:W4:Y:S02]  /*11980*/  @!P0 LDG.E.U16 R41, desc[UR12][R30.64] ;  /* 0x0000000c1e298981 */ /* 0x000524000c1e1500 */
[----:B--2---:R-:W-:Y:S02]  /*11990*/  @!P1 IMAD.MOV.U32 R30, RZ, RZ, R0 ;  /* 0x000000ffff1e9224 */ /* 0x004fe400078e0000 */
[----:B------:R-:W2:Y:S01]  /*119a0*/  LDL R0, [R1+0x68c] ;  /* 0x00068c0001007983 */ /* 0x000ea20000100800 */
[----:B---3--:R-:W-:-:S03]  /*119b0*/  @!P1 IMAD.MOV.U32 R31, RZ, RZ, R4 ;  /* 0x000000ffff1f9224 */ /* 0x008fc600078e0004 */
[----:B------:R-:W3:Y:S04]  /*119c0*/  LDL R4, [R1+0x688] ;  /* 0x0006880001047983 */ /* 0x000ee80000100800 */
[----:B------:R0:W-:Y:S04]  /*119d0*/  STS.U16 [R2+UR5+0x16c0], R43 ;  /* 0x0016c02b02007988 */ /* 0x0001e80008000405 */
[----:B------:R1:W-:Y:S04]  /*119e0*/  STS.U16 [R2+UR5+0x1680], R45 ;  /* 0x0016802d02007988 */ /* 0x0003e80008000405 */
[----:B------:R-:W3:Y:S01]  /*119f0*/  LDL.LU R17, [R1+0x3a4] ;  /* 0x0003a40001117983 */ /* 0x000ee20000300800 */
[----:B0-----:R-:W-:-:S02]  /*11a00*/  PRMT R43, RZ, 0x7610, R43 ;  /* 0x00007610ff2b7816 */ /* 0x001fc4000000002b */
[----:B-1----:R-:W-:Y:S01]  /*11a10*/  PRMT R45, RZ, 0x7610, R45 ;  /* 0x00007610ff2d7816 */ /* 0x002fe2000000002d */
[----:B------:R0:W-:Y:S04]  /*11a20*/  STS.U16 [R2+UR5+0x1880], R47 ;  /* 0x0018802f02007988 */ /* 0x0001e80008000405 */
[----:B------:R1:W3:Y:S04]  /*11a30*/  @!P1 LDG.E.U16 R43, desc[UR12][R30.64] ;  /* 0x0000000c1e2b9981 */ /* 0x0002e8000c1e1500 */
[----:B------:R-:W3:Y:S01]  /*11a40*/  LDL.LU R16, [R1+0x3a0] ;  /* 0x0003a00001107983 */ /* 0x000ee20000300800 */
[----:B0-----:R-:W-:-:S03]  /*11a50*/  PRMT R47, RZ, 0x7610, R47 ;  /* 0x00007610ff2f7816 */ /* 0x001fc6000000002f */
[----:B------:R0:W-:Y:S01]  /*11a60*/  STS.U16 [R2+UR5+0x18c0], R49 ;  /* 0x0018c03102007988 */ /* 0x0001e20008000405 */
[----:B-1----:R-:W-:Y:S02]  /*11a70*/  @!P0 IMAD.MOV.U32 R30, RZ, RZ, R13 ;  /* 0x000000ffff1e8224 */ /* 0x002fe400078e000d */
[----:B------:R-:W-:Y:S01]  /*11a80*/  @!P0 IMAD.MOV.U32 R31, RZ, RZ, R14 ;  /* 0x000000ffff1f8224 */ /* 0x000fe200078e000e */
[----:B------:R-:W3:Y:S04]  /*11a90*/  LDL.LU R15, [R1+0x394] ;  /* 0x00039400010f7983 */ /* 0x000ee80000300800 */
[----:B------:R1:W3:Y:S01]  /*11aa0*/  @!P0 LDG.E.U16 R45, desc[UR12][R30.64] ;  /* 0x0000000c1e2d8981 */ /* 0x0002e2000c1e1500 */
[----:B0-----:R-:W-:-:S03]  /*11ab0*/  PRMT R49, RZ, 0x7610, R49 ;  /* 0x00007610ff317816 */ /* 0x001fc60000000031 */
[----:B------:R0:W-:Y:S04]  /*11ac0*/  STS.U16 [R2+UR5+0x1ac0], R51 ;  /* 0x001ac03302007988 */ /* 0x0001e80008000405 */
[----:B------:R-:W3:Y:S01]  /*11ad0*/  LDL.LU R14, [R1+0x390] ;  /* 0x00039000010e7983 */ /* 0x000ee20000300800 */
[----:B-1----:R-:W-:Y:S02]  /*11ae0*/  @!P1 IMAD.MOV.U32 R30, RZ, RZ, R11 ;  /* 0x000000ffff1e9224 */ /* 0x002fe400078e000b */
[----:B------:R-:W-:Y:S01]  /*11af0*/  @!P1 IMAD.MOV.U32 R31, RZ, RZ, R12 ;  /* 0x000000ffff1f9224 */ /* 0x000fe200078e000c */
[----:B0-----:R-:W-:Y:S01]  /*11b00*/  PRMT R51, RZ, 0x7610, R51 ;  /* 0x00007610ff337816 */ /* 0x001fe20000000033 */
[----:B------:R0:W-:Y:S04]  /*11b10*/  STS.U16 [R2+UR5+0x1a80], R53 ;  /* 0x001a803502007988 */ /* 0x0001e80008000405 */
[----:B------:R1:W3:Y:S04]  /*11b20*/  @!P1 LDG.E.U16 R47, desc[UR12][R30.64] ;  /* 0x0000000c1e2f9981 */ /* 0x0002e8000c1e1500 */
[----:B------:R-:W3:Y:S01]  /*11b30*/  LDL.LU R13, [R1+0x384] ;  /* 0x00038400010d7983 */ /* 0x000ee20000300800 */
[----:B0-----:R-:W-:-:S03]  /*11b40*/  PRMT R53, RZ, 0x7610, R53 ;  /* 0x00007610ff357816 */ /* 0x001fc60000000035 */
[----:B------:R-:W3:Y:S01]  /*11b50*/  LDL.LU R12, [R1+0x35c] ;  /* 0x00035c00010c7983 */ /* 0x000ee20000300800 */
[----:B-1----:R-:W-:Y:S01]  /*11b60*/  @!P0 MOV R30, R9 ;  /* 0x00000009001e8202 */ /* 0x002fe20000000f00 */
[----:B------:R-:W-:Y:S02]  /*11b70*/  @!P0 IMAD.MOV.U32 R31, RZ, RZ, R10 ;  /* 0x000000ffff1f8224 */ /* 0x000fe400078e000a */
[----:B------:R-:W3:Y:S04]  /*11b80*/  LDL.LU R11, [R1+0x350] ;  /* 0x00035000010b7983 */ /* 0x000ee80000300800 */
[----:B------:R0:W3:Y:S04]  /*11b90*/  @!P0 LDG.E.U16 R49, desc[UR12][R30.64] ;  /* 0x0000000c1e318981 */ /* 0x0000e8000c1e1500 */
[----:B------:R-:W3:Y:S04]  /*11ba0*/  LDL.LU R10, [R1+0x34c] ;  /* 0x00034c00010a7983 */ /* 0x000ee80000300800 */
[----:B------:R-:W3:Y:S01]  /*11bb0*/  LDL.LU R9, [R1+0x340] ;  /* 0x0003400001097983 */ /* 0x000ee20000300800 */
[----:B0-----:R-:W-:-:S02]  /*11bc0*/  @!P1 IMAD.MOV.U32 R30, RZ, RZ, R7 ;  /* 0x000000ffff1e9224 */ /* 0x001fc400078e0007 */
[----:B------:R-:W-:Y:S02]  /*11bd0*/  @!P1 IMAD.MOV.U32 R31, RZ, RZ, R8 ;  /* 0x000000ffff1f9224 */ /* 0x000fe400078e0008 */
[----:B------:R-:W3:Y:S04]  /*11be0*/  LDL.LU R8, [R1+0x33c] ;  /* 0x00033c0001087983 */ /* 0x000ee80000300800 */
[----:B------:R4:W3:Y:S04]  /*11bf0*/  @!P1 LDG.E.U16 R51, desc[UR12][R30.64] ;  /* 0x0000000c1e339981 */ /* 0x0008e8000c1e1500 */
[----:B------:R-:W3:Y:S01]  /*11c00*/  LDL.LU R7, [R1+0x330] ;  /* 0x0003300001077983 */ /* 0x000ee20000300800 */
[----:B----4-:R-:W-:-:S02]  /*11c10*/  @!P0 IMAD.MOV.U32 R30, RZ, RZ, R5 ;  /* 0x000000ffff1e8224 */ /* 0x010fc400078e0005 */
[----:B------:R-:W-:Y:S02]  /*11c20*/  @!P0 IMAD.MOV.U32 R31, RZ, RZ, R6 ;  /* 0x000000ffff1f8224 */ /* 0x000fe400078e0006 */
[----:B------:R-:W4:Y:S04]  /*11c30*/  LDL.LU R6, [R1+0x32c] ;  /* 0x00032c0001067983 */ /* 0x000f280000300800 */
[----:B------:R2:W4:Y:S04]  /*11c40*/  @!P0 LDG.E.U16 R53, desc[UR12][R30.64] ;  /* 0x0000000c1e358981 */ /* 0x000528000c1e1500 */
[----:B------:R-:W4:Y:S04]  /*11c50*/  LDL.LU R5, [R1+0x31c] ;  /* 0x00031c0001057983 */ /* 0x000f280000300800 */
[----:B------:R-:W-:Y:S04]  /*11c60*/  STS.U16 [R2+UR5+0x1c80], R55 ;  /* 0x001c803702007988 */ /* 0x000fe80008000405 */
[----:B------:R-:W-:Y:S04]  /*11c70*/  STS.U16 [R2+UR5+0x1cc0], R57 ;  /* 0x001cc03902007988 */ /* 0x000fe80008000405 */
[----:B------:R-:W-:Y:S04]  /*11c80*/  STS.U16 [R2+UR5+0x1ec0], R59 ;  /* 0x001ec03b02007988 */ /* 0x000fe80008000405 */
[----:B------:R0:W-:Y:S01]  /*11c90*/  STS.U16 [R2+UR5+0x1e80], R61 ;  /* 0x001e803d02007988 */ /* 0x0001e20008000405 */
[----:B--2---:R-:W-:-:S02]  /*11ca0*/  @!P1 IMAD.MOV.U32 R30, RZ, RZ, R0 ;  /* 0x000000ffff1e9224 */ /* 0x004fc400078e0000 */
[----:B---3--:R-:W-:Y:S02]  /*11cb0*/  @!P1 IMAD.MOV.U32 R31, RZ, RZ, R4 ;  /* 0x000000ffff1f9224 */ /* 0x008fe400078e0004 */
[----:B------:R-:W2:Y:S04]  /*11cc0*/  LDL.LU R4, [R1+0x318] ;  /* 0x0003180001047983 */ /* 0x000ea80000300800 */
[----:B------:R-:W3:Y:S04]  /*11cd0*/  LDL.LU R32, [R1+0x300] ;  /* 0x0003000001207983 */ /* 0x000ee80000300800 */
[----:B------:R-:W3:Y:S04]  /*11ce0*/  LDL.LU R0, [R1+0x2fc] ;  /* 0x0002fc0001007983 */ /* 0x000ee80000300800 */
[----:B0-----:R-:W3:Y:S01]  /*11cf0*/  LDL.LU R2, [R1+0xe8] ;  /* 0x0000e80001027983 */ /* 0x001ee20000300800 */
[----:B------:R-:W-:-:S02]  /*11d00*/  PRMT R55, RZ, 0x7610, R55 ;  /* 0x00007610ff377816 */ /* 0x000fc40000000037 */
[----:B------:R-:W-:-:S04]  /*11d10*/  PRMT R57, RZ, 0x7610, R57 ;  /* 0x00007610ff397816 */ /* 0x000fc80000000039 */
[----:B------:R0:W3:Y:S01]  /*11d20*/  @!P1 LDG.E.U16 R55, desc[UR12][R30.64] ;  /* 0x0000000c1e379981 */ /* 0x0000e2000c1e1500 */
[----:B------:R-:W-:Y:S01]  /*11d30*/  PRMT R59, RZ, 0x7610, R59 ;  /* 0x00007610ff3b7816 */ /* 0x000fe2000000003b */
[----:B0-----:R-:W-:Y:S02]  /*11d40*/  @!P0 IMAD.MOV.U32 R30, RZ, RZ, R46 ;  /* 0x000000ffff1e8224 */ /* 0x001fe400078e002e */
[----:B------:R-:W-:-:S05]  /*11d50*/  @!P0 IMAD.MOV.U32 R31, RZ, RZ, R48 ;  /* 0x000000ffff1f8224 */ /* 0x000fca00078e0030 */
[----:B------:R0:W3:Y:S01]  /*11d60*/  @!P0 LDG.E.U16 R57, desc[UR12][R30.64] ;  /* 0x0000000c1e398981 */ /* 0x0000e2000c1e1500 */
[----:B------:R-:W-:Y:S01]  /*11d70*/  PRMT R61, RZ, 0x7610, R61 ;  /* 0x00007610ff3d7816 */ /* 0x000fe2000000003d */
[----:B0-----:R-:W-:Y:S01]  /*11d80*/  @!P1 IMAD.MOV.U32 R30, RZ, RZ, R18 ;  /* 0x000000ffff1e9224 */ /* 0x001fe200078e0012 */
[----:B------:R-:W-:Y:S02]  /*11d90*/  @!P1 MOV R31, R44 ;  /* 0x0000002c001f9202 */ /* 0x000fe40000000f00 */
[----:B------:R-:W-:-:S03]  /*11da0*/  LOP3.LUT R18, R3, 0x20, RZ, 0x3c, !PT ;  /* 0x0000002003127812 */ /* 0x000fc600078e3cff */
[----:B------:R0:W3:Y:S04]  /*11db0*/  @!P1 LDG.E.U16 R59, desc[UR12][R30.64] ;  /* 0x0000000c1e3b9981 */ /* 0x0000e8000c1e1500 */
[----:B------:R-:W-:Y:S04]  /*11dc0*/  STS.U16 [R18+UR5+0x100], R17 ;  /* 0x0001001112007988 */ /* 0x000fe80008000405 */
[----:B------:R-:W-:Y:S01]  /*11dd0*/  STS.U16 [R18+UR5+0x140], R16 ;  /* 0x0001401012007988 */ /* 0x000fe20008000405 */
[----:B0-----:R-:W-:Y:S02]  /*11de0*/  @!P0 IMAD.MOV.U32 R30, RZ, RZ, R19 ;  /* 0x000000ffff1e8224 */ /* 0x001fe400078e0013 */
[----:B------:R-:W-:Y:S01]  /*11df0*/  @!P0 IMAD.MOV.U32 R31, RZ, RZ, R42 ;  /* 0x000000ffff1f8224 */ /* 0x000fe200078e002a */
[----:B------:R-:W-:Y:S04]  /*11e00*/  STS.U16 [R18+UR5+0x340], R15 ;  /* 0x0003400f12007988 */ /* 0x000fe80008000405 */
[----:B------:R-:W-:Y:S04]  /*11e10*/  STS.U16 [R18+UR5+0x300], R14 ;  /* 0x0003000e12007988 */ /* 0x000fe80008000405 */
[----:B------:R-:W3:Y:S04]  /*11e20*/  @!P0 LDG.E.U16 R61, desc[UR12][R30.64] ;  /* 0x0000000c1e3d8981 */ /* 0x000ee8000c1e1500 */
[----:B------:R-:W-:Y:S04]  /*11e30*/  STS.U16 [R18+UR5+0x500], R13 ;  /* 0x0005000d12007988 */ /* 0x000fe80008000405 */
[----:B------:R-:W-:Y:S04]  /*11e40*/  STS.U16 [R18+UR5+0x540], R12 ;  /* 0x0005400c12007988 */ /* 0x000fe80008000405 */
[----:B------:R-:W3:Y:S04]  /*11e50*/  LDL.LU R30, [R1+0xe4] ;  /* 0x0000e400011e7983 */ /* 0x000ee80000300800 */
        /* <DEDUP_REMOVED lines=10> */
[----:B----4-:R-:W-:Y:S04]  /*11f00*/  STS.U16 [R18+UR5+0xb00], R6 ;  /* 0x000b000612007988 */ /* 0x010fe80008000405 */
[----:B------:R-:W4:Y:S04]  /*11f10*/  LDL.LU R50, [R1+0x8c] ;  /* 0x00008c0001327983 */ /* 0x000f280000300800 */
[----:B------:R-:W-:Y:S04]  /*11f20*/  STS.U16 [R18+UR5+0xd00], R5 ;  /* 0x000d000512007988 */ /* 0x000fe80008000405 */
[----:B------:R-:W4:Y:S04]  /*11f30*/  LDL.LU R52, [R1+0x78] ;  /* 0x0000780001347983 */ /* 0x000f280000300800 */
[----:B------:R-:W4:Y:S04]  /*11f40*/  LDL.LU R54, [R1+0x74] ;  /* 0x0000740001367983 */ /* 0x000f280000300800 */
[----:B------:R-:W4:Y:S04]  /*11f50*/  LDL.LU R56, [R1+0x68] ;  /* 0x0000680001387983 */ /* 0x000f280000300800 */
[----:B------:R-:W4:Y:S04]  /*11f60*/  LDL.LU R58, [R1+0x64] ;  /* 0x00006400013a7983 */ /* 0x000f280000300800 */
[----:B--2---:R-:W-:Y:S04]  /*11f70*/  STS.U16 [R18+UR5+0xd40], R4 ;  /* 0x000d400412007988 */ /* 0x004fe80008000405 */
[----:B---3--:R-:W-:Y:S04]  /*11f80*/  STS.U16 [R18+UR5+0xf40], R32 ;  /* 0x000f402012007988 */ /* 0x008fe80008000405 */
[----:B------:R0:W-:Y:S04]  /*11f90*/  STS.U16 [R18+UR5+0xf00], R0 ;  /* 0x000f000012007988 */ /* 0x0001e80008000405 */
[----:B0-----:R-:W2:Y:S04]  /*11fa0*/  LDL.LU R0, [R1+0x58] ;  /* 0x0000580001007983 */ /* 0x001ea80000300800 */
        /* <DEDUP_REMOVED lines=16> */
[----:B------:R0:W-:Y:S04]  /*120b0*/  STS.U16 [R18+UR5+0x1100], R2 ;  /* 0x0011000212007988 */ /* 0x0001e80008000405 */
[----:B------:R-:W3:Y:S04]  /*120c0*/  LDL.LU R32, [R1+0x30c] ;  /* 0x00030c0001207983 */ /* 0x000ee80000300800 */
[----:B0-----:R-:W3:Y:S04]  /*120d0*/  LDL.LU R2, [R1+0x2f8] ;  /* 0x0002f80001027983 */ /* 0x001ee80000300800 */
[----:B------:R-:W-:Y:S04]  /*120e0*/  STS.U16 [R18+UR5+0x1140], R30 ;  /* 0x0011401e12007988 */ /* 0x000fe80008000405 */
[----:B------:R-:W-:Y:S04]  /*120f0*/  STS.U16 [R18+UR5+0x1340], R31 ;  /* 0x0013401f12007988 */ /* 0x000fe80008000405 */
[----:B------:R0:W-:Y:S04]  /*12100*/  STS.U16 [R18+UR5+0x1300], R42 ;  /* 0x0013002a12007988 */ /* 0x0001e80008000405 */
[----:B------:R1:W-:Y:S04]  /*12110*/  STS.U16 [R18+UR5+0x1500], R44 ;  /* 0x0015002c12007988 */ /* 0x0003e80008000405 */
[----:B------:R1:W-:Y:S04]  /*12120*/  STS.U16 [R18+UR5+0x1540], R46 ;  /* 0x0015402e12007988 */ /* 0x0003e80008000405 */
[----:B0-----:R-:W3:Y:S04]  /*12130*/  LDL.LU R42, [R1+0x2f4] ;  /* 0x0002f400012a7983 */ /* 0x001ee80000300800 */
[----:B------:R0:W-:Y:S04]  /*12140*/  STS.U16 [R18+UR5+0x1740], R48 ;  /* 0x0017403012007988 */ /* 0x0001e80008000405 */
[----:B-1----:R-:W3:Y:S04]  /*12150*/  LDL.LU R44, [R1+0xd8] ;  /* 0x0000d800012c7983 */ /* 0x002ee80000300800 */
[----:B----4-:R1:W-:Y:S04]  /*12160*/  STS.U16 [R18+UR5+0x1700], R50 ;  /* 0x0017003212007988 */ /* 0x0103e80008000405 */
[----:B------:R-:W4:Y:S04]  /*12170*/  LDL.LU R46, [R1+0xd4] ;  /* 0x0000d400012e7983 */ /* 0x000f280000300800 */
[----:B------:R1:W-:Y:S04]  /*12180*/  STS.U16 [R18+UR5+0x1900], R52 ;  /* 0x0019003412007988 */ /* 0x0003e80008000405 */
[----:B------:R1:W-:Y:S04]  /*12190*/  STS.U16 [R18+UR5+0x1940], R54 ;  /* 0x0019403612007988 */ /* 0x0003e80008000405 */
[----:B0-----:R-:W4:Y:S04]  /*121a0*/  LDL.LU R48, [R1+0xc0] ;  /* 0x0000c00001307983 */ /* 0x001f280000300800 */
[----:B------:R0:W-:Y:S04]  /*121b0*/  STS.U16 [R18+UR5+0x1b40], R56 ;  /* 0x001b403812007988 */ /* 0x0001e80008000405 */
[----:B-1----:R-:W4:Y:S04]  /*121c0*/  LDL.LU R50, [R1+0xbc] ;  /* 0x0000bc0001327983 */ /* 0x002f280000300800 */
[----:B------:R1:W-:Y:S04]  /*121d0*/  STS.U16 [R18+UR5+0x1b00], R58 ;  /* 0x001b003a12007988 */ /* 0x0003e80008000405 */
[----:B------:R-:W4:Y:S04]  /*121e0*/  LDL.LU R52, [R1+0xa0] ;  /* 0x0000a00001347983 */ /* 0x000f280000300800 */
[----:B------:R-:W4:Y:S04]  /*121f0*/  LDL.LU R54, [R1+0x9c] ;  /* 0x00009c0001367983 */ /* 0x000f280000300800 */
[----:B0-----:R-:W4:Y:S04]  /*12200*/  LDL.LU R56, [R1+0x80] ;  /* 0x0000800001387983 */ /* 0x001f280000300800 */
[----:B-1----:R-:W4:Y:S04]  /*12210*/  LDL.LU R58, [R1+0x7c] ;  /* 0x00007c00013a7983 */ /* 0x002f280000300800 */
[----:B--2---:R0:W-:Y:S04]  /*12220*/  STS.U16 [R18+UR5+0x1d00], R0 ;  /* 0x001d000012007988 */ /* 0x0041e80008000405 */
[----:B---3--:R1:W-:Y:S04]  /*12230*/  STS.U16 [R18+UR5+0x1d40], R60 ;  /* 0x001d403c12007988 */ /* 0x0083e80008000405 */
[----:B------:R2:W-:Y:S01]  /*12240*/  STS.U16 [R18+UR5+0x1f40], R19 ;  /* 0x001f401312007988 */ /* 0x0005e20008000405 */
[----:B0-----:R-:W-:-:S03]  /*12250*/  LOP3.LUT R0, R3, 0x30, RZ, 0x3c, !PT ;  /* 0x0000003003007812 */ /* 0x001fc600078e3cff */
[----:B------:R0:W-:Y:S04]  /*12260*/  STS.U16 [R18+UR5+0x1f00], R17 ;  /* 0x001f001112007988 */ /* 0x0001e80008000405 */
[----:B-1----:R-:W3:Y:S04]  /*12270*/  LDL.LU R60, [R1+0x70] ;  /* 0x00007000013c7983 */ /* 0x002ee80000300800 */
[----:B--2---:R-:W2:Y:S04]  /*12280*/  LDL.LU R19, [R1+0x6c] ;  /* 0x00006c0001137983 */ /* 0x004ea80000300800 */
[----:B0-----:R-:W2:Y:S04]  /*12290*/  LDL.LU R18, [R1+0x60] ;  /* 0x0000600001127983 */ /* 0x001ea80000300800 */
[----:B------:R0:W-:Y:S04]  /*122a0*/  STS.U16 [R0+UR5+0x180], R16 ;  /* 0x0001801000007988 */ /* 0x0001e80008000405 */
[----:B------:R-:W2:Y:S04]  /*122b0*/  LDL.LU R17, [R1+0x5c] ;  /* 0x00005c0001117983 */ /* 0x000ea80000300800 */
[----:B------:R1:W-:Y:S04]  /*122c0*/  STS.U16 [R0+UR5+0x1c0], R15 ;  /* 0x0001c00f00007988 */ /* 0x0003e80008000405 */
[----:B0-----:R-:W2:Y:S04]  /*122d0*/  LDL.LU R16, [R1+0x50] ;  /* 0x0000500001107983 */ /* 0x001ea80000300800 */
[----:B------:R0:W-:Y:S04]  /*122e0*/  STS.U16 [R0+UR5+0x3c0], R14 ;  /* 0x0003c00e00007988 */ /* 0x0001e80008000405 */
[----:B-1----:R-:W2:Y:S04]  /*122f0*/  LDL.LU R15, [R1+0x4c] ;  /* 0x00004c00010f7983 */ /* 0x002ea80000300800 */
[----:B0-----:R-:W2:Y:S04]  /*12300*/  LDL.LU R14, [R1+0x40] ;  /* 0x00004000010e7983 */ /* 0x001ea80000300800 */
[----:B------:R-:W2:Y:S04]  /*12310*/  LDL.LU R3, [R1+0x3c] ;  /* 0x00003c0001037983 */ /* 0x000ea80000300800 */
[----:B------:R0:W-:Y:S04]  /*12320*/  STS.U16 [R0+UR5+0x380], R13 ;  /* 0x0003800d00007988 */ /* 0x0001e80008000405 */
[----:B------:R1:W-:Y:S04]  /*12330*/  STS.U16 [R0+UR5+0x580], R12 ;  /* 0x0005800c00007988 */ /* 0x0003e80008000405 */
[----:B------:R1:W-:Y:S04]  /*12340*/  STS.U16 [R0+UR5+0x5c0], R11 ;  /* 0x0005c00b00007988 */ /* 0x0003e80008000405 */
[----:B0-----:R-:W2:Y:S04]  /*12350*/  LDL.LU R13, [R1+0x38] ;  /* 0x00003800010d7983 */ /* 0x001ea80000300800 */
[----:B-1----:R-:W2:Y:S04]  /*12360*/  LDL.LU R12, [R1+0x34] ;  /* 0x00003400010c7983 */ /* 0x002ea80000300800 */
[----:B------:R0:W-:Y:S04]  /*12370*/  STS.U16 [R0+UR5+0x7c0], R10 ;  /* 0x0007c00a00007988 */ /* 0x0001e80008000405 */
[----:B------:R-:W2:Y:S04]  /*12380*/  LDL.LU R11, [R1+0x30] ;  /* 0x00003000010b7983 */ /* 0x000ea80000300800 */
[----:B------:R1:W-:Y:S04]  /*12390*/  STS.U16 [R0+UR5+0x780], R9 ;  /* 0x0007800900007988 */ /* 0x0003e80008000405 */
[----:B0-----:R-:W2:Y:S04]  /*123a0*/  LDL.LU R10, [R1+0x2c] ;  /* 0x00002c00010a7983 */ /* 0x001ea80000300800 */
[----:B------:R0:W-:Y:S04]  /*123b0*/  STS.U16 [R0+UR5+0x980], R8 ;  /* 0x0009800800007988 */ /* 0x0001e80008000405 */
[----:B-1----:R-:W2:Y:S04]  /*123c0*/  LDL.LU R9, [R1+0x28] ;  /* 0x0000280001097983 */ /* 0x002ea80000300800 */
        /* <DEDUP_REMOVED lines=12> */
[----:B0-----:R-:W2:Y:S04]  /*12490*/  LDL.LU R2, [R1+0xc] ;  /* 0x00000c0001027983 */ /* 0x001ea80000300800 */
[----:B------:R0:W-:Y:S04]  /*124a0*/  STS.U16 [R0+UR5+0xf80], R42 ;  /* 0x000f802a00007988 */ /* 0x0001e80008000405 */
[----:B------:R1:W-:Y:S04]  /*124b0*/  STS.U16 [R0+UR5+0x1180], R44 ;  /* 0x0011802c00007988 */ /* 0x0003e80008000405 */
[----:B----4-:R4:W-:Y:S04]  /*124c0*/  STS.U16 [R0+UR5+0x11c0], R46 ;  /* 0x0011c02e00007988 */ /* 0x0109e80008000405 */
[----:B------:R0:W-:Y:S04]  /*124d0*/  STS.U16 [R0+UR5+0x13c0], R48 ;  /* 0x0013c03000007988 */ /* 0x0001e80008000405 */
[----:B------:R0:W-:Y:S04]  /*124e0*/  STS.U16 [R0+UR5+0x1380], R50 ;  /* 0x0013803200007988 */ /* 0x0001e80008000405 */
[----:B------:R0:W-:Y:S04]  /*124f0*/  STS.U16 [R0+UR5+0x1580], R52 ;  /* 0x0015803400007988 */ /* 0x0001e80008000405 */
[----:B------:R0:W-:Y:S04]  /*12500*/  STS.U16 [R0+UR5+0x15c0], R54 ;  /* 0x0015c03600007988 */ /* 0x0001e80008000405 */
[----:B------:R0:W-:Y:S04]  /*12510*/  STS.U16 [R0+UR5+0x17c0], R56 ;  /* 0x0017c03800007988 */ /* 0x0001e80008000405 */
[----:B------:R0:W-:Y:S04]  /*12520*/  STS.U16 [R0+UR5+0x1780], R58 ;  /* 0x0017803a00007988 */ /* 0x0001e80008000405 */
[----:B------:R-:W2:Y:S04]  /*12530*/  LDL.LU R30, [R1+0x8] ;  /* 0x00000800011e7983 */ /* 0x000ea80000300800 */
[----:B------:R-:W2:Y:S04]  /*12540*/  LDL.LU R31, [R1+0x4] ;  /* 0x00000400011f7983 */ /* 0x000ea80000300800 */
[----:B0-----:R-:W2:Y:S04]  /*12550*/  LDL.LU R42, [R1+0x1184] ;  /* 0x00118400012a7983 */ /* 0x001ea80000300800 */
[----:B-1----:R-:W2:Y:S04]  /*12560*/  LDL.LU R44, [R1+0x1180] ;  /* 0x00118000012c7983 */ /* 0x002ea80000300800 */
[----:B----4-:R-:W4:Y:S04]  /*12570*/  LDL.LU R46, [R1+0x117c] ;  /* 0x00117c00012e7983 */ /* 0x010f280000300800 */
[----:B------:R-:W4:Y:S04]  /*12580*/  LDL.LU R48, [R1+0x1178] ;  /* 0x0011780001307983 */ /* 0x000f280000300800 */
[----:B------:R-:W4:Y:S04]  /*12590*/  LDL.LU R50, [R1+0x1174] ;  /* 0x0011740001327983 */ /* 0x000f280000300800 */
[----:B------:R-:W4:Y:S04]  /*125a0*/  LDL.LU R52, [R1+0x1170] ;  /* 0x0011700001347983 */ /* 0x000f280000300800 */
[----:B------:R-:W4:Y:S04]  /*125b0*/  LDL.LU R54, [R1+0x116c] ;  /* 0x00116c0001367983 */ /* 0x000f280000300800 */
[----:B------:R-:W4:Y:S04]  /*125c0*/  LDL.LU R56, [R1+0x1168] ;  /* 0x0011680001387983 */ /* 0x000f280000300800 */
[----:B------:R-:W4:Y:S04]  /*125d0*/  LDL.LU R58, [R1+0x1164] ;  /* 0x00116400013a7983 */ /* 0x000f280000300800 */
[----:B---3--:R0:W-:Y:S04]  /*125e0*/  STS.U16 [R0+UR5+0x1980], R60 ;  /* 0x0019803c00007988 */ /* 0x0081e80008000405 */
[----:B--2---:R1:W-:Y:S04]  /*125f0*/  STS.U16 [R0+UR5+0x19c0], R19 ;  /* 0x0019c01300007988 */ /* 0x0043e80008000405 */
[----:B------:R2:W-:Y:S04]  /*12600*/  STS.U16 [R0+UR5+0x1bc0], R18 ;  /* 0x001bc01200007988 */ /* 0x0005e80008000405 */
[----:B0-----:R-:W3:Y:S04]  /*12610*/  LDL.LU R60, [R1+0x1160] ;  /* 0x00116000013c7983 */ /* 0x001ee80000300800 */
[----:B------:R0:W-:Y:S04]  /*12620*/  STS.U16 [R0+UR5+0x1b80], R17 ;  /* 0x001b801100007988 */ /* 0x0001e80008000405 */
[----:B-1----:R-:W3:Y:S04]  /*12630*/  LDL.LU R19, [R1+0x115c] ;  /* 0x00115c0001137983 */ /* 0x002ee80000300800 */
[----:B------:R1:W-:Y:S04]  /*12640*/  STS.U16 [R0+UR5+0x1d80], R16 ;  /* 0x001d801000007988 */ /* 0x0003e80008000405 */
[----:B--2---:R-:W2:Y:S04]  /*12650*/  LDL.LU R18, [R1+0x1158] ;  /* 0x0011580001127983 */ /* 0x004ea80000300800 */
[----:B------:R1:W-:Y:S04]  /*12660*/  STS.U16 [R0+UR5+0x1dc0], R15 ;  /* 0x001dc00f00007988 */ /* 0x0003e80008000405 */
[----:B0-----:R-:W2:Y:S04]  /*12670*/  LDL.LU R17, [R1+0x1154] ;  /* 0x0011540001117983 */ /* 0x001ea80000300800 */
[----:B------:R-:W-:Y:S04]  /*12680*/  STS.U16 [R0+UR5+0x1fc0], R14 ;  /* 0x001fc00e00007988 */ /* 0x000fe80008000405 */
[----:B------:R0:W-:Y:S04]  /*12690*/  STS.U16 [R0+UR5+0x1f80], R3 ;  /* 0x001f800300007988 */ /* 0x0001e80008000405 */
[----:B-1----:R-:W2:Y:S04]  /*126a0*/  LDL.LU R16, [R1+0x1150] ;  /* 0x0011500001107983 */ /* 0x002ea80000300800 */
[----:B------:R-:W2:Y:S01]  /*126b0*/  LDL.LU R15, [R1+0x114c] ;  /* 0x00114c00010f7983 */ /* 0x000ea20000300800 */
[----:B0-----:R-:W0:Y:S03]  /*126c0*/  S2R R3, SR_TID.X ;  /* 0x0000000000037919 */ /* 0x001e260000002100 */
[----:B------:R-:W2:Y:S01]  /*126d0*/  LDL.LU R14, [R1+0x1148] ;  /* 0x00114800010e7983 */ /* 0x000ea20000300800 */
[----:B0-----:R-:W-:-:S05]  /*126e0*/  LOP3.LUT R3, R3, 0x1f, RZ, 0xc0, !PT ;  /* 0x0000001f03037812 */ /* 0x001fca00078ec0ff */
[----:B------:R-:W-:-:S05]  /*126f0*/  IMAD.SHL.U32 R3, R3, 0x2, RZ ;  /* 0x0000000203037824 */ /* 0x000fca00078e00ff */
[----:B------:R0:W-:Y:S04]  /*12700*/  STS.U16 [R3+UR5+0x2000], R13 ;  /* 0x0020000d03007988 */ /* 0x0001e80008000405 */
[----:B------:R1:W-:Y:S04]  /*12710*/  STS.U16 [R3+UR5+0x2040], R12 ;  /* 0x0020400c03007988 */ /* 0x0003e80008000405 */
[----:B------:R1:W-:Y:S04]  /*12720*/  STS.U16 [R3+UR5+0x2240], R11 ;  /* 0x0022400b03007988 */ /* 0x0003e80008000405 */
[----:B0-----:R-:W2:Y:S04]  /*12730*/  LDL.LU R13, [R1+0x1144] ;  /* 0x00114400010d7983 */ /* 0x001ea80000300800 */
[----:B-1----:R-:W3:Y:S04]  /*12740*/  LDL.LU R12, [R1+0x1140] ;  /* 0x00114000010c7983 */ /* 0x002ee80000300800 */
[----:B------:R-:W4:Y:S04]  /*12750*/  LDL.LU R11, [R1+0x113c] ;  /* 0x00113c00010b7983 */ /* 0x000f280000300800 */
[----:B------:R0:W-:Y:S04]  /*12760*/  STS.U16 [R3+UR5+0x2200], R10 ;  /* 0x0022000a03007988 */ /* 0x0001e80008000405 */
[----:B------:R1:W-:Y:S04]  /*12770*/  STS.U16 [R3+UR5+0x2400], R9 ;  /* 0x0024000903007988 */ /* 0x0003e80008000405 */
[----:B------:R1:W-:Y:S04]  /*12780*/  STS.U16 [R3+UR5+0x2440], R8 ;  /* 0x0024400803007988 */ /* 0x0003e80008000405 */
[----:B0-----:R-:W4:Y:S04]  /*12790*/  LDL.LU R10, [R1+0x1138] ;  /* 0x00113800010a7983 */ /* 0x001f280000300800 */
[----:B-1----:R-:W4:Y:S04]  /*127a0*/  LDL.LU R9, [R1+0x1134] ;  /* 0x0011340001097983 */ /* 0x002f280000300800 */
        /* <DEDUP_REMOVED lines=13> */
[----:B--2---:R-:W-:Y:S04]  /*12880*/  STS.U16 [R3+UR5+0x3840], R13 ;  /* 0x0038400d03007988 */ /* 0x004fe80008000405 */
[----:B---3--:R-:W-:Y:S04]  /*12890*/  STS.U16 [R3+UR5+0x3800], R12 ;  /* 0x0038000c03007988 */ /* 0x008fe80008000405 */
[----:B----4-:R-:W-:Y:S04]  /*128a0*/  STS.U16 [R3+UR5+0x3440], R9 ;  /* 0x0034400903007988 */ /* 0x010fe80008000405 */
[----:B------:R-:W-:Y:S04]  /*128b0*/  STS.U16 [R3+UR5+0x3400], R8 ;  /* 0x0034000803007988 */ /* 0x000fe80008000405 */
[----:B------:R-:W-:Y:S04]  /*128c0*/  STS.U16 [R3+UR5+0x3040], R5 ;  /* 0x0030400503007988 */ /* 0x000fe80008000405 */
[----:B------:R-:W-:Y:S04]  /*128d0*/  STS.U16 [R3+UR5+0x3000], R4 ;  /* 0x0030000403007988 */ /* 0x000fe80008000405 */
[----:B------:R0:W-:Y:S04]  /*128e0*/  STS.U16 [R3+UR5+0x2e40], R2 ;  /* 0x002e400203007988 */ /* 0x0001e80008000405 */
[----:B0-----:R-:W2:Y:S04]  /*128f0*/  LDL.LU R2, [R1+0x1114] ;  /* 0x0011140001027983 */ /* 0x001ea80000300800 */
[----:B------:R-:W3:Y:S04]  /*12900*/  LDL R4, [R1+0x6c4] ;  /* 0x0006c40001047983 */ /* 0x000ee80000100800 */
[----:B------:R-:W3:Y:S04]  /*12910*/  LDL R5, [R1+0x6c0] ;  /* 0x0006c00001057983 */ /* 0x000ee80000100800 */
[----:B------:R-:W4:Y:S04]  /*12920*/  LDL R12, [R1+0x6bc] ;  /* 0x0006bc00010c7983 */ /* 0x000f280000100800 */
[----:B------:R-:W4:Y:S04]  /*12930*/  LDL R13, [R1+0x6b8] ;  /* 0x0006b800010d7983 */ /* 0x000f280000100800 */
[----:B------:R-:W4:Y:S04]  /*12940*/  LDL R8, [R1+0x684] ;  /* 0x0006840001087983 */ /* 0x000f280000100800 */
[----:B------:R-:W4:Y:S04]  /*12950*/  LDL R9, [R1+0x680] ;  /* 0x0006800001097983 */ /* 0x000f280000100800 */
[----:B------:R0:W-:Y:S02]  /*12960*/  STS.U16 [R3+UR5+0x3240], R6 ;  /* 0x0032400603007988 */ /* 0x0001e40008000405 */
[----:B0-----:R-:W0:Y:S02]  /*12970*/  S2R R6, SR_TID.X ;  /* 0x0000000000067919 */ /* 0x001e240000002100 */
[----:B------:R1:W-:Y:S04]  /*12980*/  STS.U16 [R3+UR5+0x3200], R7 ;  /* 0x0032000703007988 */ /* 0x0003e80008000405 */
[----:B------:R-:W-:Y:S01]  /*12990*/  STS.U16 [R3+UR5+0x2c00], R30 ;  /* 0x002c001e03007988 */ /* 0x000fe20008000405 */
[----:B-1----:R-:W-:-:S03]  /*129a0*/  LOP3.LUT R7, R3, 0x10, RZ, 0x3c, !PT ;  /* 0x0000001003077812 */ /* 0x002fc600078e3cff */
[----:B------:R1:W-:Y:S04]  /*129b0*/  STS.U16 [R3+UR5+0x2c40], R31 ;  /* 0x002c401f03007988 */ /* 0x0003e80008000405 */
[----:B------:R-:W-:Y:S04]  /*129c0*/  STS.U16 [R3+UR5+0x2e00], R32 ;  /* 0x002e002003007988 */ /* 0x000fe80008000405 */
[----:B------:R-:W-:Y:S04]  /*129d0*/  STS.U16 [R3+UR5+0x3640], R10 ;  /* 0x0036400a03007988 */ /* 0x000fe80008000405 */
[----:B------:R0:W-:Y:S04]  /*129e0*/  STS.U16 [R3+UR5+0x3600], R11 ;  /* 0x0036000b03007988 */ /* 0x0001e80008000405 */
[----:B------:R-:W-:Y:S04]  /*129f0*/  STS.U16 [R3+UR5+0x3a40], R14 ;  /* 0x003a400e03007988 */ /* 0x000fe80008000405 */
[----:B------:R-:W-:Y:S04]  /*12a00*/  STS.U16 [R3+UR5+0x3a00], R15 ;  /* 0x003a000f03007988 */ /* 0x000fe80008000405 */
[----:B------:R-:W-:Y:S04]  /*12a10*/  STS.U16 [R3+UR5+0x3c00], R16 ;  /* 0x003c001003007988 */ /* 0x000fe80008000405 */
        /* <DEDUP_REMOVED lines=16> */
[----:B------:R-:W-:Y:S01]  /*12b20*/  STS.U16 [R7+UR5+0x2cc0], R34 ;  /* 0x002cc02207007988 */ /* 0x000fe20008000405 */
[----:B0-----:R-:W-:-:S03]  /*12b30*/  LOP3.LUT R6, R6, 0x1f, RZ, 0xc0, !PT ;  /* 0x0000001f06067812 */ /* 0x001fc600078ec0ff */
[----:B------:R-:W-:Y:S04]  /*12b40*/  STS.U16 [R7+UR5+0x2ec0], R20 ;  /* 0x002ec01407007988 */ /* 0x000fe80008000405 */
[----:B------:R-:W-:Y:S04]  /*12b50*/  STS.U16 [R7+UR5+0x2e80], R21 ;  /* 0x002e801507007988 */ /* 0x000fe80008000405 */
[----:B------:R-:W-:Y:S04]  /*12b60*/  STS.U16 [R7+UR5+0x3080], R22 ;  /* 0x0030801607007988 */ /* 0x000fe80008000405 */
[----:B------:R-:W-:Y:S04]  /*12b70*/  STS.U16 [R7+UR5+0x30c0], R23 ;  /* 0x0030c01707007988 */ /* 0x000fe80008000405 */
[----:B------:R-:W-:Y:S01]  /*12b80*/  STS.U16 [R7+UR5+0x32c0], R24 ;  /* 0x0032c01807007988 */ /* 0x000fe20008000405 */
[----:B------:R-:W-:-:S03]  /*12b90*/  IMAD.SHL.U32 R6, R6, 0x2, RZ ;  /* 0x0000000206067824 */ /* 0x000fc600078e00ff */
[----:B------:R-:W-:Y:S04]  /*12ba0*/  STS.U16 [R7+UR5+0x3280], R25 ;  /* 0x0032801907007988 */ /* 0x000fe80008000405 */
[----:B------:R-:W-:Y:S04]  /*12bb0*/  STS.U16 [R7+UR5+0x3480], R26 ;  /* 0x0034801a07007988 */ /* 0x000fe80008000405 */
[----:B------:R-:W-:Y:S04]  /*12bc0*/  STS.U16 [R7+UR5+0x34c0], R27 ;  /* 0x0034c01b07007988 */ /* 0x000fe80008000405 */
[----:B------:R-:W-:Y:S04]  /*12bd0*/  STS.U16 [R7+UR5+0x36c0], R28 ;  /* 0x0036c01c07007988 */ /* 0x000fe80008000405 */
[----:B------:R-:W-:Y:S01]  /*12be0*/  STS.U16 [R7+UR5+0x3680], R29 ;  /* 0x0036801d07007988 */ /* 0x000fe20008000405 */
[----:B------:R-:W-:-:S03]  /*12bf0*/  LOP3.LUT R6, R6, 0x20, RZ, 0x3c, !PT ;  /* 0x0000002006067812 */ /* 0x000fc600078e3cff */
[----:B------:R-:W-:Y:S04]  /*12c00*/  STS.U16 [R7+UR5+0x3880], R33 ;  /* 0x0038802107007988 */ /* 0x000fe80008000405 */
[----:B------:R-:W-:Y:S04]  /*12c10*/  STS.U16 [R7+UR5+0x38c0], R35 ;  /* 0x0038c02307007988 */ /* 0x000fe80008000405 */
[----:B------:R-:W-:Y:S04]  /*12c20*/  STS.U16 [R7+UR5+0x3ac0], R37 ;  /* 0x003ac02507007988 */ /* 0x000fe80008000405 */
[----:B-1----:R-:W4:Y:S04]  /*12c30*/  LDL R31, [R1+0x678] ;  /* 0x00067800011f7983 */ /* 0x002f280000100800 */
[----:B------:R-:W4:Y:S04]  /*12c40*/  LDL R30, [R1+0x67c] ;  /* 0x00067c00011e7983 */ /* 0x000f280000100800 */
[----:B------:R-:W-:Y:S04]  /*12c50*/  STS.U16 [R7+UR5+0x3a80], R39 ;  /* 0x003a802707007988 */ /* 0x000fe80008000405 */
[----:B------:R-:W-:Y:S04]  /*12c60*/  STS.U16 [R7+UR5+0x3c80], R41 ;  /* 0x003c802907007988 */ /* 0x000fe80008000405 */
[----:B------:R-:W-:Y:S04]  /*12c70*/  STS.U16 [R7+UR5+0x3cc0], R43 ;  /* 0x003cc02b07007988 */ /* 0x000fe80008000405 */
[----:B------:R-:W-:Y:S04]  /*12c80*/  STS.U16 [R7+UR5+0x3ec0], R45 ;  /* 0x003ec02d07007988 */ /* 0x000fe80008000405 */
[----:B------:R0:W-:Y:S04]  /*12c90*/  STS.U16 [R7+UR5+0x3e80], R47 ;  /* 0x003e802f07007988 */ /* 0x0001e80008000405 */
[----:B------:R-:W-:Y:S04]  /*12ca0*/  STS.U16 [R6+UR5+0x2100], R49 ;  /* 0x0021003106007988 */ /* 0x000fe80008000405 */
[----:B------:R-:W4:Y:S04]  /*12cb0*/  LDL R11, [R1+0x640] ;  /* 0x00064000010b7983 */ /* 0x000f280000100800 */
[----:B------:R-:W4:Y:S04]  /*12cc0*/  LDL R10, [R1+0x644] ;  /* 0x00064400010a7983 */ /* 0x000f280000100800 */
[----:B------:R-:W-:Y:S04]  /*12cd0*/  STS.U16 [R6+UR5+0x2140], R51 ;  /* 0x0021403306007988 */ /* 0x000fe80008000405 */
[----:B------:R-:W-:Y:S04]  /*12ce0*/  STS.U16 [R6+UR5+0x2340], R53 ;  /* 0x0023403506007988 */ /* 0x000fe80008000405 */
[----:B------:R-:W-:Y:S04]  /*12cf0*/  STS.U16 [R6+UR5+0x2300], R55 ;  /* 0x0023003706007988 */ /* 0x000fe80008000405 */
[----:B------:R-:W-:Y:S04]  /*12d00*/  STS.U16 [R6+UR5+0x2500], R57 ;  /* 0x0025003906007988 */ /* 0x000fe80008000405 */
[----:B------:R-:W-:Y:S04]  /*12d10*/  STS.U16 [R6+UR5+0x2540], R59 ;  /* 0x0025403b06007988 */ /* 0x000fe80008000405 */
[----:B------:R-:W4:Y:S04]  /*12d20*/  LDL.LU R3, [R1+0xb98] ;  /* 0x000b980001037983 */ /* 0x000f280000300800 */
[----:B------:R1:W-:Y:S04]  /*12d30*/  STS.U16 [R6+UR5+0x2740], R61 ;  /* 0x0027403d06007988 */ /* 0x0003e80008000405 */
[----:B0-----:R-:W4:Y:S01]  /*12d40*/  LDL R7, [R1+0x638] ;  /* 0x0006380001077983 */ /* 0x001f220000100800 */
[----:B------:R-:W-:-:S03]  /*12d50*/  PRMT R60, RZ, 0x7610, R60 ;  /* 0x00007610ff3c7816 */ /* 0x000fc6000000003c */
[----:B------:R-:W4:Y:S04]  /*12d60*/  LDL R15, [R1+0x5f8] ;  /* 0x0005f800010f7983 */ /* 0x000f280000100800 */
[----:B-1----:R-:W4:Y:S04]  /*12d70*/  LDL R6, [R1+0x63c] ;  /* 0x00063c0001067983 */ /* 0x002f280000100800 */
[----:B------:R-:W4:Y:S01]  /*12d80*/  LDL R14, [R1+0x5fc] ;  /* 0x0005fc00010e7983 */ /* 0x000f220000100800 */
[----:B--2---:R-:W-:-:S03]  /*12d90*/  PRMT R2, RZ, 0x7610, R2 ;  /* 0x00007610ff027816 */ /* 0x004fc60000000002 */
[----:B------:R-:W2:Y:S01]  /*12da0*/  LDL R17, [R1+0x538] ;  /* 0x0005380001117983 */ /* 0x000ea20000100800 */
[----:B------:R-:W-:Y:S02]  /*12db0*/  PRMT R59, RZ, 0x7610, R59 ;  /* 0x00007610ff3b7816 */ /* 0x000fe4000000003b */
[----:B------:R-:W-:Y:S01]  /*12dc0*/  PRMT R58, RZ, 0x7610, R58 ;  /* 0x00007610ff3a7816 */ /* 0x000fe2000000003a */
[----:B------:R-:W2:Y:S04]  /*12dd0*/  LDL R16, [R1+0x53c] ;  /* 0x00053c0001107983 */ /* 0x000ea80000100800 */
[----:B---3--:R4:W3:Y:S01]  /*12de0*/  @!P0 LDG.E.U16 R2, desc[UR12][R4.64] ;  /* 0x0000000c04028981 */ /* 0x0088e2000c1e1500 */
[----:B------:R-:W-:Y:S02]  /*12df0*/  PRMT R54, RZ, 0x7610, R54 ;  /* 0x00007610ff367816 */ /* 0x000fe40000000036 */
[----:B------:R-:W-:Y:S01]  /*12e00*/  PRMT R52, RZ, 0x7610, R52 ;  /* 0x00007610ff347816 */ /* 0x000fe20000000034 */
[----:B------:R-:W2:Y:S01]  /*12e10*/  LDL R21, [R1+0x4f8] ;  /* 0x0004f80001157983 */ /* 0x000ea20000100800 */
[----:B------:R-:W-:-:S02]  /*12e20*/  PRMT R50, RZ, 0x7610, R50 ;  /* 0x00007610ff327816 */ /* 0x000fc40000000032 */
[----:B------:R-:W-:Y:S01]  /*12e30*/  PRMT R48, RZ, 0x7610, R48 ;  /* 0x00007610ff307816 */ /* 0x000fe20000000030 */
[----:B------:R-:W2:Y:S01]  /*12e40*/  LDL R20, [R1+0x4fc] ;  /* 0x0004fc0001147983 */ /* 0x000ea20000100800 */
[----:B----4-:R-:W-:Y:S02]  /*12e50*/  @!P1 IMAD.MOV.U32 R4, RZ, RZ, R12 ;  /* 0x000000ffff049224 */ /* 0x010fe400078e000c */
[----:B------:R-:W-:Y:S01]  /*12e60*/  @!P1 IMAD.MOV.U32 R5, RZ, RZ, R13 ;  /* 0x000000ffff059224 */ /* 0x000fe200078e000d */
[----:B------:R-:W4:Y:S04]  /*12e70*/  LDL R12, [R1+0x60c] ;  /* 0x00060c00010c7983 */ /* 0x000f280000100800 */
[----:B------:R-:W2:Y:S04]  /*12e80*/  LDL R13, [R1+0x608] ;  /* 0x00060800010d7983 */ /* 0x000ea80000100800 */
[----:B------:R0:W3:Y:S01]  /*12e90*/  @!P1 LDG.E.U16 R60, desc[UR12][R4.64] ;  /* 0x0000000c043c9981 */ /* 0x0000e2000c1e1500 */
[----:B------:R-:W-:-:S02]  /*12ea0*/  PRMT R46, RZ, 0x7610, R46 ;  /* 0x00007610ff2e7816 */ /* 0x000fc4000000002e */
[----:B------:R-:W-:Y:S01]  /*12eb0*/  PRMT R44, RZ, 0x7610, R44 ;  /* 0x00007610ff2c7816 */ /* 0x000fe2000000002c */
[----:B------:R-:W3:Y:S01]  /*12ec0*/  LDL R19, [R1+0x508] ;  /* 0x0005080001137983 */ /* 0x000ee20000100800 */
[----:B------:R-:W-:Y:S02]  /*12ed0*/  PRMT R42, RZ, 0x7610, R42 ;  /* 0x00007610ff2a7816 */ /* 0x000fe4000000002a */
[----:B------:R-:W-:Y:S01]  /*12ee0*/  PRMT R40, RZ, 0x7610, R40 ;  /* 0x00007610ff287816 */ /* 0x000fe20000000028 */
[----:B------:R-:W3:Y:S01]  /*12ef0*/  LDL R18, [R1+0x50c] ;  /* 0x00050c0001127983 */ /* 0x000ee20000100800 */
[----:B0-----:R-:W-:Y:S02]  /*12f00*/  @!P0 IMAD.MOV.U32 R4, RZ, RZ, R8 ;  /* 0x000000ffff048224 */ /* 0x001fe400078e0008 */
[----:B------:R-:W-:Y:S01]  /*12f10*/  @!P0 IMAD.MOV.U32 R5, RZ, RZ, R9 ;  /* 0x000000ffff058224 */ /* 0x000fe200078e0009 */
[----:B------:R-:W3:Y:S04]  /*12f20*/  LDL R8, [R1+0x604] ;  /* 0x0006040001087983 */ /* 0x000ee80000100800 */
[----:B------:R-:W3:Y:S04]  /*12f30*/  LDL R9, [R1+0x600] ;  /* 0x0006000001097983 */ /* 0x000ee80000100800 */
[----:B------:R0:W3:Y:S01]  /*12f40*/  @!P0 LDG.E.U16 R59, desc[UR12][R4.64] ;  /* 0x0000000c043b8981 */ /* 0x0000e2000c1e1500 */
[----:B------:R-:W-:-:S02]  /*12f50*/  PRMT R38, RZ, 0x7610, R38 ;  /* 0x00007610ff267816 */ /* 0x000fc40000000026 */
[----:B------:R-:W-:Y:S01]  /*12f60*/  PRMT R36, RZ, 0x7610, R36 ;  /* 0x00007610ff247816 */ /* 0x000fe20000000024 */
[----:B------:R-:W3:Y:S01]  /*12f70*/  LDL R23, [R1+0x4c8] ;  /* 0x0004c80001177983 */ /* 0x000ee20000100800 */
[----:B------:R-:W-:Y:S02]  /*12f80*/  PRMT R34, RZ, 0x7610, R34 ;  /* 0x00007610ff227816 */ /* 0x000fe40000000022 */
[----:B------:R-:W-:Y:S01]  /*12f90*/  PRMT R32, RZ, 0x7610, R32 ;  /* 0x00007610ff207816 */ /* 0x000fe20000000020 */
[----:B------:R-:W3:Y:S04]  /*12fa0*/  LDL R22, [R1+0x4cc] ;  /* 0x0004cc0001167983 */ /* 0x000ee80000100800 */
[----:B------:R-:W3:Y:S04]  /*12fb0*/  LDL R27, [R1+0x488] ;  /* 0x00048800011b7983 */ /* 0x000ee80000100800 */
[----:B------:R-:W3:Y:S04]  /*12fc0*/  LDL R26, [R1+0x48c] ;  /* 0x00048c00011a7983 */ /* 0x000ee80000100800 */
[----:B------:R-:W3:Y:S04]  /*12fd0*/  LDL R25, [R1+0x4b8] ;  /* 0x0004b80001197983 */ /* 0x000ee80000100800 */
[----:B------:R-:W3:Y:S04]  /*12fe0*/  LDL R24, [R1+0x4bc] ;  /* 0x0004bc0001187983 */ /* 0x000ee80000100800 */
[----:B------:R-:W3:Y:S04]  /*12ff0*/  LDL R29, [R1+0x478] ;  /* 0x00047800011d7983 */ /* 0x000ee80000100800 */
[----:B------:R-:W3:Y:S04]  /*13000*/  LDL R28, [R1+0x47c] ;  /* 0x00047c00011c7983 */ /* 0x000ee80000100800 */
[----:B------:R-:W3:Y:S01]  /*13010*/  LDL R61, [R1+0x44c] ;  /* 0x00044c00013d7983 */ /* 0x000ee20000100800 */
[----:B0-----:R-:W-:-:S03]  /*13020*/  @!P1 IMAD.MOV.U32 R5, RZ, RZ, R31 ;  /* 0x000000ffff059224 */ /* 0x001fc600078e001f */
[----:B------:R-:W3:Y:S01]  /*13030*/  LDL R31, [R1+0xb00] ;  /* 0x000b0000011f7983 */ /* 0x000ee20000100800 */
[----:B------:R-:W-:-:S03]  /*13040*/  @!P1 IMAD.MOV.U32 R4, RZ, RZ, R30 ;  /* 0x000000ffff049224 */ /* 0x000fc600078e001e */
[----:B------:R-:W3:Y:S04]  /*13050*/  LDL R30, [R1+0xb0c] ;  /* 0x000b0c00011e7983 */ /* 0x000ee80000100800 */
[----:B------:R0:W3:Y:S02]  /*13060*/  @!P1 LDG.E.U16 R58, desc[UR12][R4.64] ;  /* 0x0000000c043a9981 */ /* 0x0000e4000c1e1500 */
[----:B0-----:R-:W-:Y:S02]  /*13070*/  @!P0 IMAD.MOV.U32 R5, RZ, RZ, R11 ;  /* 0x000000ffff058224 */ /* 0x001fe400078e000b */
[----:B------:R-:W3:Y:S01]  /*13080*/  LDL R11, [R1+0x5d0] ;  /* 0x0005d000010b7983 */ /* 0x000ee20000100800 */
[----:B------:R-:W-:-:S03]  /*13090*/  @!P0 MOV R4, R10 ;  /* 0x0000000a00048202 */ /* 0x000fc60000000f00 */
[----:B------:R-:W3:Y:S04]  /*130a0*/  LDL R10, [R1+0x5d4] ;  /* 0x0005d400010a7983 */ /* 0x000ee80000100800 */
[----:B------:R0:W3:Y:S02]  /*130b0*/  @!P0 LDG.E.U16 R54, desc[UR12][R4.64] ;  /* 0x0000000c04368981 */ /* 0x0000e4000c1e1500 */
[----:B0-----:R-:W-:Y:S02]  /*130c0*/  @!P1 IMAD.MOV.U32 R5, RZ, RZ, R7 ;  /* 0x000000ffff059224 */ /* 0x001fe400078e0007 */
[----:B------:R-:W3:Y:S01]  /*130d0*/  LDL R7, [R1+0x5c8] ;  /* 0x0005c80001077983 */ /* 0x000ee20000100800 */
[----:B------:R-:W-:-:S03]  /*130e0*/  @!P1 IMAD.MOV.U32 R4, RZ, RZ, R6 ;  /* 0x000000ffff049224 */ /* 0x000fc600078e0006 */
[----:B------:R-:W3:Y:S04]  /*130f0*/  LDL R6, [R1+0x5cc] ;  /* 0x0005cc0001067983 */ /* 0x000ee80000100800 */
[----:B------:R4:W3:Y:S02]  /*13100*/  @!P1 LDG.E.U16 R52, desc[UR12][R4.64] ;  /* 0x0000000c04349981 */ /* 0x0008e4000c1e1500 */
[----:B----4-:R-:W-:Y:S02]  /*13110*/  @!P1 IMAD.MOV.U32 R4, RZ, RZ, R12 ;  /* 0x000000ffff049224 */ /* 0x010fe400078e000c */
[----:B------:R-:W4:Y:S01]  /*13120*/  LDL R12, [R1+0x5c4] ;  /* 0x0005c400010c7983 */ /* 0x000f220000100800 */
[----:B--2---:R-:W-:-:S03]  /*13130*/  @!P1 IMAD.MOV.U32 R5, RZ, RZ, R13 ;  /* 0x000000ffff059224 */ /* 0x004fc600078e000d */
[----:B------:R-:W2:Y:S04]  /*13140*/  LDL R13, [R1+0x5c0] ;  /* 0x0005c000010d7983 */ /* 0x000ea80000100800 */
[----:B------:R3:W2:Y:S02]  /*13150*/  @!P1 LDG.E.U16 R50, desc[UR12][R4.64] ;  /* 0x0000000c04329981 */ /* 0x0006a4000c1e1500 */
[----:B---3--:R-:W-:Y:S02]  /*13160*/  @!P0 IMAD.MOV.U32 R4, RZ, RZ, R8 ;  /* 0x000000ffff048224 */ /* 0x008fe400078e0008 */
[----:B------:R-:W3:Y:S01]  /*13170*/  LDL R8, [R1+0x5bc] ;  /* 0x0005bc0001087983 */ /* 0x000ee20000100800 */
[----:B------:R-:W-:-:S03]  /*13180*/  @!P0 IMAD.MOV.U32 R5, RZ, RZ, R9 ;  /* 0x000000ffff058224 */ /* 0x000fc600078e0009 */
[----:B------:R-:W3:Y:S04]  /*13190*/  LDL R9, [R1+0x5b8] ;  /* 0x0005b80001097983 */ /* 0x000ee80000100800 */
[----:B------:R0:W3:Y:S02]  /*131a0*/  @!P0 LDG.E.U16 R48, desc[UR12][R4.64] ;  /* 0x0000000c04308981 */ /* 0x0000e4000c1e1500 */
[----:B0-----:R-:W-:Y:S02]  /*131b0*/  @!P1 IMAD.MOV.U32 R4, RZ, RZ, R14 ;  /* 0x000000ffff049224 */ /* 0x001fe400078e000e */
[----:B------:R-:W-:Y:S01]  /*131c0*/  @!P1 IMAD.MOV.U32 R5, RZ, RZ, R15 ;  /* 0x000000ffff059224 */ /* 0x000fe200078e000f */
[----:B------:R-:W3:Y:S04]  /*131d0*/  LDL R14, [R1+0x594] ;  /* 0x00059400010e7983 */ /* 0x000ee80000100800 */
[----:B------:R-:W3:Y:S04]  /*131e0*/  LDL R15, [R1+0x590] ;  /* 0x00059000010f7983 */ /* 0x000ee80000100800 */
[----:B------:R0:W3:Y:S02]  /*131f0*/  @!P1 LDG.E.U16 R46, desc[UR12][R4.64] ;  /* 0x0000000c042e9981 */ /* 0x0000e4000c1e1500 */
[----:B0-----:R-:W-:-:S02]  /*13200*/  @!P0 MOV R5, R11 ;  /* 0x0000000b00058202 */ /* 0x001fc40000000f00 */
[----:B------:R-:W3:Y:S01]  /*13210*/  LDL R11, [R1+0x588] ;  /* 0x00058800010b7983 */ /* 0x000ee20000100800 */
[----:B------:R-:W-:-:S03]  /*13220*/  @!P0 IMAD.MOV.U32 R4, RZ, RZ, R10 ;  /* 0x000000ffff048224 */ /* 0x000fc600078e000a */
        /* <DEDUP_REMOVED lines=27> */
[----:B0-----:R-:W-:Y:S02]  /*133e0*/  PRMT R5, RZ, 0x7610, R5 ;  /* 0x00007610ff057816 */ /* 0x001fe40000000005 */
[----:B------:R4:W3:Y:S02]  /*133f0*/  @!P0 LDG.E.U16 R32, desc[UR12][R6.64] ;  /* 0x0000000c06208981 */ /* 0x0008e4000c1e1500 */
[----:B----4-:R-:W-:-:S02]  /*13400*/  @!P1 MOV R6, R12 ;  /* 0x0000000c00069202 */ /* 0x010fc40000000f00 */
[----:B------:R-:W4:Y:S01]  /*13410*/  LDL R12, [R1+0x514] ;  /* 0x00051400010c7983 */ /* 0x000f220000100800 */
[----:B--2---:R-:W-:-:S03]  /*13420*/  @!P1 IMAD.MOV.U32 R7, RZ, RZ, R13 ;  /* 0x000000ffff079224 */ /* 0x004fc600078e000d */
[----:B------:R-:W4:Y:S04]  /*13430*/  LDL R13, [R1+0x510] ;  /* 0x00051000010d7983 */ /* 0x000f280000100800 */
[----:B---3--:R0:W2:Y:S02]  /*13440*/  @!P0 LDG.E.U16 R5, desc[UR12][R8.64] ;  /* 0x0000000c08058981 */ /* 0x0080a4000c1e1500 */
[----:B0-----:R-:W-:Y:S02]  /*13450*/  @!P1 IMAD.MOV.U32 R8, RZ, RZ, R14 ;  /* 0x000000ffff089224 */ /* 0x001fe400078e000e */
[----:B------:R-:W3:Y:S01]  /*13460*/  LDL R14, [R1+0x504] ;  /* 0x00050400010e7983 */ /* 0x000ee20000100800 */
[----:B------:R-:W-:-:S03]  /*13470*/  @!P1 IMAD.MOV.U32 R9, RZ, RZ, R15 ;  /* 0x000000ffff099224 */ /* 0x000fc600078e000f */
[----:B------:R-:W3:Y:S01]  /*13480*/  LDL R15, [R1+0x500] ;  /* 0x00050000010f7983 */ /* 0x000ee20000100800 */
[----:B------:R-:W-:-:S06]  /*13490*/  PRMT R4, RZ, 0x7610, R4 ;  /* 0x00007610ff047816 */ /* 0x000fcc0000000004 */
[----:B------:R0:W2:Y:S02]  /*134a0*/  @!P1 LDG.E.U16 R4, desc[UR12][R6.64] ;  /* 0x0000000c06049981 */ /* 0x0000a4000c1e1500 */
[----:B0-----:R-:W-:Y:S02]  /*134b0*/  PRMT R6, RZ, 0x7610, R6 ;  /* 0x00007610ff067816 */ /* 0x001fe40000000006 */
[----:B------:R-:W-:-:S04]  /*134c0*/  PRMT R7, RZ, 0x7610, R7 ;  /* 0x00007610ff077816 */ /* 0x000fc80000000007 */
[----:B------:R0:W2:Y:S02]  /*134d0*/  @!P1 LDG.E.U16 R6, desc[UR12][R8.64] ;  /* 0x0000000c08069981 */ /* 0x0000a4000c1e1500 */
[----:B0-----:R-:W-:Y:S02]  /*134e0*/  PRMT R8, RZ, 0x7610, R8 ;  /* 0x00007610ff087816 */ /* 0x001fe40000000008 */
[----:B------:R-:W-:Y:S01]  /*134f0*/  PRMT R9, RZ, 0x7610, R9 ;  /* 0x00007610ff097816 */ /* 0x000fe20000000009 */
[----:B------:R0:W2:Y:S02]  /*13500*/  @!P0 LDG.E.U16 R7, desc[UR12][R10.64] ;  /* 0x0000000c0a078981 */ /* 0x0000a4000c1e1500 */
[----:B0-----:R-:W-:Y:S02]  /*13510*/  @!P1 IMAD.MOV.U32 R10, RZ, RZ, R16 ;  /* 0x000000ffff0a9224 */ /* 0x001fe400078e0010 */
[----:B------:R-:W-:Y:S01]  /*13520*/  @!P1 IMAD.MOV.U32 R11, RZ, RZ, R17 ;  /* 0x000000ffff0b9224 */ /* 0x000fe200078e0011 */
[----:B------:R-:W2:Y:S04]  /*13530*/  LDL R16, [R1+0x4d4] ;  /* 0x0004d40001107983 */ /* 0x000ea80000100800 */
[----:B------:R-:W2:Y:S04]  /*13540*/  LDL R17, [R1+0x4d0] ;  /* 0x0004d00001117983 */ /* 0x000ea80000100800 */
[----:B------:R0:W2:Y:S02]  /*13550*/  @!P1 LDG.E.U16 R8, desc[UR12][R10.64] ;  /* 0x0000000c0a089981 */ /* 0x0000a4000c1e1500 */
[----:B0-----:R-:W-:-:S02]  /*13560*/  PRMT R11, RZ, 0x7610, R11 ;  /* 0x00007610ff0b7816 */ /* 0x001fc4000000000b */
[----:B----4-:R0:W4:Y:S02]  /*13570*/  @!P0 LDG.E.U16 R9, desc[UR12][R12.64] ;  /* 0x0000000c0c098981 */ /* 0x010124000c1e1500 */
[----:B0-----:R-:W-:Y:S02]  /*13580*/  @!P1 IMAD.MOV.U32 R12, RZ, RZ, R18 ;  /* 0x000000ffff0c9224 */ /* 0x001fe400078e0012 */
[----:B------:R-:W-:Y:S01]  /*13590*/  @!P1 IMAD.MOV.U32 R13, RZ, RZ, R19 ;  /* 0x000000ffff0d9224 */ /* 0x000fe200078e0013 */
[----:B------:R-:W4:Y:S04]  /*135a0*/  LDL R18, [R1+0x4c4] ;  /* 0x0004c40001127983 */ /* 0x000f280000100800 */
[----:B------:R-:W4:Y:S04]  /*135b0*/  LDL R19, [R1+0x4c0] ;  /* 0x0004c00001137983 */ /* 0x000f280000100800 */
[----:B---3--:R0:W3:Y:S02]  /*135c0*/  @!P0 LDG.E.U16 R11, desc[UR12][R14.64] ;  /* 0x0000000c0e0b8981 */ /* 0x0080e4000c1e1500 */
[----:B0-----:R-:W-:-:S02]  /*135d0*/  @!P1 IMAD.MOV.U32 R14, RZ, RZ, R20 ;  /* 0x000000ffff0e9224 */ /* 0x001fc400078e0014 */
[----:B------:R-:W-:Y:S01]  /*135e0*/  @!P1 IMAD.MOV.U32 R15, RZ, RZ, R21 ;  /* 0x000000ffff0f9224 */ /* 0x000fe200078e0015 */
[----:B------:R-:W3:Y:S04]  /*135f0*/  LDL R20, [R1+0x494] ;  /* 0x0004940001147983 */ /* 0x000ee80000100800 */
[----:B------:R-:W3:Y:S01]  /*13600*/  LDL R21, [R1+0x490] ;  /* 0x0004900001157983 */ /* 0x000ee20000100800 */
[----:B------:R-:W-:-:S06]  /*13610*/  PRMT R10, RZ, 0x7610, R10 ;  /* 0x00007610ff0a7816 */ /* 0x000fcc000000000a */
[----:B------:R0:W3:Y:S02]  /*13620*/  @!P1 LDG.E.U16 R10, desc[UR12][R12.64] ;  /* 0x0000000c0c0a9981 */ /* 0x0000e4000c1e1500 */
[----:B0-----:R-:W-:Y:S02]  /*13630*/  PRMT R12, RZ, 0x7610, R12 ;  /* 0x00007610ff0c7816 */ /* 0x001fe4000000000c */
[----:B------:R-:W-:-:S04]  /*13640*/  PRMT R13, RZ, 0x7610, R13 ;  /* 0x00007610ff0d7816 */ /* 0x000fc8000000000d */
[----:B------:R0:W3:Y:S02]  /*13650*/  @!P1 LDG.E.U16 R12, desc[UR12][R14.64] ;  /* 0x0000000c0e0c9981 */ /* 0x0000e4000c1e1500 */
[----:B0-----:R-:W-:Y:S02]  /*13660*/  PRMT R14, RZ, 0x7610, R14 ;  /* 0x00007610ff0e7816 */ /* 0x001fe4000000000e */
[----:B------:R-:W-:Y:S01]  /*13670*/  PRMT R15, RZ, 0x7610, R15 ;  /* 0x00007610ff0f7816 */ /* 0x000fe2000000000f */
[----:B--2---:R0:W2:Y:S02]  /*13680*/  @!P0 LDG.E.U16 R13, desc[UR12][R16.64] ;  /* 0x0000000c100d8981 */ /* 0x0040a4000c1e1500 */
[----:B0-----:R-:W-:Y:S01]  /*13690*/  @!P1 IMAD.MOV.U32 R16, RZ, RZ, R22 ;  /* 0x000000ffff109224 */ /* 0x001fe200078e0016 */
[----:B------:R-:W-:Y:S01]  /*136a0*/  @!P1 MOV R17, R23 ;  /* 0x0000001700119202 */ /* 0x000fe20000000f00 */
        /* <DEDUP_REMOVED lines=22> */
[----:B0-----:R-:W-:Y:S02]  /*13810*/  @!P1 IMAD.MOV.U32 R22, RZ, RZ, R28 ;  /* 0x000000ffff169224 */ /* 0x001fe400078e001c */
[----:B------:R-:W-:Y:S01]  /*13820*/  @!P1 IMAD.MOV.U32 R23, RZ, RZ, R29 ;  /* 0x000000ffff179224 */ /* 0x000fe200078e001d */
[----:B------:R-:W2:Y:S04]  /*13830*/  LDL R28, [R1+0x3d4] ;  /* 0x0003d400011c7983 */ /* 0x000ea80000100800 */
[----:B------:R0:W2:Y:S04]  /*13840*/  @!P1 LDG.E.U16 R20, desc[UR12][R22.64] ;  /* 0x0000000c16149981 */ /* 0x0000a8000c1e1500 */
[----:B------:R-:W2:Y:S01]  /*13850*/  LDL R29, [R1+0x3d0] ;  /* 0x0003d000011d7983 */ /* 0x000ea20000100800 */
[----:B0-----:R-:W-:-:S03]  /*13860*/  PRMT R23, RZ, 0x7610, R23 ;  /* 0x00007610ff177816 */ /* 0x001fc60000000017 */
[----:B----4-:R0:W4:Y:S04]  /*13870*/  @!P0 LDG.E.U16 R21, desc[UR12][R24.64] ;  /* 0x0000000c18158981 */ /* 0x010128000c1e1500 */
[----:B------:R-:W2:Y:S04]  /*13880*/  LDL R25, [R1+0x448] ;  /* 0x0004480001197983 */ /* 0x000ea80000100800 */
[----:B---3--:R-:W3:Y:S04]  /*13890*/  @!P0 LDG.E.U16 R23, desc[UR12][R26.64] ;  /* 0x0000000c1a178981 */ /* 0x008ee8000c1e1500 */
[----:B------:R-:W3:Y:S04]  /*138a0*/  LDL R26, [R1+0x408] ;  /* 0x00040800011a7983 */ /* 0x000ee80000100800 */
[----:B------:R-:W3:Y:S01]  /*138b0*/  LDL R27, [R1+0x40c] ;  /* 0x00040c00011b7983 */ /* 0x000ee20000100800 */
[----:B------:R-:W-:Y:S01]  /*138c0*/  PRMT R22, RZ, 0x7610, R22 ;  /* 0x00007610ff167816 */ /* 0x000fe20000000016 */
[----:B0-----:R-:W-:-:S02]  /*138d0*/  @!P1 IMAD.MOV.U32 R24, RZ, RZ, R61 ;  /* 0x000000ffff189224 */ /* 0x001fc400078e003d */
[----:B------:R-:W4:Y:S04]  /*138e0*/  LDL R61, [R1+0xb4c] ;  /* 0x000b4c00013d7983 */ /* 0x000f280000100800 */
[----:B--2---:R0:W2:Y:S02]  /*138f0*/  @!P1 LDG.E.U16 R22, desc[UR12][R24.64] ;  /* 0x0000000c18169981 */ /* 0x0040a4000c1e1500 */
[----:B0-----:R-:W-:Y:S02]  /*13900*/  PRMT R24, RZ, 0x7610, R24 ;  /* 0x00007610ff187816 */ /* 0x001fe40000000018 */
[----:B------:R-:W-:-:S06]  /*13910*/  PRMT R25, RZ, 0x7610, R25 ;  /* 0x00007610ff197816 */ /* 0x000fcc0000000019 */
[----:B------:R-:W2:Y:S04]  /*13920*/  @!P0 LDG.E.U16 R25, desc[UR12][R28.64] ;  /* 0x0000000c1c198981 */ /* 0x000ea8000c1e1500 */
[----:B------:R-:W2:Y:S04]  /*13930*/  LDL R28, [R1+0x3c8] ;  /* 0x0003c800011c7983 */ /* 0x000ea80000100800 */
[----:B------:R-:W2:Y:S01]  /*13940*/  LDL R29, [R1+0x3cc] ;  /* 0x0003cc00011d7983 */ /* 0x000ea20000100800 */
[----:B---3--:R-:W-:-:S04]  /*13950*/  @!P1 LOP3.LUT R27, R27, R26, RZ, 0x3c, !PT ;  /* 0x0000001a1b1b9212 */ /* 0x008fc800078e3cff */
[----:B------:R-:W-:-:S04]  /*13960*/  @!P1 LOP3.LUT R26, R27, R26, RZ, 0x3c, !PT ;  /* 0x0000001a1b1a9212 */ /* 0x000fc800078e3cff */
[----:B------:R-:W-:-:S05]  /*13970*/  @!P1 LOP3.LUT R27, R27, R26, RZ, 0x3c, !PT ;  /* 0x0000001a1b1b9212 */ /* 0x000fca00078e3cff */
[----:B------:R0:W3:Y:S02]  /*13980*/  @!P1 LDG.E.U16 R24, desc[UR12][R26.64] ;  /* 0x0000000c1a189981 */ /* 0x0000e4000c1e1500 */
[----:B0-----:R-:W-:-:S06]  /*13990*/  PRMT R27, RZ, 0x7610, R27 ;  /* 0x00007610ff1b7816 */ /* 0x001fcc000000001b */
[----:B------:R-:W3:Y:S04]  /*139a0*/  @!P0 LDG.E.U16 R27, desc[UR12][R30.64] ;  /* 0x0000000c1e1b8981 */ /* 0x000ee8000c1e1500 */
[----:B------:R-:W3:Y:S04]  /*139b0*/  LDL R30, [R1+0xb08] ;  /* 0x000b0800011e7983 */ /* 0x000ee80000100800 */
[----:B------:R-:W3:Y:S01]  /*139c0*/  LDL R31, [R1+0xb14] ;  /* 0x000b1400011f7983 */ /* 0x000ee20000100800 */
[----:B------:R-:W-:Y:S02]  /*139d0*/  PRMT R26, RZ, 0x7610, R26 ;  /* 0x00007610ff1a7816 */ /* 0x000fe4000000001a */
[----:B--2---:R-:W-:-:S04]  /*139e0*/  @!P1 LOP3.LUT R29, R29, R28, RZ, 0x3c, !PT ;  /* 0x0000001c1d1d9212 */ /* 0x004fc800078e3cff */
[----:B------:R-:W-:-:S04]  /*139f0*/  @!P1 LOP3.LUT R28, R29, R28, RZ, 0x3c, !PT ;  /* 0x0000001c1d1c9212 */ /* 0x000fc800078e3cff */
[----:B------:R-:W-:-:S05]  /*13a00*/  @!P1 LOP3.LUT R29, R29, R28, RZ, 0x3c, !PT ;  /* 0x0000001c1d1d9212 */ /* 0x000fca00078e3cff */
[----:B------:R0:W2:Y:S02]  /*13a10*/  @!P1 LDG.E.U16 R26, desc[UR12][R28.64] ;  /* 0x0000000c1c1a9981 */ /* 0x0000a4000c1e1500 */
[----:B0-----:R-:W-:Y:S02]  /*13a20*/  PRMT R28, RZ, 0x7610, R28 ;  /* 0x00007610ff1c7816 */ /* 0x001fe4000000001c */
[----:B---3--:R-:W-:-:S04]  /*13a30*/  @!P1 LOP3.LUT R31, R31, R30, RZ, 0x3c, !PT ;  /* 0x0000001e1f1f9212 */ /* 0x008fc800078e3cff */
[----:B------:R-:W-:-:S04]  /*13a40*/  @!P1 LOP3.LUT R30, R31, R30, RZ, 0x3c, !PT ;  /* 0x0000001e1f1e9212 */ /* 0x000fc800078e3cff */
[----:B------:R-:W-:-:S05]  /*13a50*/  @!P1 LOP3.LUT R31, R31, R30, RZ, 0x3c, !PT ;  /* 0x0000001e1f1f9212 */ /* 0x000fca00078e3cff */
[----:B------:R4:W3:Y:S04]  /*13a60*/  @!P1 LDG.E.U16 R28, desc[UR12][R30.64] ;  /* 0x0000000c1e1c9981 */ /* 0x0008e8000c1e1500 */
[----:B------:R-:W2:Y:S01]  /*13a70*/  LDL R31, [R1+0xb40] ;  /* 0x000b4000011f7983 */ /* 0x000ea20000100800 */
[----:B------:R-:W-:Y:S01]  /*13a80*/  PRMT R29, RZ, 0x7610, R29 ;  /* 0x00007610ff1d7816 */ /* 0x000fe2000000001d */
[----:B----4-:R-:W-:Y:S01]  /*13a90*/  @!P0 IMAD.MOV.U32 R30, RZ, RZ, R61 ;  /* 0x000000ffff1e8224 */ /* 0x010fe200078e003d */
[----:B------:R-:W-:Y:S01]  /*13aa0*/  PRMT R33, RZ, 0x7610, R33 ;  /* 0x00007610ff217816 */ /* 0x000fe20000000021 */
[----:B------:R-:W4:Y:S04]  /*13ab0*/  LDL R61, [R1+0x404] ;  /* 0x00040400013d7983 */ /* 0x000f280000100800 */
[----:B--2---:R0:W2:Y:S04]  /*13ac0*/  @!P0 LDG.E.U16 R29, desc[UR12][R30.64] ;  /* 0x0000000c1e1d8981 */ /* 0x0040a8000c1e1500 */
[----:B------:R-:W0:Y:S04]  /*13ad0*/  LDL R30, [R1+0xb48] ;  /* 0x000b4800011e7983 */ /* 0x000e280000100800 */
[----:B------:R-:W0:Y:S02]  /*13ae0*/  LDL R31, [R1+0xb54] ;  /* 0x000b5400011f7983 */ /* 0x000e240000100800 */
[----:B0-----:R-:W-:-:S04]  /*13af0*/  @!P1 LOP3.LUT R31, R31, R30, RZ, 0x3c, !PT ;  /* 0x0000001e1f1f9212 */ /* 0x001fc800078e3cff */
[----:B------:R-:W-:-:S04]  /*13b00*/  @!P1 LOP3.LUT R30, R31, R30, RZ, 0x3c, !PT ;  /* 0x0000001e1f1e9212 */ /* 0x000fc800078e3cff */
[----:B------:R-:W-:-:S05]  /*13b10*/  @!P1 LOP3.LUT R31, R31, R30, RZ, 0x3c, !PT ;  /* 0x0000001e1f1f9212 */ /* 0x000fca00078e3cff */
[----:B------:R0:W2:Y:S04]  /*13b20*/  @!P1 LDG.E.U16 R33, desc[UR12][R30.64] ;  /* 0x0000000c1e219981 */ /* 0x0000a8000c1e1500 */
[----:B------:R-:W0:Y:S04]  /*13b30*/  LDL R30, [R1+0xb80] ;  /* 0x000b8000011e7983 */ /* 0x000e280000100800 */
[----:B------:R-:W0:Y:S01]  /*13b40*/  LDL R31, [R1+0xb8c] ;  /* 0x000b8c00011f7983 */ /* 0x000e220000100800 */
[----:B------:R-:W-:Y:S02]  /*13b50*/  PRMT R35, RZ, 0x7610, R35 ;  /* 0x00007610ff237816 */ /* 0x000fe40000000023 */
        /* <DEDUP_REMOVED lines=67> */
[----:B----4-:R-:W-:-:S05]  /*13f90*/  @!P0 IMAD.MOV.U32 R30, RZ, RZ, R61 ;  /* 0x000000ffff1e8224 */ /* 0x010fca00078e003d */
[----:B--2---:R0:W2:Y:S04]  /*13fa0*/  @!P0 LDG.E.U16 R55, desc[UR12][R30.64] ;  /* 0x0000000c1e378981 */ /* 0x0040a8000c1e1500 */
[----:B------:R-:W0:Y:S04]  /*13fb0*/  LDL R30, [R1+0xb58] ;  /* 0x000b5800011e7983 */ /* 0x000e280000100800 */
[----:B------:R-:W0:Y:S01]  /*13fc0*/  LDL R31, [R1+0xb64] ;  /* 0x000b6400011f7983 */ /* 0x000e220000100800 */
[----:B------:R-:W-:Y:S01]  /*13fd0*/  PRMT R56, RZ, 0x7610, R56 ;  /* 0x00007610ff387816 */ /* 0x000fe20000000038 */
[----:B------:R-:W1:Y:S01]  /*13fe0*/  S2R R61, SR_TID.X ;  /* 0x00000000003d7919 */ /* 0x000e620000002100 */
[----:B0-----:R-:W-:-:S04]  /*13ff0*/  @!P1 LOP3.LUT R31, R31, R30, RZ, 0x3c, !PT ;  /* 0x0000001e1f1f9212 */ /* 0x001fc800078e3cff */
[----:B------:R-:W-:-:S04]  /*14000*/  @!P1 LOP3.LUT R30, R31, R30, RZ, 0x3c, !PT ;  /* 0x0000001e1f1e9212 */ /* 0x000fc800078e3cff */
[----:B------:R-:W-:-:S05]  /*14010*/  @!P1 LOP3.LUT R31, R31, R30, RZ, 0x3c, !PT ;  /* 0x0000001e1f1f9212 */ /* 0x000fca00078e3cff */
[----:B------:R0:W4:Y:S04]  /*14020*/  @!P1 LDG.E.U16 R56, desc[UR12][R30.64] ;  /* 0x0000000c1e389981 */ /* 0x000128000c1e1500 */
[----:B------:R-:W0:Y:S01]  /*14030*/  LDL R31, [R1+0xba0] ;  /* 0x000ba000011f7983 */ /* 0x000e220000100800 */
[----:B------:R-:W-:Y:S02]  /*14040*/  PRMT R57, RZ, 0x7610, R57 ;  /* 0x00007610ff397816 */ /* 0x000fe40000000039 */
[----:B-1----:R-:W-:Y:S01]  /*14050*/  LOP3.LUT R61, R61, 0x1f, RZ, 0xc0, !PT ;  /* 0x0000001f3d3d7812 */ /* 0x002fe200078ec0ff */
[----:B------:R1:W-:Y:S03]  /*14060*/  STL [R1+0xbc0], R3 ;  /* 0x000bc00301007387 */ /* 0x0003e60000100800 */
[----:B------:R-:W-:-:S04]  /*14070*/  SHF.L.U32 R61, R61, 0x1, RZ ;  /* 0x000000013d3d7819 */ /* 0x000fc800000006ff */
[----:B------:R-:W-:-:S05]  /*14080*/  LOP3.LUT R61, R61, 0x20, RZ, 0x3c, !PT ;  /* 0x000000203d3d7812 */ /* 0x000fca00078e3cff */
        /* <DEDUP_REMOVED lines=20> */
[----:B---3--:R-:W-:Y:S04]  /*141d0*/  STS.U16 [R61+UR5+0x3b00], R28 ;  /* 0x003b001c3d007988 */ /* 0x008fe80008000405 */
        /* <DEDUP_REMOVED lines=29> */
[----:B------:R3:W-:Y:S04]  /*143b0*/  STS.U16 [R0+UR5+0x39c0], R49 ;  /* 0x0039c03100007988 */ /* 0x0007e80008000405 */
[----:B------:R0:W-:Y:S02]  /*143c0*/  STS.U16 [R0+UR5+0x3bc0], R51 ;  /* 0x003bc03300007988 */ /* 0x0001e40008000405 */
[----:B0-----:R-:W-:-:S02]  /*143d0*/  @!P1 IMAD.MOV.U32 R30, RZ, RZ, R31 ;  /* 0x000000ffff1e9224 */ /* 0x001fc400078e001f */
[----:B------:R-:W-:Y:S02]  /*143e0*/  @!P1 IMAD.MOV.U32 R31, RZ, RZ, R3 ;  /* 0x000000ffff1f9224 */ /* 0x000fe400078e0003 */
[----:B-1----:R-:W4:Y:S04]  /*143f0*/  LDL.LU R3, [R1+0x328] ;  /* 0x0003280001037983 */ /* 0x002f280000300800 */
[----:B------:R-:W4:Y:S04]  /*14400*/  @!P1 LDG.E.U16 R57, desc[UR12][R30.64] ;  /* 0x0000000c1e399981 */ /* 0x000f28000c1e1500 */
[----:B---3--:R-:W3:Y:S04]  /*14410*/  LDL.LU.64 R48, [R1+0x270] ;  /* 0x0002700001307983 */ /* 0x008ee80000300a00 */
[----:B------:R-:W3:Y:S04]  /*14420*/  LDL.LU.64 R50, [R1+0x278] ;  /* 0x0002780001327983 */ /* 0x000ee80000300a00 */
[----:B------:R-:W3:Y:S01]  /*14430*/  LDL R52, [R1+0xbbc] ;  /* 0x000bbc0001347983 */ /* 0x000ee20000100800 */
[----:B------:R-:W0:Y:S03]  /*14440*/  S2R R2, SR_TID.X ;  /* 0x0000000000027919 */ /* 0x000e260000002100 */
[----:B------:R-:W-:Y:S04]  /*14450*/  STS.U16 [R0+UR5+0x3b80], R53 ;  /* 0x003b803500007988 */ /* 0x000fe80008000405 */
[----:B--2---:R-:W-:Y:S04]  /*14460*/  STS.U16 [R0+UR5+0x3d80], R55 ;  /* 0x003d803700007988 */ /* 0x004fe80008000405 */
[----:B----4-:R-:W-:Y:S01]  /*14470*/  STS.U16 [R0+UR5+0x3dc0], R56 ;  /* 0x003dc03800007988 */ /* 0x010fe20008000405 */
[----:B------:R-:W1:Y:S01]  /*14480*/  S2R R61, SR_TID.X ;  /* 0x00000000003d7919 */ /* 0x000e620000002100 */
[C---:B0-----:R-:W-:Y:S01]  /*14490*/  LOP3.LUT R5, R2.reuse, 0x7, RZ, 0xc0, !PT ;  /* 0x0000000702057812 */ /* 0x041fe200078ec0ff */
[----:B------:R-:W-:-:S04]  /*144a0*/  IMAD.SHL.U32 R6, R2, 0x2, RZ ;  /* 0x0000000202067824 */ /* 0x000fc800078e00ff */
[----:B------:R-:W-:Y:S01]  /*144b0*/  IMAD R5, R5, 0x90, RZ ;  /* 0x0000009005057824 */ /* 0x000fe200078e02ff */
[----:B------:R-:W-:-:S04]  /*144c0*/  LOP3.LUT R21, R2, 0x7, RZ, 0xc0, !PT ;  /* 0x0000000702157812 */ /* 0x000fc800078ec0ff */
[----:B------:R-:W-:Y:S01]  /*144d0*/  LOP3.LUT R5, R5, 0x30, R6, 0x78, !PT ;  /* 0x0000003005057812 */ /* 0x000fe200078e7806 */
[----:B------:R-:W-:Y:S02]  /*144e0*/  IMAD.SHL.U32 R22, R2, 0x2, RZ ;  /* 0x0000000202167824 */ /* 0x000fe400078e00ff */
[----:B------:R-:W-:Y:S02]  /*144f0*/  IMAD R21, R21, 0x90, RZ ;  /* 0x0000009015157824 */ /* 0x000fe400078e02ff */
[----:B-1----:R-:W-:-:S03]  /*14500*/  IMAD.SHL.U32 R61, R61, 0x40, RZ ;  /* 0x000000403d3d7824 */ /* 0x002fc600078e00ff */
[----:B------:R-:W-:-:S04]  /*14510*/  LOP3.LUT R21, R21, 0x10, R22, 0x78, !PT ;  /* 0x0000001015157812 */ /* 0x000fc800078e7816 */
[----:B------:R-:W-:Y:S01]  /*14520*/  LOP3.LUT R21, R21, 0x400, R61, 0xf8, !PT ;  /* 0x0000040015157812 */ /* 0x000fe200078ef83d */
[----:B------:R-:W-:Y:S04]  /*14530*/  STS.U16 [R0+UR5+0x3fc0], R3 ;  /* 0x003fc00300007988 */ /* 0x000fe80008000405 */
[----:B------:R-:W-:Y:S01]  /*14540*/  STS.U16 [R0+UR5+0x3f80], R57 ;  /* 0x003f803900007988 */ /* 0x000fe20008000405 */
[----:B------:R-:W-:Y:S06]  /*14550*/  BAR.SYNC.DEFER_BLOCKING 0x0 ;  /* 0x0000000000007b1d */ /* 0x000fec0000010000 */
[----:B------:R-:W0:Y:S04]  /*14560*/  LDSM.16.M88.4 R12, [R5+UR5+0x2000] ;  /* 0x00200005050c783b */ /* 0x000e280008000200 */
[----:B------:R-:W1:Y:S04]  /*14570*/  LDSM.16.M88.4 R32, [R5+UR5+0x2400] ;  /* 0x002400050520783b */ /* 0x000e680008000200 */
[----:B------:R-:W2:Y:S04]  /*14580*/  LDSM.16.M88.4 R44, [R5+UR5+0x2800] ;  /* 0x00280005052c783b */ /* 0x000ea80008000200 */
[----:B------:R-:W4:Y:S04]  /*14590*/  LDSM.16.M88.4 R8, [R5+UR5+0x2c00] ;  /* 0x002c00050508783b */ /* 0x000f280008000200 */
[----:B------:R-:W2:Y:S04]  /*145a0*/  LDSM.16.M88.4 R16, [R5+UR5+0x3000] ;  /* 0x003000050510783b */ /* 0x000ea80008000200 */
[----:B------:R-:W4:Y:S04]  /*145b0*/  LDSM.16.MT88.4 R24, [R21+UR5] ;  /* 0x000000051518783b */ /* 0x000f280008004200 */
[----:B---3--:R3:W-:Y:S04]  /*145c0*/  STL [R1+0x1110], R52 ;  /* 0x0011103401007387 */ /* 0x0087e80000100800 */
[----:B------:R-:W3:Y:S04]  /*145d0*/  LDSM.16.M88.4 R56, [R5+UR5+0x3800] ;  /* 0x003800050538783b */ /* 0x000ee80008000200 */
[----:B------:R-:W3:Y:S04]  /*145e0*/  LDSM.16.M88.4 R40, [R5+UR5+0x3400] ;  /* 0x003400050528783b */ /* 0x000ee80008000200 */
[----:B------:R-:W3:Y:S04]  /*145f0*/  LDSM.16.M88.4 R4, [R5+UR5+0x3c00] ;  /* 0x003c00050504783b */ /* 0x000ee80008000200 */
[----:B0-----:R-:W-:Y:S04]  /*14600*/  STL.64 [R1+0x60], R12 ;  /* 0x0000600c01007387 */ /* 0x001fe80000100a00 */
[----:B------:R-:W-:Y:S04]  /*14610*/  STL.64 [R1+0x68], R14 ;  /* 0x0000680e01007387 */ /* 0x000fe80000100a00 */
[----:B-1----:R-:W-:Y:S04]  /*14620*/  STL.64 [R1+0x40], R32 ;  /* 0x0000402001007387 */ /* 0x002fe80000100a00 */
[----:B------:R-:W-:Y:S04]  /*14630*/  STL.64 [R1+0x48], R34 ;  /* 0x0000482201007387 */ /* 0x000fe80000100a00 */
[----:B--2---:R-:W-:Y:S04]  /*14640*/  STL.64 [R1+0x38], R46 ;  /* 0x0000382e01007387 */ /* 0x004fe80000100a00 */
[----:B----4-:R-:W-:Y:S01]  /*14650*/  STL.64 [R1+0x28], R10 ;  /* 0x0000280a01007387 */ /* 0x010fe20000100a00 */
[----:B------:R-:W-:-:S03]  /*14660*/  IMAD.MOV.U32 R22, RZ, RZ, R18 ;  /* 0x000000ffff167224 */ /* 0x000fc600078e0012 */
[----:B------:R0:W-:Y:S01]  /*14670*/  STL.64 [R1+0x10], R16 ;  /* 0x0000101001007387 */ /* 0x0001e20000100a00 */
[----:B------:R-:W-:-:S03]  /*14680*/  IMAD.MOV.U32 R20, RZ, RZ, R19 ;  /* 0x000000ffff147224 */ /* 0x000fc600078e0013 */
[----:B------:R1:W-:Y:S04]  /*14690*/  STL.64 [R1+0x18], R18 ;  /* 0x0000181201007387 */ /* 0x0003e80000100a00 */
[----:B---3--:R-:W2:Y:S04]  /*146a0*/  LDL.LU.64 R52, [R1+0x260] ;  /* 0x0002600001347983 */ /* 0x008ea80000300a00 */
[----:B------:R-:W2:Y:S04]  /*146b0*/  LDL.LU.64 R54, [R1+0x268] ;  /* 0x0002680001367983 */ /* 0x000ea80000300a00 */
[----:B------:R-:W3:Y:S04]  /*146c0*/  LDL.LU.64 R36, [R1+0x220] ;  /* 0x0002200001247983 */ /* 0x000ee80000300a00 */
[----:B------:R-:W3:Y:S04]  /*146d0*/  LDL.LU.64 R38, [R1+0x228] ;  /* 0x0002280001267983 */ /* 0x000ee80000300a00 */
[----:B0-----:R-:W4:Y:S01]  /*146e0*/  LDL.LU.64 R16, [R1+0x1b0] ;  /* 0x0001b00001107983 */ /* 0x001f220000300a00 */
[----:B------:R-:W-:Y:S03]  /*146f0*/  HMMA.16816.F32 R48, R24, R12, R48 ;  /* 0x0000000c1830723c */ /* 0x000fe60000001830 */
[----:B-1----:R-:W4:Y:S04]  /*14700*/  LDL.LU.64 R18, [R1+0x1b8] ;  /* 0x0001b80001127983 */ /* 0x002f280000300a00 */
[----:B------:R-:W-:Y:S04]  /*14710*/  STL [R1+0x1108], R22 ;  /* 0x0011081601007387 */ /* 0x000fe80000100800 */
[----:B------:R0:W-:Y:S04]  /*14720*/  STL.64 [R1+0x1100], R20 ;  /* 0x0011001401007387 */ /* 0x0001e80000100a00 */
[----:B0-----:R-:W2:Y:S04]  /*14730*/  LDL.LU.64 R20, [R1+0x10] ;  /* 0x0000100001147983 */ /* 0x001ea80000300a00 */
[----:B------:R-:W2:Y:S01]  /*14740*/  LDL R12, [R1+0xbb8] ;  /* 0x000bb800010c7983 */ /* 0x000ea20000100800 */
[----:B------:R-:W-:-:S02]  /*14750*/  IMAD.MOV.U32 R28, RZ, RZ, R14 ;  /* 0x000000ffff1c7224 */ /* 0x000fc400078e000e */
[----:B------:R-:W-:Y:S01]  /*14760*/  IMAD.MOV.U32 R3, RZ, RZ, R15 ;  /* 0x000000ffff037224 */ /* 0x000fe200078e000f */
[----:B--2---:R0:W-:Y:S04]  /*14770*/  STL [R1+0x110c], R12 ;  /* 0x00110c0c01007387 */ /* 0x0041e80000100800 */
[----:B------:R1:W-:Y:S04]  /*14780*/  STL.64 [R1+0xb0], R48 ;  /* 0x0000b03001007387 */ /* 0x0003e80000100a00 */
[----:B------:R2:W-:Y:S04]  /*14790*/  STL.64 [R1+0xb8], R50 ;  /* 0x0000b83201007387 */ /* 0x0005e80000100a00 */
[----:B0-----:R-:W4:Y:S04]  /*147a0*/  LDL.LU.64 R12, [R1+0x1a0] ;  /* 0x0001a000010c7983 */ /* 0x001f280000300a00 */
[----:B------:R-:W4:Y:S04]  /*147b0*/  LDL.LU.64 R14, [R1+0x1a8] ;  /* 0x0001a800010e7983 */ /* 0x000f280000300a00 */
[----:B-1----:R-:W4:Y:S04]  /*147c0*/  LDL.LU.64 R48, [R1+0x190] ;  /* 0x0001900001307983 */ /* 0x002f280000300a00 */
[----:B--2---:R-:W2:Y:S01]  /*147d0*/  LDL.LU.64 R50, [R1+0x198] ;  /* 0x0001980001327983 */ /* 0x004ea20000300a00 */
[C---:B------:R-:W-:Y:S08]  /*147e0*/  HMMA.16816.F32 R52, R24.reuse, R32, R52 ;  /* 0x000000201834723c */ /* 0x040ff00000001834 */
[C---:B---3--:R-:W-:Y:S08]  /*147f0*/  HMMA.16816.F32 R36, R24.reuse, R44, R36 ;  /* 0x0000002c1824723c */ /* 0x048ff00000001824 */
[----:B----4-:R-:W-:Y:S01]  /*14800*/  HMMA.16816.F32 R16, R24, R8, R16 ;  /* 0x000000081810723c */ /* 0x010fe20000001810 */
[----:B------:R-:W-:Y:S04]  /*14810*/  STL [R1+0xffc], R58 ;  /* 0x000ffc3a01007387 */ /* 0x000fe80000100800 */
[----:B------:R-:W-:Y:S04]  /*14820*/  STL.64 [R1], R40 ;  /* 0x0000002801007387 */ /* 0x000fe80000100a00 */
[----:B------:R-:W-:Y:S04]  /*14830*/  STL.64 [R1+0x8], R42 ;  /* 0x0000082a01007387 */ /* 0x000fe80000100a00 */
[----:B------:R-:W-:Y:S04]  /*14840*/  STL [R1+0xff8], R59 ;  /* 0x000ff83b01007387 */ /* 0x000fe80000100800 */
[----:B------:R0:W-:Y:S04]  /*14850*/  STL.64 [R1+0xa0], R52 ;  /* 0x0000a03401007387 */ /* 0x0001e80000100a00 */
[----:B------:R-:W-:Y:S04]  /*14860*/  STL.64 [R1+0xa8], R54 ;  /* 0x0000a83601007387 */ /* 0x000fe80000100a00 */
[----:B0-----:R-:W3:Y:S04]  /*14870*/  LDL.LU R52, [R1+0x1110] ;  /* 0x0011100001347983 */ /* 0x001ee80000300800 */
[----:B------:R-:W-:Y:S04]  /*14880*/  STL [R1+0x1000], R7 ;  /* 0x0010000701007387 */ /* 0x000fe80000100800 */
[----:B------:R-:W-:Y:S04]  /*14890*/  STL.64 [R1+0x90], R36 ;  /* 0x0000902401007387 */ /* 0x000fe80000100a00 */
[----:B------:R-:W-:Y:S04]  /*148a0*/  STL.64 [R1+0x98], R38 ;  /* 0x0000982601007387 */ /* 0x000fe80000100a00 */
[----:B------:R0:W-:Y:S04]  /*148b0*/  STL.64 [R1+0x80], R16 ;  /* 0x0000801001007387 */ /* 0x0001e80000100a00 */
[----:B------:R-:W-:Y:S04]  /*148c0*/  STL.64 [R1+0x88], R18 ;  /* 0x0000881201007387 */ /* 0x000fe80000100a00 */
[----:B0-----:R-:W4:Y:S04]  /*148d0*/  LDL R16, [R1+0xbb4] ;  /* 0x000bb40001107983 */ /* 0x001f280000100800 */
[----:B------:R-:W3:Y:S04]  /*148e0*/  LDL.LU.64 R36, [R1+0x170] ;  /* 0x0001700001247983 */ /* 0x000ee80000300a00 */
[----:B------:R-:W3:Y:S01]  /*148f0*/  LDL.LU.64 R38, [R1+0x178] ;  /* 0x0001780001267983 */ /* 0x000ee20000300a00 */
[----:B------:R-:W-:-:S02]  /*14900*/  IMAD.MOV.U32 R35, RZ, RZ, R20 ;  /* 0x000000ffff237224 */ /* 0x000fc400078e0014 */
[----:B------:R-:W-:Y:S01]  /*14910*/  IMAD.MOV.U32 R23, RZ, RZ, R21 ;  /* 0x000000ffff177224 */ /* 0x000fe200078e0015 */
[----:B------:R-:W-:-:S15]  /*14920*/  HMMA.16816.F32 R12, R24, R20, R12 ;  /* 0x00000014180c723c */ /* 0x000fde000000180c */
[----:B------:R-:W-:-:S04]  /*14930*/  NOP ;  /* 0x0000000000007918 */ /* 0x000fc80000000000 */
[----:B------:R0:W-:Y:S04]  /*14940*/  STL.64 [R1+0x70], R12 ;  /* 0x0000700c01007387 */ /* 0x0001e80000100a00 */
[----:B------:R-:W-:Y:S04]  /*14950*/  STL.64 [R1+0x78], R14 ;  /* 0x0000780e01007387 */ /* 0x000fe80000100a00 */
[----:B0-----:R-:W3:Y:S04]  /*14960*/  LDL.LU R12, [R1+0x110c] ;  /* 0x00110c00010c7983 */ /* 0x001ee80000300800 */
[----:B------:R-:W3:Y:S04]  /*14970*/  LDL.LU R22, [R1+0x1108] ;  /* 0x0011080001167983 */ /* 0x000ee80000300800 */
[----:B------:R-:W3:Y:S01]  /*14980*/  LDL.LU.64 R20, [R1+0x1100] ;  /* 0x0011000001147983 */ /* 0x000ee20000300a00 */
[----:B--2---:R-:W-:-:S15]  /*14990*/  HMMA.16816.F32 R40, R24, R40, R48 ;  /* 0x000000281828723c */ /* 0x004fde0000001830 */
[----:B------:R-:W-:-:S04]  /*149a0*/  NOP ;  /* 0x0000000000007918 */ /* 0x000fc80000000000 */
[----:B------:R-:W-:Y:S02]  /*149b0*/  IMAD.MOV.U32 R7, RZ, RZ, R40 ;  /* 0x000000ffff077224 */ /* 0x000fe400078e0028 */
[----:B------:R-:W-:Y:S02]  /*149c0*/  IMAD.MOV.U32 R58, RZ, RZ, R41 ;  /* 0x000000ffff3a7224 */ /* 0x000fe400078e0029 */
[----:B------:R-:W-:Y:S01]  /*149d0*/  IMAD.MOV.U32 R59, RZ, RZ, R42 ;  /* 0x000000ffff3b7224 */ /* 0x000fe200078e002a */
[----:B------:R-:W2:Y:S01]  /*149e0*/  LDL.LU.64 R40, [R1+0x160] ;  /* 0x0001600001287983 */ /* 0x000ea20000300a00 */
[----:B------:R-:W-:-:S03]  /*149f0*/  IMAD.MOV.U32 R61, RZ, RZ, R43 ;  /* 0x000000ffff3d7224 */ /* 0x000fc600078e002b */
[----:B------:R-:W2:Y:S04]  /*14a00*/  LDL.LU.64 R42, [R1+0x168] ;  /* 0x00016800012a7983 */ /* 0x000ea80000300a00 */
[----:B----4-:R-:W0:Y:S01]  /*14a10*/  LDSM.16.MT88.4 R16, [R16+UR5] ;  /* 0x000000051010783b */ /* 0x010e220008004200 */
[----:B---3--:R-:W-:Y:S03]  /*14a20*/  HMMA.16816.F32 R48, R24, R56, R36 ;  /* 0x000000381830723c */ /* 0x008fe60000001824 */
[----:B0-----:R-:W-:Y:S04]  /*14a30*/  STL.64 [R1+0x1090], R18 ;  /* 0x0010901201007387 */ /* 0x001fe80000100a00 */
[----:B------:R-:W-:-:S12]  /*14a40*/  STL.64 [R1+0x1088], R16 ;  /* 0x0010881001007387 */ /* 0x000fd80000100a00 */
[----:B------:R-:W-:Y:S04]  /*14a50*/  STL.64 [R1+0xf78], R50 ;  /* 0x000f783201007387 */ /* 0x000fe80000100a00 */
[----:B------:R0:W-:Y:S04]  /*14a60*/  STL.64 [R1+0xf70], R48 ;  /* 0x000f703001007387 */ /* 0x0001e80000100a00 */
[----:B------:R-:W3:Y:S04]  /*14a70*/  LDL.LU.64 R36, [R1+0x2e0] ;  /* 0x0002e00001247983 */ /* 0x000ee80000300a00 */
[----:B------:R-:W3:Y:S01]  /*14a80*/  LDL.LU.64 R38, [R1+0x2e8] ;  /* 0x0002e80001267983 */ /* 0x000ee20000300a00 */
[----:B0-----:R-:W-:Y:S01]  /*14a90*/  IMAD.MOV.U32 R49, RZ, RZ, R23 ;  /* 0x000000ffff317224 */ /* 0x001fe200078e0017 */
[----:B------:R-:W-:Y:S01]  /*14aa0*/  MOV R29, R11 ;  /* 0x0000000b001d7202 */ /* 0x000fe20000000f00 */
[----:B------:R-:W-:-:S02]  /*14ab0*/  IMAD.MOV.U32 R30, RZ, RZ, R10 ;  /* 0x000000ffff1e7224 */ /* 0x000fc400078e000a */
[----:B------:R-:W-:Y:S02]  /*14ac0*/  IMAD.MOV.U32 R34, RZ, RZ, R8 ;  /* 0x000000ffff227224 */ /* 0x000fe400078e0008 */
[----:B------:R-:W-:Y:S02]  /*14ad0*/  IMAD.MOV.U32 R31, RZ, RZ, R9 ;  /* 0x000000ffff1f7224 */ /* 0x000fe400078e0009 */
[----:B------:R-:W-:Y:S04]  /*14ae0*/  LDSM.16.MT88.4 R8, [R52+UR5] ;  /* 0x000000053408783b */ /* 0x000fe80008004200 */
[----:B------:R-:W-:Y:S01]  /*14af0*/  LDSM.16.MT88.4 R52, [R52+UR5+0x800] ;  /* 0x000800053434783b */ /* 0x000fe20008004200 */
[----:B------:R-:W-:Y:S02]  /*14b00*/  IMAD.MOV.U32 R2, RZ, RZ, R46 ;  /* 0x000000ffff027224 */ /* 0x000fe400078e002e */
[----:B------:R-:W-:Y:S01]  /*14b10*/  IMAD.MOV.U32 R0, RZ, RZ, R47 ;  /* 0x000000ffff007224 */ /* 0x000fe200078e002f */
[----:B------:R-:W-:Y:S01]  /*14b20*/  LDSM.16.MT88.4 R12, [R12+UR5] ;  /* 0x000000050c0c783b */ /* 0x000fe20008004200 */
[----:B------:R-:W-:-:S02]  /*14b30*/  IMAD.MOV.U32 R50, RZ, RZ, R22 ;  /* 0x000000ffff327224 */ /* 0x000fc400078e0016 */
[----:B------:R-:W-:Y:S02]  /*14b40*/  IMAD.MOV.U32 R51, RZ, RZ, R20 ;  /* 0x000000ffff337224 */ /* 0x000fe400078e0014 */
[----:B------:R-:W0:Y:S01]  /*14b50*/  LDSM.16.MT88.4 R20, [R21+UR5+0x800] ;  /* 0x000800051514783b */ /* 0x000e220008004200 */
[----:B--2---:R-:W-:Y:S03]  /*14b60*/  HMMA.16816.F32 R40, R24, R4, R40 ;  /* 0x000000041828723c */ /* 0x004fe60000001828 */
[----:B0-----:R-:W-:Y:S04]  /*14b70*/  STL.64 [R1+0x1010], R22 ;  /* 0x0010101601007387 */ /* 0x001fe80000100a00 */
[----:B------:R0:W-:Y:S04]  /*14b80*/  STL.64 [R1+0x1008], R20 ;  /* 0x0010081401007387 */ /* 0x0001e80000100a00 */
[----:B------:R-:W3:Y:S04]  /*14b90*/  LDL.LU.64 R24, [R1+0x60] ;  /* 0x0000600001187983 */ /* 0x000ee80000300a00 */
[----:B0-----:R-:W2:Y:S04]  /*14ba0*/  LDL.LU.64 R20, [R1+0x2c0] ;  /* 0x0002c00001147983 */ /* 0x001ea80000300a00 */
[----:B------:R-:W2:Y:S04]  /*14bb0*/  LDL.LU.64 R22, [R1+0x2c8] ;  /* 0x0002c80001167983 */ /* 0x000ea80000300a00 */
[----:B------:R-:W-:Y:S04]  /*14bc0*/  STL.64 [R1+0xf88], R42 ;  /* 0x000f882a01007387 */ /* 0x000fe80000100a00 */
[----:B------:R-:W-:Y:S04]  /*14bd0*/  STL.64 [R1+0xf80], R40 ;  /* 0x000f802801007387 */ /* 0x000fe80000100a00 */
[----:B------:R-:W4:Y:S04]  /*14be0*/  LDL.LU.64 R16, [R1+0x290] ;  /* 0x0002900001107983 */ /* 0x000f280000300a00 */
[----:B------:R-:W4:Y:S04]  /*14bf0*/  LDL.LU.64 R18, [R1+0x298] ;  /* 0x0002980001127983 */ /* 0x000f280000300a00 */
[----:B------:R0:W-:Y:S04]  /*14c00*/  STL.64 [R1+0xf98], R54 ;  /* 0x000f983601007387 */ /* 0x0001e80000100a00 */
[----:B------:R1:W-:Y:S01]  /*14c10*/  STL.64 [R1+0xf90], R52 ;  /* 0x000f903401007387 */ /* 0x0003e20000100a00 */
[----:B0-----:R-:W-:-:S02]  /*14c20*/  IMAD.MOV.U32 R54, RZ, RZ, R30 ;  /* 0x000000ffff367224 */ /* 0x001fc400078e001e */
[----:B------:R-:W-:Y:S01]  /*14c30*/  IMAD.MOV.U32 R55, RZ, RZ, R29 ;  /* 0x000000ffff377224 */ /* 0x000fe200078e001d */
[----:B------:R-:W-:Y:S01]  /*14c40*/  MOV R48, R35 ;  /* 0x0000002300307202 */ /* 0x000fe20000000f00 */
[----:B-1----:R-:W-:Y:S01]  /*14c50*/  IMAD.MOV.U32 R52, RZ, RZ, R34 ;  /* 0x000000ffff347224 */ /* 0x002fe200078e0022 */
[----:B---3--:R-:W-:Y:S01]  /*14c60*/  HMMA.16816.F32 R36, R8, R24, R36 ;  /* 0x000000180824723c */ /* 0x008fe20000001824 */
[----:B------:R-:W-:Y:S02]  /*14c70*/  IMAD.MOV.U32 R30, RZ, RZ, R24 ;  /* 0x000000ffff1e7224 */ /* 0x000fe400078e0018 */
[----:B------:R-:W-:-:S15]  /*14c80*/  IMAD.MOV.U32 R29, RZ, RZ, R25 ;  /* 0x000000ffff1d7224 */ /* 0x000fde00078e0019 */
[----:B------:R-:W-:Y:S01]  /*14c90*/  NOP ;  /* 0x0000000000007918 */ /* 0x000fe20000000000 */
[----:B------:R-:W-:Y:S04]  /*14ca0*/  STL.64 [R1+0xfa8], R38 ;  /* 0x000fa82601007387 */ /* 0x000fe80000100a00 */
[----:B------:R-:W-:Y:S04]  /*14cb0*/  STL.64 [R1+0xfa0], R36 ;  /* 0x000fa02401007387 */ /* 0x000fe80000100a00 */
[----:B------:R-:W3:Y:S04]  /*14cc0*/  LDL.LU.64 R24, [R1+0x250] ;  /* 0x0002500001187983 */ /* 0x000ee80000300a00 */
[----:B------:R-:W3:Y:S01]  /*14cd0*/  LDL.LU.64 R26, [R1+0x258] ;  /* 0x00025800011a7983 */ /* 0x000ee20000300a00 */
[----:B--2---:R-:W-:Y:S03]  /*14ce0*/  HMMA.16816.F32 R32, R8, R32, R20 ;  /* 0x000000200820723c */ /* 0x004fe60000001814 */
[----:B------:R-:W2:Y:S04]  /*14cf0*/  LDL.LU.64 R20, [R1+0x180] ;  /* 0x0001800001147983 */ /* 0x000ea80000300a00 */
[----:B------:R-:W2:Y:S01]  /*14d00*/  LDL.LU.64 R22, [R1+0x188] ;  /* 0x0001880001167983 */ /* 0x000ea20000300a00 */
[----:B------:R-:W-:-:S03]  /*14d10*/  IMAD.MOV.U32 R53, RZ, RZ, R31 ;  /* 0x000000ffff357224 */ /* 0x000fc600078e001f */
[----:B------:R-:W2:Y:S08]  /*14d20*/  LDL.64 R40, [R1] ;  /* 0x0000000001287983 */ /* 0x000eb00000100a00 */
[----:B------:R0:W-:Y:S04]  /*14d30*/  STL.64 [R1+0xf68], R34 ;  /* 0x000f682201007387 */ /* 0x0001e80000100a00 */
[----:B------:R1:W-:Y:S01]  /*14d40*/  STL.64 [R1+0xf60], R32 ;  /* 0x000f602001007387 */ /* 0x0003e20000100a00 */
[----:B0-----:R-:W-:-:S02]  /*14d50*/  IMAD.MOV.U32 R34, RZ, RZ, R28 ;  /* 0x000000ffff227224 */ /* 0x001fc400078e001c */
[----:B-1----:R-:W-:Y:S01]  /*14d60*/  IMAD.MOV.U32 R32, RZ, RZ, R30 ;  /* 0x000000ffff207224 */ /* 0x002fe200078e001e */
[----:B------:R-:W-:Y:S02]  /*14d70*/  MOV R33, R29 ;  /* 0x0000001d00217202 */ /* 0x000fe40000000f00 */
[----:B----4-:R-:W-:Y:S01]  /*14d80*/  HMMA.16816.F32 R28, R8, R44, R16 ;  /* 0x0000002c081c723c */ /* 0x010fe20000001810 */
[----:B------:R-:W-:Y:S02]  /*14d90*/  IMAD.MOV.U32 R16, RZ, RZ, R44 ;  /* 0x000000ffff107224 */ /* 0x000fe400078e002c */
[----:B------:R-:W-:Y:S02]  /*14da0*/  IMAD.MOV.U32 R35, RZ, RZ, R3 ;  /* 0x000000ffff237224 */ /* 0x000fe400078e0003 */
[----:B------:R-:W-:-:S14]  /*14db0*/  IMAD.MOV.U32 R3, RZ, RZ, R45 ;  /* 0x000000ffff037224 */ /* 0x000fdc00078e002d */
[----:B------:R-:W-:Y:S04]  /*14dc0*/  STL.64 [R1+0xfb8], R30 ;  /* 0x000fb81e01007387 */ /* 0x000fe80000100a00 */
[----:B------:R0:W-:Y:S02]  /*14dd0*/  STL.64 [R1+0xfb0], R28 ;  /* 0x000fb01c01007387 */ /* 0x0001e40000100a00 */
[----:B0-----:R-:W-:Y:S02]  /*14de0*/  IMAD.MOV.U32 R28, RZ, RZ, R16 ;  /* 0x000000ffff1c7224 */ /* 0x001fe400078e0010 */
[----:B------:R-:W4:Y:S04]  /*14df0*/  LDL.LU.64 R16, [R1+0x110] ;  /* 0x0001100001107983 */ /* 0x000f280000300a00 */
[----:B------:R-:W4:Y:S01]  /*14e00*/  LDL.LU.64 R18, [R1+0x118] ;  /* 0x0001180001127983 */ /* 0x000f220000300a00 */
[----:B------:R-:W-:-:S02]  /*14e10*/  IMAD.MOV.U32 R30, RZ, RZ, R2 ;  /* 0x000000ffff1e7224 */ /* 0x000fc400078e0002 */
[----:B------:R-:W-:Y:S02]  /*14e20*/  IMAD.MOV.U32 R31, RZ, RZ, R0 ;  /* 0x000000ffff1f7224 */ /* 0x000fe400078e0000 */
[----:B------:R-:W-:-:S03]  /*14e30*/  IMAD.MOV.U32 R29, RZ, RZ, R3 ;  /* 0x000000ffff1d7224 */ /* 0x000fc600078e0003 */
[----:B------:R-:W-:Y:S04]  /*14e40*/  STL.64 [R1+0x10f8], R30 ;  /* 0x0010f81e01007387 */ /* 0x000fe80000100a00 */
[----:B------:R0:W-:Y:S04]  /*14e50*/  STL.64 [R1+0x10f0], R28 ;  /* 0x0010f01c01007387 */ /* 0x0001e80000100a00 */
[----:B0-----:R-:W4:Y:S04]  /*14e60*/  LDL.LU.64 R28, [R1+0x100] ;  /* 0x00010000011c7983 */ /* 0x001f280000300a00 */
[----:B------:R-:W4:Y:S04]  /*14e70*/  LDL.LU.64 R30, [R1+0x108] ;  /* 0x00010800011e7983 */ /* 0x000f280000300a00 */
[----:B------:R-:W-:Y:S04]  /*14e80*/  STL.64 [R1+0x10e8], R54 ;  /* 0x0010e83601007387 */ /* 0x000fe80000100a00 */
[----:B------:R-:W-:Y:S01]  /*14e90*/  STL.64 [R1+0x10e0], R52 ;  /* 0x0010e03401007387 */ /* 0x000fe20000100a00 */
[C---:B---3--:R-:W-:Y:S08]  /*14ea0*/  HMMA.16816.F32 R24, R8.reuse, R52, R24 ;  /* 0x000000340818723c */ /* 0x048ff00000001818 */
[C---:B--2---:R-:W-:Y:S11]  /*14eb0*/  HMMA.16816.F32 R44, R8.reuse, R48, R20 ;  /* 0x00000030082c723c */ /* 0x044ff60000001814 */
[----:B------:R-:W-:Y:S04]  /*14ec0*/  STL.64 [R1+0xfc8], R26 ;  /* 0x000fc81a01007387 */ /* 0x000fe80000100a00 */
[----:B------:R4:W-:Y:S04]  /*14ed0*/  STL.64 [R1+0xfc0], R24 ;  /* 0x000fc01801007387 */ /* 0x0009e80000100a00 */
[----:B------:R-:W2:Y:S04]  /*14ee0*/  LDL.LU.64 R20, [R1+0xf0] ;  /* 0x0000f00001147983 */ /* 0x000ea80000300a00 */
[----:B------:R-:W2:Y:S04]  /*14ef0*/  LDL.LU.64 R22, [R1+0xf8] ;  /* 0x0000f80001167983 */ /* 0x000ea80000300a00 */
[----:B------:R-:W-:Y:S04]  /*14f00*/  STL.64 [R1+0x10d8], R50 ;  /* 0x0010d83201007387 */ /* 0x000fe80000100a00 */
[----:B------:R-:W-:Y:S04]  /*14f10*/  STL.64 [R1+0x10d0], R48 ;  /* 0x0010d03001007387 */ /* 0x000fe80000100a00 */
[----:B------:R-:W-:Y:S01]  /*14f20*/  STL.64 [R1+0xfd8], R46 ;  /* 0x000fd82e01007387 */ /* 0x000fe20000100a00 */
[----:B----4-:R-:W-:Y:S03]  /*14f30*/  HMMA.16816.F32 R24, R8, R40, R16 ;  /* 0x000000280818723c */ /* 0x010fe60000001810 */
[----:B------:R0:W-:Y:S04]  /*14f40*/  STL.64 [R1+0xfd0], R44 ;  /* 0x000fd02c01007387 */ /* 0x0001e80000100a00 */
[----:B0-----:R-:W3:Y:S04]  /*14f50*/  LDL.LU.64 R44, [R1+0x40] ;  /* 0x00004000012c7983 */ /* 0x001ee80000300a00 */
[----:B------:R-:W4:Y:S08]  /*14f60*/  LDL.64 R46, [R1+0x48] ;  /* 0x00004800012e7983 */ /* 0x000f300000100a00 */
[----:B------:R-:W-:Y:S01]  /*14f70*/  MOV R60, R24 ;  /* 0x00000018003c7202 */ /* 0x000fe20000000f00 */
[----:B------:R-:W-:-:S02]  /*14f80*/  IMAD.MOV.U32 R3, RZ, RZ, R25 ;  /* 0x000000ffff037224 */ /* 0x000fc400078e0019 */
[----:B------:R-:W-:Y:S02]  /*14f90*/  IMAD.MOV.U32 R2, RZ, RZ, R26 ;  /* 0x000000ffff027224 */ /* 0x000fe400078e001a */
[----:B------:R-:W-:Y:S02]  /*14fa0*/  IMAD.MOV.U32 R0, RZ, RZ, R27 ;  /* 0x000000ffff007224 */ /* 0x000fe400078e001b */
[----:B------:R-:W-:Y:S01]  /*14fb0*/  HMMA.16816.F32 R24, R8, R56, R28 ;  /* 0x000000380818723c */ /* 0x000fe2000000181c */
[----:B------:R-:W-:Y:S04]  /*14fc0*/  STL.64 [R1+0x10b0], R58 ;  /* 0x0010b03a01007387 */ /* 0x000fe80000100a00 */
[----:B------:R-:W-:-:S14]  /*14fd0*/  STL.64 [R1+0x10a8], R56 ;  /* 0x0010a83801007387 */ /* 0x000fdc0000100a00 */
[----:B------:R-:W-:Y:S04]  /*14fe0*/  STL.64 [R1+0xe0], R24 ;  /* 0x0000e01801007387 */ /* 0x000fe80000100a00 */
[----:B------:R-:W-:Y:S01]  /*14ff0*/  STL.64 [R1+0xe8], R26 ;  /* 0x0000e81a01007387 */ /* 0x000fe20000100a00 */
[----:B--2---:R-:W-:-:S15]  /*15000*/  HMMA.16816.F32 R20, R8, R4, R20 ;  /* 0x000000040814723c */ /* 0x004fde0000001814 */
[----:B------:R-:W-:-:S04]  /*15010*/  NOP ;  /* 0x0000000000007918 */ /* 0x000fc80000000000 */
[----:B------:R-:W-:Y:S01]  /*15020*/  IMAD.MOV.U32 R11, RZ, RZ, R22 ;  /* 0x000000ffff0b7224 */ /* 0x000fe200078e0016 */
[----:B------:R0:W-:Y:S01]  /*15030*/  STL.64 [R1+0xd0], R20 ;  /* 0x0000d01401007387 */ /* 0x0001e20000100a00 */
[----:B------:R-:W-:-:S03]  /*15040*/  IMAD.MOV.U32 R10, RZ, RZ, R23 ;  /* 0x000000ffff0a7224 */ /* 0x000fc600078e0017 */
[----:B0-----:R-:W2:Y:S04]  /*15050*/  LDL.LU.64 R20, [R1+0x2d0] ;  /* 0x0002d00001147983 */ /* 0x001ea80000300a00 */
[----:B------:R-:W2:Y:S04]  /*15060*/  LDL.LU.64 R22, [R1+0x2d8] ;  /* 0x0002d80001167983 */ /* 0x000ea80000300a00 */
[----:B------:R-:W-:Y:S04]  /*15070*/  STL.64 [R1+0x10a0], R6 ;  /* 0x0010a00601007387 */ /* 0x000fe80000100a00 */
[----:B------:R-:W-:Y:S04]  /*15080*/  STL.64 [R1+0x1098], R4 ;  /* 0x0010980401007387 */ /* 0x000fe80000100a00 */
[----:B------:R0:W-:Y:S04]  /*15090*/  STL.64 [R1+0xfe0], R10 ;  /* 0x000fe00a01007387 */ /* 0x0001e80000100a00 */
[----:B------:R-:W2:Y:S04]  /*150a0*/  LDL.LU R36, [R1+0x80] ;  /* 0x0000800001247983 */ /* 0x000ea80000300800 */
[----:B------:R-:W2:Y:S04]  /*150b0*/  LDL.LU R37, [R1+0x84] ;  /* 0x0000840001257983 */ /* 0x000ea80000300800 */
[----:B------:R-:W2:Y:S04]  /*150c0*/  LDL.LU R38, [R1+0x88] ;  /* 0x0000880001267983 */ /* 0x000ea80000300800 */
[----:B------:R-:W2:Y:S04]  /*150d0*/  LDL.LU R39, [R1+0x8c] ;  /* 0x00008c0001277983 */ /* 0x000ea80000300800 */
[----:B--2---:R-:W-:Y:S04]  /*150e0*/  STL.64 [R1+0xff0], R38 ;  /* 0x000ff02601007387 */ /* 0x004fe80000100a00 */
[----:B------:R1:W-:Y:S04]  /*150f0*/  STL.64 [R1+0xfe8], R36 ;  /* 0x000fe82401007387 */ /* 0x0003e80000100a00 */
[----:B------:R-:W2:Y:S04]  /*15100*/  LDL.LU R8, [R1+0xa0] ;  /* 0x0000a00001087983 */ /* 0x000ea80000300800 */
[----:B------:R-:W2:Y:S04]  /*15110*/  LDL.LU R9, [R1+0xa4] ;  /* 0x0000a40001097983 */ /* 0x000ea80000300800 */
[----:B0-----:R-:W2:Y:S04]  /*15120*/  LDL.LU R10, [R1+0xa8] ;  /* 0x0000a800010a7983 */ /* 0x001ea80000300800 */
[----:B------:R-:W2:Y:S04]  /*15130*/  LDL.LU R11, [R1+0xac] ;  /* 0x0000ac00010b7983 */ /* 0x000ea80000300800 */
[----:B--2---:R-:W-:Y:S04]  /*15140*/  STL.64 [R1+0x1020], R10 ;  /* 0x0010200a01007387 */ /* 0x004fe80000100a00 */
[----:B------:R-:W-:Y:S04]  /*15150*/  STL.64 [R1+0x1018], R8 ;  /* 0x0010180801007387 */ /* 0x000fe80000100a00 */
[----:B-1----:R-:W2:Y:S04]  /*15160*/  LDL.LU R36, [R1+0xb0] ;  /* 0x0000b00001247983 */ /* 0x002ea80000300800 */
[----:B------:R-:W2:Y:S04]  /*15170*/  LDL.LU R37, [R1+0xb4] ;  /* 0x0000b40001257983 */ /* 0x000ea80000300800 */
[----:B------:R-:W2:Y:S04]  /*15180*/  LDL.LU R38, [R1+0xb8] ;  /* 0x0000b80001267983 */ /* 0x000ea80000300800 */
[----:B------:R-:W2:Y:S04]  /*15190*/  LDL.LU R39, [R1+0xbc] ;  /* 0x0000bc0001277983 */ /* 0x000ea80000300800 */
[----:B--2---:R-:W-:Y:S04]  /*151a0*/  STL.64 [R1+0x1030], R38 ;  /* 0x0010302601007387 */ /* 0x004fe80000100a00 */
[----:B------:R-:W-:Y:S04]  /*151b0*/  STL.64 [R1+0x1028], R36 ;  /* 0x0010282401007387 */ /* 0x000fe80000100a00 */
[----:B------:R-:W2:Y:S04]  /*151c0*/  LDL.LU R24, [R1+0x90] ;  /* 0x0000900001187983 */ /* 0x000ea80000300800 */
[----:B------:R-:W2:Y:S04]  /*151d0*/  LDL.LU R25, [R1+0x94] ;  /* 0x0000940001197983 */ /* 0x000ea80000300800 */
[----:B------:R-:W2:Y:S04]  /*151e0*/  LDL.LU R26, [R1+0x98] ;  /* 0x00009800011a7983 */ /* 0x000ea80000300800 */
[----:B------:R-:W2:Y:S01]  /*151f0*/  LDL.LU R27, [R1+0x9c] ;  /* 0x00009c00011b7983 */ /* 0x000ea20000300800 */
[----:B------:R-:W-:-:S02]  /*15200*/  IMAD.MOV.U32 R17, RZ, RZ, R40 ;  /* 0x000000ffff117224 */ /* 0x000fc400078e0028 */
[----:B------:R-:W-:Y:S01]  /*15210*/  IMAD.MOV.U32 R16, RZ, RZ, R41 ;  /* 0x000000ffff107224 */ /* 0x000fe200078e0029 */
[----:B------:R-:W-:Y:S01]  /*15220*/  HMMA.16816.F32 R4, R12, R32, R20 ;  /* 0x000000200c04723c */ /* 0x000fe20000001814 */
        /* <DEDUP_REMOVED lines=8> */
[----:B--2---:R-:W-:Y:S04]  /*152b0*/  STL.64 [R1+0x1050], R42 ;  /* 0x0010502a01007387 */ /* 0x004fe80000100a00 */
[----:B------:R-:W-:Y:S04]  /*152c0*/  STL.64 [R1+0x1048], R40 ;  /* 0x0010482801007387 */ /* 0x000fe80000100a00 */
[----:B------:R-:W-:Y:S04]  /*152d0*/  STL.64 [R1+0x10c0], R34 ;  /* 0x0010c02201007387 */ /* 0x000fe80000100a00 */
[----:B------:R-:W-:Y:S04]  /*152e0*/  STL.64 [R1+0x10b8], R32 ;  /* 0x0010b82001007387 */ /* 0x000fe80000100a00 */
[----:B------:R-:W-:Y:S04]  /*152f0*/  STL.64 [R1+0xf0], R4 ;  /* 0x0000f00401007387 */ /* 0x000fe80000100a00 */
[----:B------:R-:W-:Y:S04]  /*15300*/  STL.64 [R1+0xf8], R6 ;  /* 0x0000f80601007387 */ /* 0x000fe80000100a00 */
[----:B------:R-:W3:Y:S04]  /*15310*/  LDL.LU.64 R28, [R1+0x2b0] ;  /* 0x0002b000011c7983 */ /* 0x000ee80000300a00 */
[----:B------:R-:W3:Y:S04]  /*15320*/  LDL.LU.64 R30, [R1+0x2b8] ;  /* 0x0002b800011e7983 */ /* 0x000ee80000300a00 */
[----:B------:R-:W2:Y:S04]  /*15330*/  LDL.LU.64 R52, [R1+0x280] ;  /* 0x0002800001347983 */ /* 0x000ea80000300a00 */
[----:B------:R-:W2:Y:S04]  /*15340*/  LDL.LU.64 R54, [R1+0x288] ;  /* 0x0002880001367983 */ /* 0x000ea80000300a00 */
[----:B------:R-:W2:Y:S04]  /*15350*/  LDL.LU.64 R48, [R1+0x240] ;  /* 0x0002400001307983 */ /* 0x000ea80000300a00 */
[----:B------:R-:W2:Y:S04]  /*15360*/  LDL.LU.64 R50, [R1+0x248] ;  /* 0x0002480001327983 */ /* 0x000ea80000300a00 */
[----:B------:R0:W-:Y:S04]  /*15370*/  STL.64 [R1+0x10c8], R56 ;  /* 0x0010c83801007387 */ /* 0x0001e80000100a00 */
[----:B0-----:R-:W2:Y:S04]  /*15380*/  LDL.LU.64 R56, [R1+0x210] ;  /* 0x0002100001387983 */ /* 0x001ea80000300a00 */
[----:B------:R-:W2:Y:S04]  /*15390*/  LDL.LU.64 R58, [R1+0x218] ;  /* 0x00021800013a7983 */ /* 0x000ea80000300a00 */
        /* <DEDUP_REMOVED lines=8> */
[----:B--2---:R-:W-:Y:S04]  /*15420*/  STL.64 [R1+0x1060], R42 ;  /* 0x0010602a01007387 */ /* 0x004fe80000100a00 */
[----:B------:R0:W-:Y:S04]  /*15430*/  STL.64 [R1+0x1058], R40 ;  /* 0x0010582801007387 */ /* 0x0001e80000100a00 */
[----:B0-----:R-:W2:Y:S04]  /*15440*/  LDL.LU.64 R40, [R1+0x200] ;  /* 0x0002000001287983 */ /* 0x001ea80000300a00 */
[----:B------:R-:W2:Y:S01]  /*15450*/  LDL.LU.64 R42, [R1+0x208] ;  /* 0x00020800012a7983 */ /* 0x000ea20000300a00 */
[C---:B---3--:R-:W-:Y:S03]  /*15460*/  HMMA.16816.F32 R28, R12.reuse, R44, R28 ;  /* 0x0000002c0c1c723c */ /* 0x048fe6000000181c */
[----:B--2---:R-:W-:Y:S04]  /*15470*/  STL.64 [R1+0x1070], R42 ;  /* 0x0010702a01007387 */ /* 0x004fe80000100a00 */
[----:B------:R0:W-:Y:S04]  /*15480*/  STL.64 [R1+0x1068], R40 ;  /* 0x0010682801007387 */ /* 0x0001e80000100a00 */
[----:B0-----:R-:W2:Y:S04]  /*15490*/  LDL.LU.64 R40, [R1+0x230] ;  /* 0x0002300001287983 */ /* 0x001ea80000300a00 */
[----:B------:R-:W3:Y:S04]  /*154a0*/  LDL.LU.64 R42, [R1+0x238] ;  /* 0x00023800012a7983 */ /* 0x000ee80000300a00 */
[----:B---3--:R-:W-:Y:S04]  /*154b0*/  STL.64 [R1+0x1080], R42 ;  /* 0x0010802a01007387 */ /* 0x008fe80000100a00 */
[----:B--2---:R0:W-:Y:S04]  /*154c0*/  STL.64 [R1+0x1078], R40 ;  /* 0x0010782801007387 */ /* 0x0041e80000100a00 */
[----:B0-----:R-:W2:Y:S04]  /*154d0*/  LDL.LU.64 R40, [R1+0x2a0] ;  /* 0x0002a00001287983 */ /* 0x001ea80000300a00 */
[----:B------:R-:W2:Y:S04]  /*154e0*/  LDL.LU.64 R42, [R1+0x2a8] ;  /* 0x0002a800012a7983 */ /* 0x000ea80000300a00 */
[----:B------:R-:W3:Y:S04]  /*154f0*/  LDL.LU.64 R24, [R1+0x120] ;  /* 0x0001200001187983 */ /* 0x000ee80000300a00 */
[----:B------:R-:W3:Y:S04]  /*15500*/  LDL.LU.64 R26, [R1+0x128] ;  /* 0x00012800011a7983 */ /* 0x000ee80000300a00 */
[----:B------:R-:W2:Y:S04]  /*15510*/  LDL.LU.64 R36, [R1+0x1c0] ;  /* 0x0001c00001247983 */ /* 0x000ea80000300a00 */
[----:B------:R-:W2:Y:S04]  /*15520*/  LDL.LU.64 R38, [R1+0x1c8] ;  /* 0x0001c80001267983 */ /* 0x000ea80000300a00 */
[----:B------:R-:W2:Y:S04]  /*15530*/  LDL.LU.64 R8, [R1+0x1e0] ;  /* 0x0001e00001087983 */ /* 0x000ea80000300a00 */
[----:B------:R-:W2:Y:S04]  /*15540*/  LDL.LU.64 R10, [R1+0x1e8] ;  /* 0x0001e800010a7983 */ /* 0x000ea80000300a00 */
[----:B------:R-:W2:Y:S04]  /*15550*/  LDL.LU.64 R20, [R1+0x1d0] ;  /* 0x0001d00001147983 */ /* 0x000ea80000300a00 */
[----:B------:R-:W2:Y:S04]  /*15560*/  LDL.LU.64 R22, [R1+0x1d8] ;  /* 0x0001d80001167983 */ /* 0x000ea80000300a00 */
[----:B------:R-:W-:Y:S04]  /*15570*/  STL.64 [R1+0x100], R28 ;  /* 0x0001001c01007387 */ /* 0x000fe80000100a00 */
[----:B------:R0:W-:Y:S04]  /*15580*/  STL.64 [R1+0x108], R30 ;  /* 0x0001081e01007387 */ /* 0x0001e80000100a00 */
[----:B0-----:R-:W2:Y:S04]  /*15590*/  LDL.LU.64 R30, [R1+0x10f8] ;  /* 0x0010f800011e7983 */ /* 0x001ea80000300a00 */
[----:B------:R-:W2:Y:S02]  /*155a0*/  LDL.LU.64 R28, [R1+0x10f0] ;  /* 0x0010f000011c7983 */ /* 0x000ea40000300a00 */
[----:B--2---:R-:W-:-:S15]  /*155b0*/  HMMA.16816.F32 R52, R12, R28, R52 ;  /* 0x0000001c0c34723c */ /* 0x004fde0000001834 */
[----:B------:R-:W-:-:S04]  /*155c0*/  NOP ;  /* 0x0000000000007918 */ /* 0x000fc80000000000 */
        /* <DEDUP_REMOVED lines=12> */
[----:B------:R0:W-:Y:S04]  /*15690*/  STL.64 [R1+0x1b0], R56 ;  /* 0x0001b03801007387 */ /* 0x0001e80000100a00 */
[----:B------:R1:W-:Y:S04]  /*156a0*/  STL.64 [R1+0x1b8], R58 ;  /* 0x0001b83a01007387 */ /* 0x0003e80000100a00 */
[----:B0-----:R-:W1:Y:S02]  /*156b0*/  LDL.LU.64 R56, [R1+0x10c8] ;  /* 0x0010c80001387983 */ /* 0x001e640000300a00 */
[----:B-1----:R-:W-:Y:S02]  /*156c0*/  HMMA.16816.F32 R56, R12, R56, R32 ;  /* 0x000000380c38723c */ /* 0x002fe40000001820 */
[----:B------:R-:W2:Y:S04]  /*156d0*/  LDL.LU.64 R34, [R1+0x10c0] ;  /* 0x0010c00001227983 */ /* 0x000ea80000300a00 */
[----:B------:R-:W2:-:S13]  /*156e0*/  LDL.LU.64 R32, [R1+0x10b8] ;  /* 0x0010b80001207983 */ /* 0x000e9a0000300a00 */
        /* <DEDUP_REMOVED lines=10> */
[----:B--2---:R-:W-:Y:S02]  /*15790*/  HMMA.16816.F32 R12, R12, R4, R16 ;  /* 0x000000040c0c723c */ /* 0x004fe40000001810 */
[----:B------:R-:W2:Y:S04]  /*157a0*/  LDL.LU.64 R18, [R1+0x1090] ;  /* 0x0010900001127983 */ /* 0x000ea80000300a00 */
[----:B------:R-:W2:-:S13]  /*157b0*/  LDL.LU.64 R16, [R1+0x1088] ;  /* 0x0010880001107983 */ /* 0x000e9a0000300a00 */
[----:B------:R0:W-:Y:S04]  /*157c0*/  STL.64 [R1+0x170], R12 ;  /* 0x0001700c01007387 */ /* 0x0001e80000100a00 */
[----:B------:R1:W-:Y:S04]  /*157d0*/  STL.64 [R1+0x178], R14 ;  /* 0x0001780e01007387 */ /* 0x0003e80000100a00 */
[----:B0-----:R-:W3:Y:S04]  /*157e0*/  LDL.LU.64 R12, [R1] ;  /* 0x00000000010c7983 */ /* 0x001ee80000300a00 */
[----:B-1----:R-:W3:Y:S01]  /*157f0*/  LDL.LU.64 R14, [R1+0x8] ;  /* 0x00000800010e7983 */ /* 0x002ee20000300a00 */
        /* <DEDUP_REMOVED lines=17> */
[----:B------:R-:W2:Y:S01]  /*15910*/  LDL.LU.64 R40, [R1+0x1058] ;  /* 0x0010580001287983 */ /* 0x000ea20000300a00 */
[C---:B---3--:R-:W-:Y:S08]  /*15920*/  HMMA.16816.F32 R24, R16.reuse, R48, R24 ;  /* 0x000000301018723c */ /* 0x048ff00000001818 */
[C---:B------:R-:W-:Y:S08]  /*15930*/  HMMA.16816.F32 R36, R16.reuse, R12, R36 ;  /* 0x0000000c1024723c */ /* 0x040ff00000001824 */
[C---:B------:R-:W-:Y:S08]  /*15940*/  HMMA.16816.F32 R8, R16.reuse, R56, R8 ;  /* 0x000000381008723c */ /* 0x040ff00000001808 */
[----:B--2---:R-:W-:-:S15]  /*15950*/  HMMA.16816.F32 R40, R16, R52, R40 ;  /* 0x000000341028723c */ /* 0x004fde0000001828 */
[----:B------:R-:W-:-:S04]  /*15960*/  NOP ;  /* 0x0000000000007918 */ /* 0x000fc80000000000 */
[----:B------:R-:W-:Y:S04]  /*15970*/  STL.64 [R1+0x130], R40 ;  /* 0x0001302801007387 */ /* 0x000fe80000100a00 */
[----:B------:R0:W-:Y:S04]  /*15980*/  STL.64 [R1+0x138], R42 ;  /* 0x0001382a01007387 */ /* 0x0001e80000100a00 */
[----:B0-----:R-:W2:Y:S04]  /*15990*/  LDL.LU.64 R42, [R1+0x1050] ;  /* 0x00105000012a7983 */ /* 0x001ea80000300a00 */
[----:B------:R-:W2:Y:S04]  /*159a0*/  LDL.LU.64 R40, [R1+0x1048] ;  /* 0x0010480001287983 */ /* 0x000ea80000300a00 */
[----:B------:R-:W-:Y:S04]  /*159b0*/  STL.64 [R1+0x120], R24 ;  /* 0x0001201801007387 */ /* 0x000fe80000100a00 */
[----:B------:R0:W-:Y:S01]  /*159c0*/  STL.64 [R1+0x128], R26 ;  /* 0x0001281a01007387 */ /* 0x0001e20000100a00 */
[----:B------:R-:W-:Y:S03]  /*159d0*/  HMMA.16816.F32 R16, R16, R4, R20 ;  /* 0x000000041010723c */ /* 0x000fe60000001814 */
[----:B0-----:R-:W3:Y:S04]  /*159e0*/  LDL.LU.64 R26, [R1+0x1040] ;  /* 0x00104000011a7983 */ /* 0x001ee80000300a00 */
[----:B------:R-:W3:Y:S04]  /*159f0*/  LDL.LU.64 R24, [R1+0x1038] ;  /* 0x0010380001187983 */ /* 0x000ee80000300a00 */
[----:B------:R-:W-:Y:S04]  /*15a00*/  STL.64 [R1+0x1c0], R36 ;  /* 0x0001c02401007387 */ /* 0x000fe80000100a00 */
[----:B------:R0:W-:Y:S04]  /*15a10*/  STL.64 [R1+0x1c8], R38 ;  /* 0x0001c82601007387 */ /* 0x0001e80000100a00 */
[----:B0-----:R-:W2:Y:S04]  /*15a20*/  LDL.LU.64 R38, [R1+0x1030] ;  /* 0x0010300001267983 */ /* 0x001ea80000300a00 */
[----:B------:R-:W2:Y:S04]  /*15a30*/  LDL.LU.64 R36, [R1+0x1028] ;  /* 0x0010280001247983 */ /* 0x000ea80000300a00 */
[----:B------:R-:W-:Y:S04]  /*15a40*/  STL.64 [R1+0x1f0], R8 ;  /* 0x0001f00801007387 */ /* 0x000fe80000100a00 */
[----:B------:R0:W-:Y:S04]  /*15a50*/  STL.64 [R1+0x1f8], R10 ;  /* 0x0001f80a01007387 */ /* 0x0001e80000100a00 */
[----:B0-----:R-:W4:Y:S04]  /*15a60*/  LDL.LU.64 R10, [R1+0x1020] ;  /* 0x00102000010a7983 */ /* 0x001f280000300a00 */
[----:B------:R-:W4:Y:S04]  /*15a70*/  LDL.LU.64 R8, [R1+0x1018] ;  /* 0x0010180001087983 */ /* 0x000f280000300a00 */
[----:B------:R-:W2:Y:S04]  /*15a80*/  LDL.LU.64 R22, [R1+0x1010] ;  /* 0x0010100001167983 */ /* 0x000ea80000300a00 */
[----:B------:R-:W2:Y:S04]  /*15a90*/  LDL.LU.64 R20, [R1+0x1008] ;  /* 0x0010080001147983 */ /* 0x000ea80000300a00 */
[----:B------:R0:W-:Y:S04]  /*15aa0*/  STL.64 [R1+0x330], R16 ;  /* 0x0003301001007387 */ /* 0x0001e80000100a00 */
[----:B------:R1:W-:Y:S01]  /*15ab0*/  STL.64 [R1+0x338], R18 ;  /* 0x0003381201007387 */ /* 0x0003e20000100a00 */
[----:B0-----:R-:W-:-:S03]  /*15ac0*/  IMAD.MOV.U32 R16, RZ, RZ, R7 ;  /* 0x000000ffff107224 */ /* 0x001fc600078e0007 */
[----:B------:R-:W3:Y:S01]  /*15ad0*/  LDL.LU R7, [R1+0x1000] ;  /* 0x0010000001077983 */ /* 0x000ee20000300800 */
[----:B------:R-:W-:Y:S02]  /*15ae0*/  IMAD.MOV.U32 R17, RZ, RZ, R58 ;  /* 0x000000ffff117224 */ /* 0x000fe400078e003a */
[----:B-1----:R-:W-:Y:S01]  /*15af0*/  IMAD.MOV.U32 R18, RZ, RZ, R59 ;  /* 0x000000ffff127224 */ /* 0x002fe200078e003b */
[----:B------:R-:W3:Y:S04]  /*15b00*/  LDL.LU R58, [R1+0xffc] ;  /* 0x000ffc00013a7983 */ /* 0x000ee80000300800 */
[----:B------:R-:W3:Y:S04]  /*15b10*/  LDL.LU R59, [R1+0xff8] ;  /* 0x000ff800013b7983 */ /* 0x000ee80000300800 */
[----:B------:R-:W3:Y:S01]  /*15b20*/  LDL R5, [R1+0xbb8] ;  /* 0x000bb80001057983 */ /* 0x000ee20000100800 */
[----:B--2---:R-:W-:-:S15]  /*15b30*/  HMMA.16816.F32 R36, R20, R34, R36 ;  /* 0x000000221424723c */ /* 0x004fde0000001824 */
[----:B------:R-:W-:-:S04]  /*15b40*/  NOP ;  /* 0x0000000000007918 */ /* 0x000fc80000000000 */
[----:B------:R-:W-:Y:S04]  /*15b50*/  STL.64 [R1+0x1e0], R36 ;  /* 0x0001e02401007387 */ /* 0x000fe80000100a00 */
[----:B------:R0:W-:Y:S04]  /*15b60*/  STL.64 [R1+0x1e8], R38 ;  /* 0x0001e82601007387 */ /* 0x0001e80000100a00 */
[----:B0-----:R-:W2:Y:S04]  /*15b70*/  LDL.LU.64 R38, [R1+0xff0] ;  /* 0x000ff00001267983 */ /* 0x001ea80000300a00 */
[----:B------:R-:W2:Y:S01]  /*15b80*/  LDL.LU.64 R36, [R1+0xfe8] ;  /* 0x000fe80001247983 */ /* 0x000ea20000300a00 */
[C---:B----4-:R-:W-:Y:S08]  /*15b90*/  HMMA.16816.F32 R8, R20.reuse, R46, R8 ;  /* 0x0000002e1408723c */ /* 0x050ff00000001808 */
[----:B---3--:R-:W-:Y:S01]  /*15ba0*/  HMMA.16816.F32 R28, R20, R30, R24 ;  /* 0x0000001e141c723c */ /* 0x008fe20000001818 */
[----:B------:R-:W-:-:S07]  /*15bb0*/  IMAD.MOV.U32 R12, RZ, RZ, R46 ;  /* 0x000000ffff0c7224 */ /* 0x000fce00078e002e */
[----:B------:R-:W-:Y:S03]  /*15bc0*/  HMMA.16816.F32 R48, R20, R50, R40 ;  /* 0x000000321430723c */ /* 0x000fe60000001828 */
[----:B------:R0:W-:Y:S04]  /*15bd0*/  STL.64 [R1+0x1d0], R8 ;  /* 0x0001d00801007387 */ /* 0x0001e80000100a00 */
[----:B------:R1:W-:Y:S01]  /*15be0*/  STL.64 [R1+0x1d8], R10 ;  /* 0x0001d80a01007387 */ /* 0x0003e20000100a00 */
[----:B0-----:R-:W-:-:S03]  /*15bf0*/  IMAD.MOV.U32 R8, RZ, RZ, R47 ;  /* 0x000000ffff087224 */ /* 0x001fc600078e002f */
[----:B-1----:R-:W3:Y:S04]  /*15c00*/  LDL.LU.64 R10, [R1+0xfe0] ;  /* 0x000fe000010a7983 */ /* 0x002ee80000300a00 */
[----:B------:R-:W4:Y:S04]  /*15c10*/  LDL.LU.64 R46, [R1+0xfd8] ;  /* 0x000fd800012e7983 */ /* 0x000f280000300a00 */
[----:B------:R-:W4:Y:S04]  /*15c20*/  LDL.LU.64 R44, [R1+0xfd0] ;  /* 0x000fd000012c7983 */ /* 0x000f280000300a00 */
[----:B------:R-:W3:Y:S04]  /*15c30*/  LDL R9, [R1+0xbb4] ;  /* 0x000bb40001097983 */ /* 0x000ee80000100800 */
[----:B------:R-:W3:Y:S04]  /*15c40*/  LDL.LU.64 R26, [R1+0xfc8] ;  /* 0x000fc800011a7983 */ /* 0x000ee80000300a00 */
[----:B------:R-:W3:Y:S04]  /*15c50*/  LDL.LU.64 R24, [R1+0xfc0] ;  /* 0x000fc00001187983 */ /* 0x000ee80000300a00 */
[----:B------:R-:W-:Y:S04]  /*15c60*/  STL.64 [R1+0x320], R28 ;  /* 0x0003201c01007387 */ /* 0x000fe80000100a00 */
[----:B------:R0:W-:Y:S04]  /*15c70*/  STL.64 [R1+0x328], R30 ;  /* 0x0003281e01007387 */ /* 0x0001e80000100a00 */
[----:B0-----:R-:W3:Y:S04]  /*15c80*/  LDL.LU.64 R30, [R1+0xfb8] ;  /* 0x000fb800011e7983 */ /* 0x001ee80000300a00 */
[----:B------:R-:W3:Y:S01]  /*15c90*/  LDL.LU.64 R28, [R1+0xfb0] ;  /* 0x000fb000011c7983 */ /* 0x000ee20000300a00 */
[----:B--2---:R-:W-:Y:S03]  /*15ca0*/  HMMA.16816.F32 R52, R20, R54, R36 ;  /* 0x000000361434723c */ /* 0x004fe60000001824 */
[----:B------:R-:W2:Y:S04]  /*15cb0*/  LDL.LU.64 R38, [R1+0xfa8] ;  /* 0x000fa80001267983 */ /* 0x000ea80000300a00 */
[----:B------:R-:W2:-:S12]  /*15cc0*/  LDL.LU.64 R36, [R1+0xfa0] ;  /* 0x000fa00001247983 */ /* 0x000e980000300a00 */
[----:B------:R-:W-:Y:S04]  /*15cd0*/  STL.64 [R1+0x310], R52 ;  /* 0x0003103401007387 */ /* 0x000fe80000100a00 */
[----:B------:R0:W-:Y:S04]  /*15ce0*/  STL.64 [R1+0x318], R54 ;  /* 0x0003183601007387 */ /* 0x0001e80000100a00 */
[----:B0-----:R-:W2:Y:S04]  /*15cf0*/  LDL.LU.64 R54, [R1+0xf98] ;  /* 0x000f980001367983 */ /* 0x001ea80000300a00 */
[----:B------:R-:W2:Y:S04]  /*15d00*/  LDL.LU.64 R52, [R1+0xf90] ;  /* 0x000f900001347983 */ /* 0x000ea80000300a00 */
[----:B------:R-:W2:Y:S04]  /*15d10*/  LDL.LU.64 R42, [R1+0xf88] ;  /* 0x000f8800012a7983 */ /* 0x000ea80000300a00 */
[----:B------:R-:W2:Y:S04]  /*15d20*/  LDL.LU.64 R40, [R1+0xf80] ;  /* 0x000f800001287983 */ /* 0x000ea80000300a00 */
[----:B------:R-:W-:Y:S04]  /*15d30*/  STL.64 [R1+0x300], R48 ;  /* 0x0003003001007387 */ /* 0x000fe80000100a00 */
[----:B------:R0:W-:Y:S04]  /*15d40*/  STL.64 [R1+0x308], R50 ;  /* 0x0003083201007387 */ /* 0x0001e80000100a00 */
[----:B0-----:R-:W2:Y:S04]  /*15d50*/  LDL.LU.64 R50, [R1+0xf78] ;  /* 0x000f780001327983 */ /* 0x001ea80000300a00 */
[----:B------:R-:W2:Y:S01]  /*15d60*/  LDL.LU.64 R48, [R1+0xf70] ;  /* 0x000f700001307983 */ /* 0x000ea20000300a00 */
[----:B------:R-:W-:-:S03]  /*15d70*/  MOV R19, R61 ;  /* 0x0000003d00137202 */ /* 0x000fc60000000f00 */
[----:B------:R-:W3:Y:S04]  /*15d80*/  LDL R4, [R1+0xbbc] ;  /* 0x000bbc0001047983 */ /* 0x000ee80000100800 */
[----:B------:R-:W-:-:S15]  /*15d90*/  HMMA.16816.F32 R16, R20, R14, R16 ;  /* 0x0000000e1410723c */ /* 0x000fde0000001810 */
[----:B------:R-:W-:-:S04]  /*15da0*/  NOP ;  /* 0x0000000000007918 */ /* 0x000fc80000000000 */
[----:B------:R-:W-:Y:S04]  /*15db0*/  STL.64 [R1+0x2f0], R16 ;  /* 0x0002f01001007387 */ /* 0x000fe80000100a00 */
[----:B------:R2:W-:Y:S04]  /*15dc0*/  STL.64 [R1+0x2f8], R18 ;  /* 0x0002f81201007387 */ /* 0x0005e80000100a00 */
[----:B------:R-:W3:Y:S01]  /*15dd0*/  LDL R13, [R1+0x37c] ;  /* 0x00037c00010d7983 */ /* 0x000ee20000100800 */
[----:B--2---:R-:W-:Y:S03]  /*15de0*/  HMMA.16816.F32 R16, R20, R58, R48 ;  /* 0x0000003a1410723c */ /* 0x004fe60000001830 */
[----:B------:R-:W2:-:S15]  /*15df0*/  LDL.64 R50, [R1+0x28] ;  /* 0x0000280001327983 */ /* 0x000e9e0000100a00 */
[----:B------:R-:W-:Y:S01]  /*15e00*/  NOP ;  /* 0x0000000000007918 */ /* 0x000fe20000000000 */
[----:B------:R-:W-:Y:S04]  /*15e10*/  STL.64 [R1+0x2e0], R16 ;  /* 0x0002e01001007387 */ /* 0x000fe80000100a00 */
[----:B------:R0:W-:Y:S02]  /*15e20*/  STL.64 [R1+0x2e8], R18 ;  /* 0x0002e81201007387 */ /* 0x0001e40000100a00 */
[----:B0-----:R-:W-:Y:S02]  /*15e30*/  HMMA.16816.F32 R16, R20, R6, R40 ;  /* 0x000000061410723c */ /* 0x001fe40000001828 */
[----:B------:R-:W3:Y:S04]  /*15e40*/  LDL.LU.64 R22, [R1+0x38] ;  /* 0x0000380001167983 */ /* 0x000ee80000300a00 */
[----:B------:R-:W4:Y:S02]  /*15e50*/  LDL.LU.64 R42, [R1+0x18] ;  /* 0x00001800012a7983 */ /* 0x000f240000300a00 */
[----:B------:R-:W-:Y:S11]  /*15e60*/  HMMA.16816.F32 R36, R52, R34, R36 ;  /* 0x000000223424723c */ /* 0x000ff60000001824 */
[----:B------:R-:W-:Y:S04]  /*15e70*/  STL.64 [R1+0x2b0], R16 ;  /* 0x0002b01001007387 */ /* 0x000fe80000100a00 */
[----:B------:R0:W-:Y:S04]  /*15e80*/  STL.64 [R1+0x2b8], R18 ;  /* 0x0002b81201007387 */ /* 0x0001e80000100a00 */
[----:B------:R-:W4:Y:S04]  /*15e90*/  LDL.LU.64 R34, [R1+0xf68] ;  /* 0x000f680001227983 */ /* 0x000f280000300a00 */
[----:B------:R-:W4:Y:S01]  /*15ea0*/  LDL.LU.64 R32, [R1+0xf60] ;  /* 0x000f600001207983 */ /* 0x000f220000300a00 */
[----:B0-----:R-:W-:-:S02]  /*15eb0*/  IMAD.MOV.U32 R18, RZ, RZ, R2 ;  /* 0x000000ffff127224 */ /* 0x001fc400078e0002 */
[----:B------:R-:W-:Y:S02]  /*15ec0*/  IMAD.MOV.U32 R19, RZ, RZ, R0 ;  /* 0x000000ffff137224 */ /* 0x000fe400078e0000 */
[----:B------:R-:W-:Y:S02]  /*15ed0*/  IMAD.MOV.U32 R2, RZ, RZ, R38 ;  /* 0x000000ffff027224 */ /* 0x000fe400078e0026 */
[----:B------:R-:W-:Y:S01]  /*15ee0*/  IMAD.MOV.U32 R0, RZ, RZ, R39 ;  /* 0x000000ffff007224 */ /* 0x000fe200078e0027 */
[----:B------:R-:W-:Y:S01]  /*15ef0*/  MOV R39, R8 ;  /* 0x0000000800277202 */ /* 0x000fe20000000f00 */
[----:B------:R-:W-:Y:S01]  /*15f00*/  IMAD.MOV.U32 R38, RZ, RZ, R12 ;  /* 0x000000ffff267224 */ /* 0x000fe200078e000c */
[----:B------:R-:W0:Y:S01]  /*15f10*/  S2R R8, SR_TID.X ;  /* 0x0000000000087919 */ /* 0x000e220000002100 */
[----:B------:R-:W-:Y:S02]  /*15f20*/  IMAD.MOV.U32 R17, RZ, RZ, R3 ;  /* 0x000000ffff117224 */ /* 0x000fe400078e0003 */
[----:B------:R-:W-:Y:S01]  /*15f30*/  IMAD.MOV.U32 R3, RZ, RZ, R37 ;  /* 0x000000ffff037224 */ /* 0x000fe200078e0025 */
[----:B------:R-:W-:Y:S04]  /*15f40*/  STL [R1+0x2a0], R36 ;  /* 0x0002a02401007387 */ /* 0x000fe80000100800 */
[----:B------:R-:W-:Y:S04]  /*15f50*/  STL [R1+0xf58], R0 ;  /* 0x000f580001007387 */ /* 0x000fe80000100800 */
[----:B------:R1:W-:Y:S04]  /*15f60*/  STL [R1+0xf54], R2 ;  /* 0x000f540201007387 */ /* 0x0003e80000100800 */
[----:B------:R0:W-:Y:S01]  /*15f70*/  STL [R1+0xf50], R3 ;  /* 0x000f500301007387 */ /* 0x0001e20000100800 */
[----:B------:R-:W-:-:S07]  /*15f80*/  IMAD.MOV.U32 R16, RZ, RZ, R60 ;  /* 0x000000ffff107224 */ /* 0x000fce00078e003c */
[C---:B------:R-:W-:Y:S08]  /*15f90*/  HMMA.16816.F32 R16, R52.reuse, R14, R16 ;  /* 0x0000000e3410723c */ /* 0x040ff00000001810 */
[----:B---3--:R-:W-:Y:S01]  /*15fa0*/  HMMA.16816.F32 R28, R52, R22, R28 ;  /* 0x00000016341c723c */ /* 0x008fe2000000181c */
[----:B-1----:R-:W-:Y:S02]  /*15fb0*/  IMAD.MOV.U32 R2, RZ, RZ, R22 ;  /* 0x000000ffff027224 */ /* 0x002fe400078e0016 */
[----:B0-----:R-:W-:-:S05]  /*15fc0*/  IMAD.MOV.U32 R3, RZ, RZ, R23 ;  /* 0x000000ffff037224 */ /* 0x001fca00078e0017 */
[C---:B--2---:R-:W-:Y:S08]  /*15fd0*/  HMMA.16816.F32 R20, R52.reuse, R50, R24 ;  /* 0x000000323414723c */ /* 0x044ff00000001818 */
[----:B----4-:R-:W-:-:S15]  /*15fe0*/  HMMA.16816.F32 R32, R52, R38, R32 ;  /* 0x000000263420723c */ /* 0x010fde0000001820 */
[----:B------:R-:W-:-:S04]  /*15ff0*/  NOP ;  /* 0x0000000000007918 */ /* 0x000fc80000000000 */
[----:B------:R-:W-:Y:S04]  /*16000*/  STL.64 [R1+0x290], R32 ;  /* 0x0002902001007387 */ /* 0x000fe80000100a00 */
[----:B------:R-:W-:Y:S04]  /*16010*/  STL.64 [R1+0x298], R34 ;  /* 0x0002982201007387 */ /* 0x000fe80000100a00 */
[----:B------:R-:W-:Y:S04]  /*16020*/  STL.64 [R1+0x280], R28 ;  /* 0x0002801c01007387 */ /* 0x000fe80000100a00 */
[----:B------:R-:W-:Y:S04]  /*16030*/  STL.64 [R1+0x288], R30 ;  /* 0x0002881e01007387 */ /* 0x000fe80000100a00 */
[----:B------:R-:W-:Y:S04]  /*16040*/  STL.64 [R1+0x270], R20 ;  /* 0x0002701401007387 */ /* 0x000fe80000100a00 */
[----:B------:R0:W-:Y:S02]  /*16050*/  STL.64 [R1+0x278], R22 ;  /* 0x0002781601007387 */ /* 0x0001e40000100a00 */
[----:B0-----:R-:W-:Y:S02]  /*16060*/  HMMA.16816.F32 R20, R52, R42, R44 ;  /* 0x0000002a3414723c */ /* 0x001fe4000000182c */
[----:B------:R0:W1:Y:S02]  /*16070*/  LDSM.16.MT88.4 R44, [R9+UR5+0x800] ;  /* 0x00080005092c783b */ /* 0x0000640008004200 */
[C---:B0-----:R-:W-:Y:S01]  /*16080*/  IMAD.SHL.U32 R9, R8.reuse, 0x2, RZ ;  /* 0x0000000208097824 */ /* 0x041fe200078e00ff */
[----:B------:R-:W-:-:S05]  /*16090*/  LOP3.LUT R8, R8, 0x7, RZ, 0xc0, !PT ;  /* 0x0000000708087812 */ /* 0x000fca00078ec0ff */
[----:B------:R-:W-:-:S05]  /*160a0*/  IMAD R8, R8, 0x90, RZ ;  /* 0x0000009008087824 */ /* 0x000fca00078e02ff */
[----:B------:R-:W-:Y:S01]  /*160b0*/  LOP3.LUT R8, R8, 0x30, R9, 0x78, !PT ;  /* 0x0000003008087812 */ /* 0x000fe200078e7809 */
[----:B------:R-:W-:Y:S02]  /*160c0*/  IMAD.MOV.U32 R61, RZ, RZ, R42 ;  /* 0x000000ffff3d7224 */ /* 0x000fe400078e002a */
[----:B------:R-:W-:Y:S01]  /*160d0*/  IMAD.MOV.U32 R60, RZ, RZ, R43 ;  /* 0x000000ffff3c7224 */ /* 0x000fe200078e002b */
[----:B------:R-:W-:Y:S01]  /*160e0*/  LOP3.LUT R8, R8, 0x40, RZ, 0x3c, !PT ;  /* 0x0000004008087812 */ /* 0x000fe200078e3cff */
[----:B------:R-:W-:Y:S04]  /*160f0*/  STL.64 [R1+0x260], R20 ;  /* 0x0002601401007387 */ /* 0x000fe80000100a00 */
[----:B------:R-:W0:Y:S04]  /*16100*/  LDSM.16.MT88.4 R40, [R13+UR5+0x1000] ;  /* 0x001000050d28783b */ /* 0x000e280008004200 */
[----:B------:R-:W-:Y:S04]  /*16110*/  STL.64 [R1+0x268], R22 ;  /* 0x0002681601007387 */ /* 0x000fe80000100a00 */
[----:B------:R-:W2:Y:S04]  /*16120*/  LDSM.16.M88.4 R20, [R8+UR5+0x2000] ;  /* 0x002000050814783b */ /* 0x000ea80008000200 */
[----:B------:R-:W3:Y:S04]  /*16130*/  LDSM.16.M88.4 R32, [R8+UR5+0x2400] ;  /* 0x002400050820783b */ /* 0x000ee80008000200 */
[----:B------:R-:W4:Y:S04]  /*16140*/  LDSM.16.M88.4 R28, [R8+UR5+0x2800] ;  /* 0x00280005081c783b */ /* 0x000f280008000200 */
[----:B------:R-:W3:Y:S04]  /*16150*/  LDSM.16.M88.4 R24, [R8+UR5+0x2c00] ;  /* 0x002c00050818783b */ /* 0x000ee80008000200 */
[----:B-1----:R-:W-:Y:S04]  /*16160*/  STL.64 [R1+0xf10], R46 ;  /* 0x000f102e01007387 */ /* 0x002fe80000100a00 */
[----:B------:R-:W-:Y:S04]  /*16170*/  STL.64 [R1+0xf08], R44 ;  /* 0x000f082c01007387 */ /* 0x000fe80000100a00 */
[----:B0-----:R-:W-:Y:S04]  /*16180*/  STL.64 [R1+0xe98], R42 ;  /* 0x000e982a01007387 */ /* 0x001fe80000100a00 */
[----:B------:R0:W-:Y:S04]  /*16190*/  STL.64 [R1+0xe90], R40 ;  /* 0x000e902801007387 */ /* 0x0001e80000100a00 */
[----:B--2---:R-:W-:Y:S04]  /*161a0*/  STL.64 [R1+0x50], R20 ;  /* 0x0000501401007387 */ /* 0x004fe80000100a00 */
[----:B------:R-:W-:Y:S04]  /*161b0*/  STL.64 [R1+0x58], R22 ;  /* 0x0000581601007387 */ /* 0x000fe80000100a00 */
[----:B------:R-:W-:Y:S04]  /*161c0*/  STL.64 [R1+0x250], R16 ;  /* 0x0002501001007387 */ /* 0x000fe80000100a00 */
[----:B------:R-:W-:Y:S01]  /*161d0*/  STL.64 [R1+0x258], R18 ;  /* 0x0002581201007387 */ /* 0x000fe20000100a00 */
[----:B------:R-:W-:-:S02]  /*161e0*/  IMAD.MOV.U32 R57, RZ, RZ, R20 ;  /* 0x000000ffff397224 */ /* 0x000fc400078e0014 */
[----:B------:R-:W-:Y:S01]  /*161f0*/  IMAD.MOV.U32 R56, RZ, RZ, R21 ;  /* 0x000000ffff387224 */ /* 0x000fe200078e0015 */
[----:B------:R-:W-:Y:S04]  /*16200*/  LDSM.16.M88.4 R16, [R8+UR5+0x3400] ;  /* 0x003400050810783b */ /* 0x000fe80008000200 */
[----:B------:R-:W1:Y:S04]  /*16210*/  LDSM.16.M88.4 R20, [R8+UR5+0x3000] ;  /* 0x003000050814783b */ /* 0x000e680008000200 */
        /* <DEDUP_REMOVED lines=8> */
[----:B------:R-:W2:Y:S04]  /*162a0*/  LDL.LU.64 R46, [R1+0x68] ;  /* 0x00006800012e7983 */ /* 0x000ea80000300a00 */
[----:B---3--:R-:W-:Y:S04]  /*162b0*/  STL [R1+0xd40], R34 ;  /* 0x000d402201007387 */ /* 0x008fe80000100800 */
[----:B------:R-:W-:Y:S04]  /*162c0*/  STL [R1+0xd3c], R35 ;  /* 0x000d3c2301007387 */ /* 0x000fe80000100800 */
[----:B------:R0:W-:Y:S04]  /*162d0*/  STL.64 [R1+0xea0], R32 ;  /* 0x000ea02001007387 */ /* 0x0001e80000100a00 */
[----:B0-----:R-:W3:Y:S04]  /*162e0*/  LDL.LU R32, [R1+0xd0] ;  /* 0x0000d00001207983 */ /* 0x001ee80000300800 */
[----:B------:R-:W3:Y:S01]  /*162f0*/  LDL.LU R33, [R1+0xd4] ;  /* 0x0000d40001217983 */ /* 0x000ee20000300800 */
[----:B------:R-:W-:-:S02]  /*16300*/  IMAD.MOV.U32 R45, RZ, RZ, R14 ;  /* 0x000000ffff2d7224 */ /* 0x000fc400078e000e */
[----:B------:R-:W-:Y:S02]  /*16310*/  IMAD.MOV.U32 R44, RZ, RZ, R15 ;  /* 0x000000ffff2c7224 */ /* 0x000fe400078e000f */
[----:B------:R-:W0:Y:S01]  /*16320*/  LDSM.16.M88.4 R12, [R8+UR5+0x3800] ;  /* 0x00380005080c783b */ /* 0x000e220008000200 */
[----:B------:R-:W-:Y:S01]  /*16330*/  MOV R34, R11 ;  /* 0x0000000b00227202 */ /* 0x000fe20000000f00 */
[----:B------:R-:W-:Y:S02]  /*16340*/  IMAD.MOV.U32 R35, RZ, RZ, R10 ;  /* 0x000000ffff237224 */ /* 0x000fe400078e000a */
[----:B------:R-:W0:Y:S04]  /*16350*/  LDSM.16.M88.4 R8, [R8+UR5+0x3c00] ;  /* 0x003c00050808783b */ /* 0x000e280008000200 */
[----:B----4-:R-:W-:Y:S04]  /*16360*/  STL [R1+0xd48], R30 ;  /* 0x000d481e01007387 */ /* 0x010fe80000100800 */
[----:B------:R-:W-:Y:S04]  /*16370*/  STL [R1+0xd44], R31 ;  /* 0x000d441f01007387 */ /* 0x000fe80000100800 */
[----:B------:R-:W-:Y:S04]  /*16380*/  STL.64 [R1+0xea8], R28 ;  /* 0x000ea81c01007387 */ /* 0x000fe80000100a00 */
[----:B------:R-:W-:Y:S04]  /*16390*/  STL [R1+0xd50], R26 ;  /* 0x000d501a01007387 */ /* 0x000fe80000100800 */
[----:B------:R-:W-:Y:S04]  /*163a0*/  STL [R1+0xd4c], R27 ;  /* 0x000d4c1b01007387 */ /* 0x000fe80000100800 */
[----:B------:R-:W-:Y:S04]  /*163b0*/  STL.64 [R1+0xeb0], R24 ;  /* 0x000eb01801007387 */ /* 0x000fe80000100a00 */
[----:B-1----:R-:W-:Y:S04]  /*163c0*/  STL [R1+0xd2c], R22 ;  /* 0x000d2c1601007387 */ /* 0x002fe80000100800 */
[----:B------:R-:W-:Y:S04]  /*163d0*/  STL [R1+0xd28], R23 ;  /* 0x000d281701007387 */ /* 0x000fe80000100800 */
[----:B------:R-:W-:Y:S04]  /*163e0*/  STL.64 [R1+0xe70], R20 ;  /* 0x000e701401007387 */ /* 0x000fe80000100a00 */
[----:B------:R-:W-:Y:S04]  /*163f0*/  STL [R1+0xd24], R18 ;  /* 0x000d241201007387 */ /* 0x000fe80000100800 */
[----:B------:R-:W-:Y:S04]  /*16400*/  STL [R1+0xd20], R19 ;  /* 0x000d201301007387 */ /* 0x000fe80000100800 */
[----:B------:R-:W-:Y:S04]  /*16410*/  STL.64 [R1+0xf30], R16 ;  /* 0x000f301001007387 */ /* 0x000fe80000100a00 */
[----:B0-----:R-:W-:Y:S04]  /*16420*/  STL [R1+0xda0], R14 ;  /* 0x000da00e01007387 */ /* 0x001fe80000100800 */
[----:B------:R-:W-:Y:S04]  /*16430*/  STL [R1+0xd88], R15 ;  /* 0x000d880f01007387 */ /* 0x000fe80000100800 */
[----:B------:R-:W-:Y:S04]  /*16440*/  STL.64 [R1+0xe88], R12 ;  /* 0x000e880c01007387 */ /* 0x000fe80000100a00 */
[----:B------:R0:W-:Y:S04]  /*16450*/  STL [R1+0xd0c], R10 ;  /* 0x000d0c0a01007387 */ /* 0x0001e80000100800 */
[----:B------:R1:W-:Y:S04]  /*16460*/  STL [R1+0xd08], R11 ;  /* 0x000d080b01007387 */ /* 0x0003e80000100800 */
[----:B------:R-:W-:Y:S01]  /*16470*/  STL.64 [R1+0xe58], R8 ;  /* 0x000e580801007387 */ /* 0x000fe20000100a00 */
[----:B0-----:R-:W-:-:S02]  /*16480*/  IMAD.MOV.U32 R10, RZ, RZ, R45 ;  /* 0x000000ffff0a7224 */ /* 0x001fc400078e002d */
[----:B-1----:R-:W-:-:S05]  /*16490*/  IMAD.MOV.U32 R11, RZ, RZ, R44 ;  /* 0x000000ffff0b7224 */ /* 0x002fca00078e002c */
[----:B------:R2:W-:Y:S04]  /*164a0*/  STL.64 [R1+0xf38], R10 ;  /* 0x000f380a01007387 */ /* 0x0005e80000100a00 */
[----:B------:R-:W-:Y:S04]  /*164b0*/  STL.64 [R1+0xf28], R58 ;  /* 0x000f283a01007387 */ /* 0x000fe80000100a00 */
[----:B------:R-:W-:Y:S01]  /*164c0*/  STL.64 [R1+0xf20], R56 ;  /* 0x000f203801007387 */ /* 0x000fe20000100a00 */
[----:B--2---:R-:W-:Y:S03]  /*164d0*/  HMMA.16816.F32 R8, R52, R58, R36 ;  /* 0x0000003a3408723c */ /* 0x004fe60000001824 */
[----:B------:R-:W0:-:S15]  /*164e0*/  LDSM.16.MT88.4 R36, [R4+UR5+0x1000] ;  /* 0x001000050424783b */ /* 0x000e1e0008004200 */
[----:B------:R-:W-:Y:S01]  /*164f0*/  NOP ;  /* 0x0000000000007918 */ /* 0x000fe20000000000 */
[----:B------:R-:W-:Y:S04]  /*16500*/  STL.64 [R1+0xc0], R8 ;  /* 0x0000c00801007387 */ /* 0x000fe80000100a00 */
[----:B------:R3:W-:Y:S02]  /*16510*/  STL.64 [R1+0xc8], R10 ;  /* 0x0000c80a01007387 */ /* 0x0007e40000100a00 */
[----:B---3--:R-:W-:Y:S01]  /*16520*/  HMMA.16816.F32 R8, R52, R6, R32 ;  /* 0x000000063408723c */ /* 0x008fe20000001820 */
[----:B------:R-:W-:Y:S01]  /*16530*/  IMAD.MOV.U32 R0, RZ, RZ, R51 ;  /* 0x000000ffff007224 */ /* 0x000fe200078e0033 */
[----:B------:R-:W-:Y:S04]  /*16540*/  LDSM.16.MT88.4 R52, [R5+UR5+0x1000] ;  /* 0x001000050534783b */ /* 0x000fe80008004200 */
[----:B------:R-:W1:Y:S04]  /*16550*/  LDSM.16.MT88.4 R48, [R5+UR5+0x800] ;  /* 0x000800050530783b */ /* 0x000e680008004200 */
[----:B0-----:R-:W-:Y:S04]  /*16560*/  STL.64 [R1+0xe68], R38 ;  /* 0x000e682601007387 */ /* 0x001fe80000100a00 */
[----:B------:R-:W-:Y:S04]  /*16570*/  STL.64 [R1+0xe60], R36 ;  /* 0x000e602401007387 */ /* 0x000fe80000100a00 */
[----:B------:R-:W-:Y:S04]  /*16580*/  STL [R1+0xdbc], R4 ;  /* 0x000dbc0401007387 */ /* 0x000fe80000100800 */
[----:B------:R-:W2:Y:S04]  /*16590*/  LDL.LU R34, [R1+0x28] ;  /* 0x0000280001227983 */ /* 0x000ea80000300800 */
[----:B------:R-:W-:Y:S04]  /*165a0*/  STL.64 [R1+0xb0], R8 ;  /* 0x0000b00801007387 */ /* 0x000fe80000100a00 */
[----:B------:R1:W-:Y:S01]  /*165b0*/  STL.64 [R1+0xb8], R10 ;  /* 0x0000b80a01007387 */ /* 0x0003e20000100a00 */
[----:B------:R-:W-:-:S02]  /*165c0*/  IMAD.MOV.U32 R35, RZ, RZ, R0 ;  /* 0x000000ffff237224 */ /* 0x000fc400078e0000 */
[----:B------:R-:W-:Y:S02]  /*165d0*/  IMAD.MOV.U32 R26, RZ, RZ, R2 ;  /* 0x000000ffff1a7224 */ /* 0x000fe400078e0002 */
[----:B------:R-:W-:Y:S01]  /*165e0*/  IMAD.MOV.U32 R27, RZ, RZ, R3 ;  /* 0x000000ffff1b7224 */ /* 0x000fe200078e0003 */
[----:B------:R-:W3:Y:S01]  /*165f0*/  LDL.LU R0, [R1+0xf58] ;  /* 0x000f580001007983 */ /* 0x000ee20000300800 */
[----:B-1----:R-:W-:Y:S03]  /*16600*/  HMMA.16816.F32 R8, R48, R46, R40 ;  /* 0x0000002e3008723c */ /* 0x002fe60000001828 */
[----:B--2---:R-:W-:Y:S04]  /*16610*/  STL.64 [R1+0xf40], R34 ;  /* 0x000f402201007387 */ /* 0x004fe80000100a00 */
[----:B------:R-:W2:Y:S04]  /*16620*/  LDL.LU R2, [R1+0xf54] ;  /* 0x000f540001027983 */ /* 0x000ea80000300800 */
[----:B------:R-:W4:Y:S04]  /*16630*/  LDL.LU R3, [R1+0xf50] ;  /* 0x000f500001037983 */ /* 0x000f280000300800 */
[----:B------:R-:W-:Y:S04]  /*16640*/  STL.64 [R1+0xf48], R26 ;  /* 0x000f481a01007387 */ /* 0x000fe80000100a00 */
[----:B------:R-:W-:Y:S04]  /*16650*/  STL.64 [R1+0xe00], R54 ;  /* 0x000e003601007387 */ /* 0x000fe80000100a00 */
[----:B------:R-:W-:Y:S04]  /*16660*/  STL.64 [R1+0xdf8], R52 ;  /* 0x000df83401007387 */ /* 0x000fe80000100a00 */
[----:B------:R-:W-:Y:S04]  /*16670*/  STL [R1+0xdb8], R5 ;  /* 0x000db80501007387 */ /* 0x000fe80000100800 */
[----:B------:R-:W-:Y:S04]  /*16680*/  STL.64 [R1+0xf18], R6 ;  /* 0x000f180601007387 */ /* 0x000fe80000100a00 */
[----:B------:R-:W-:Y:S04]  /*16690*/  STL.64 [R1+0xa0], R8 ;  /* 0x0000a00801007387 */ /* 0x000fe80000100a00 */
[----:B------:R-:W-:Y:S04]  /*166a0*/  STL.64 [R1+0xa8], R10 ;  /* 0x0000a80a01007387 */ /* 0x000fe80000100a00 */
[----:B------:R-:W2:Y:S04]  /*166b0*/  LDL.LU R12, [R1+0x1f0] ;  /* 0x0001f000010c7983 */ /* 0x000ea80000300800 */
        /* <DEDUP_REMOVED lines=8> */
[----:B------:R-:W2:Y:S04]  /*16740*/  LDL.LU R39, [R1+0x1cc] ;  /* 0x0001cc0001277983 */ /* 0x000ea80000300800 */
[----:B--2---:R0:W-:Y:S04]  /*16750*/  STL.64 [R1+0xed0], R38 ;  /* 0x000ed02601007387 */ /* 0x0041e80000100a00 */
[----:B------:R-:W-:Y:S04]  /*16760*/  STL.64 [R1+0xec8], R36 ;  /* 0x000ec82401007387 */ /* 0x000fe80000100a00 */
[----:B0-----:R-:W2:Y:S04]  /*16770*/  LDL.LU R38, [R1+0x48] ;  /* 0x0000480001267983 */ /* 0x001ea80000300800 */
[----:B------:R-:W2:Y:S04]  /*16780*/  LDL.LU R39, [R1+0x4c] ;  /* 0x00004c0001277983 */ /* 0x000ea80000300800 */
        /* <DEDUP_REMOVED lines=8> */
[----:B------:R-:W2:Y:S04]  /*16810*/  LDL.LU R14, [R1+0x148] ;  /* 0x00014800010e7983 */ /* 0x000ea80000300800 */
[----:B------:R-:W2:Y:S01]  /*16820*/  LDL.LU R15, [R1+0x14c] ;  /* 0x00014c00010f7983 */ /* 0x000ea20000300800 */
[----:B------:R-:W-:-:S02]  /*16830*/  IMAD.MOV.U32 R4, RZ, RZ, R47 ;  /* 0x000000ffff047224 */ /* 0x000fc400078e002f */
[----:B------:R-:W-:Y:S01]  /*16840*/  IMAD.MOV.U32 R5, RZ, RZ, R46 ;  /* 0x000000ffff057224 */ /* 0x000fe200078e002e */
[----:B--2---:R1:W-:Y:S04]  /*16850*/  STL.64 [R1+0xef0], R14 ;  /* 0x000ef00e01007387 */ /* 0x0043e80000100a00 */
[----:B------:R-:W-:Y:S04]  /*16860*/  STL.64 [R1+0xee8], R12 ;  /* 0x000ee80c01007387 */ /* 0x000fe80000100a00 */
[----:B0-----:R-:W2:Y:S04]  /*16870*/  LDL.LU R40, [R1+0x150] ;  /* 0x0001500001287983 */ /* 0x001ea80000300800 */
[----:B------:R-:W2:Y:S04]  /*16880*/  LDL.LU R41, [R1+0x154] ;  /* 0x0001540001297983 */ /* 0x000ea80000300800 */
[----:B------:R-:W2:Y:S04]  /*16890*/  LDL.LU R42, [R1+0x158] ;  /* 0x00015800012a7983 */ /* 0x000ea80000300800 */
[----:B------:R-:W2:Y:S01]  /*168a0*/  LDL.LU R43, [R1+0x15c] ;  /* 0x00015c00012b7983 */ /* 0x000ea20000300800 */
[----:B-1----:R-:W-:-:S02]  /*168b0*/  IMAD.MOV.U32 R15, RZ, RZ, R4 ;  /* 0x000000ffff0f7224 */ /* 0x002fc400078e0004 */
[----:B------:R-:W-:Y:S01]  /*168c0*/  IMAD.MOV.U32 R14, RZ, RZ, R5 ;  /* 0x000000ffff0e7224 */ /* 0x000fe200078e0005 */
        /* <DEDUP_REMOVED lines=28> */
[----:B--2---:R-:W-:Y:S04]  /*16a90*/  STL.64 [R1+0xf00], R42 ;  /* 0x000f002a01007387 */ /* 0x004fe80000100a00 */
[----:B------:R0:W-:Y:S04]  /*16aa0*/  STL.64 [R1+0xef8], R40 ;  /* 0x000ef82801007387 */ /* 0x0001e80000100a00 */
[----:B0-----:R-:W2:Y:S04]  /*16ab0*/  LDL.LU R40, [R1+0x160] ;  /* 0x0001600001287983 */ /* 0x001ea80000300800 */
[----:B------:R-:W2:Y:S04]  /*16ac0*/  LDL.LU R41, [R1+0x164] ;  /* 0x0001640001297983 */ /* 0x000ea80000300800 */
[----:B------:R-:W2:Y:S04]  /*16ad0*/  LDL.LU R42, [R1+0x168] ;  /* 0x00016800012a7983 */ /* 0x000ea80000300800 */
[----:B------:R-:W2:Y:S04]  /*16ae0*/  LDL.LU R43, [R1+0x16c] ;  /* 0x00016c00012b7983 */ /* 0x000ea80000300800 */
[----:B------:R-:W2:Y:S04]  /*16af0*/  LDL.LU R28, [R1+0x130] ;  /* 0x00013000011c7983 */ /* 0x000ea80000300800 */
[----:B------:R-:W2:Y:S04]  /*16b00*/  LDL.LU R29, [R1+0x134] ;  /* 0x00013400011d7983 */ /* 0x000ea80000300800 */
[----:B------:R-:W2:Y:S01]  /*16b10*/  LDL.LU R30, [R1+0x138] ;  /* 0x00013800011e7983 */ /* 0x000ea20000300800 */
[----:B---3--:R-:W-:Y:S03]  /*16b20*/  HMMA.16816.F32 R24, R48, R38, R24 ;  /* 0x000000263018723c */ /* 0x008fe60000001818 */
[----:B------:R-:W3:Y:S04]  /*16b30*/  LDL.LU R31, [R1+0x13c] ;  /* 0x00013c00011f7983 */ /* 0x000ee80000300800 */
[----:B------:R-:W2:Y:S04]  /*16b40*/  LDL.LU R20, [R1+0x330] ;  /* 0x0003300001147983 */ /* 0x000ea80000300800 */
[----:B------:R-:W2:Y:S04]  /*16b50*/  LDL.LU R21, [R1+0x334] ;  /* 0x0003340001157983 */ /* 0x000ea80000300800 */
[----:B------:R-:W2:Y:S04]  /*16b60*/  LDL.LU R22, [R1+0x338] ;  /* 0x0003380001167983 */ /* 0x000ea80000300800 */
[----:B------:R-:W2:Y:S01]  /*16b70*/  LDL.LU R23, [R1+0x33c] ;  /* 0x00033c0001177983 */ /* 0x000ea20000300800 */
[----:B------:R-:W-:-:S02]  /*16b80*/  IMAD.MOV.U32 R53, RZ, RZ, R26 ;  /* 0x000000ffff357224 */ /* 0x000fc400078e001a */
[----:B------:R-:W-:Y:S02]  /*16b90*/  IMAD.MOV.U32 R52, RZ, RZ, R27 ;  /* 0x000000ffff347224 */ /* 0x000fe400078e001b */
[----:B------:R-:W4:Y:S01]  /*16ba0*/  LDL.LU.64 R26, [R1+0xf48] ;  /* 0x000f4800011a7983 */ /* 0x000f220000300a00 */
[----:B------:R-:W-:Y:S01]  /*16bb0*/  MOV R55, R24 ;  /* 0x0000001800377202 */ /* 0x000fe20000000f00 */
[----:B------:R-:W-:-:S05]  /*16bc0*/  IMAD.MOV.U32 R54, RZ, RZ, R25 ;  /* 0x000000ffff367224 */ /* 0x000fca00078e0019 */
[----:B------:R-:W-:Y:S04]  /*16bd0*/  STL.64 [R1+0xe80], R54 ;  /* 0x000e803601007387 */ /* 0x000fe80000100a00 */
[----:B------:R-:W-:Y:S01]  /*16be0*/  STL.64 [R1+0xe78], R52 ;  /* 0x000e783401007387 */ /* 0x000fe20000100a00 */
[----:B----4-:R-:W-:-:S15]  /*16bf0*/  HMMA.16816.F32 R32, R48, R26, R32 ;  /* 0x0000001a3020723c */ /* 0x010fde0000001820 */
[----:B------:R-:W-:-:S04]  /*16c00*/  NOP ;  /* 0x0000000000007918 */ /* 0x000fc80000000000 */
[----:B------:R-:W-:Y:S04]  /*16c10*/  STL.64 [R1+0x80], R32 ;  /* 0x0000802001007387 */ /* 0x000fe80000100a00 */
[----:B------:R0:W-:Y:S04]  /*16c20*/  STL.64 [R1+0x88], R34 ;  /* 0x0000882201007387 */ /* 0x0001e80000100a00 */
[----:B0-----:R-:W4:Y:S02]  /*16c30*/  LDL.LU.64 R34, [R1+0xf40] ;  /* 0x000f400001227983 */ /* 0x001f240000300a00 */
[----:B----4-:R-:W-:-:S15]  /*16c40*/  HMMA.16816.F32 R8, R48, R34, R8 ;  /* 0x000000223008723c */ /* 0x010fde0000001808 */
[----:B------:R-:W-:-:S04]  /*16c50*/  NOP ;  /* 0x0000000000007918 */ /* 0x000fc80000000000 */
[----:B------:R-:W-:Y:S04]  /*16c60*/  STL.64 [R1+0x70], R8 ;  /* 0x0000700801007387 */ /* 0x000fe80000100a00 */
[----:B------:R0:W-:Y:S04]  /*16c70*/  STL.64 [R1+0x78], R10 ;  /* 0x0000780a01007387 */ /* 0x0001e80000100a00 */
[----:B0-----:R-:W4:Y:S01]  /*16c80*/  LDL.LU.64 R10, [R1+0xf38] ;  /* 0x000f3800010a7983 */ /* 0x001f220000300a00 */
[----:B------:R-:W-:Y:S02]  /*16c90*/  IMAD.MOV.U32 R54, RZ, RZ, R61 ;  /* 0x000000ffff367224 */ /* 0x000fe400078e003d */
[----:B------:R-:W-:-:S07]  /*16ca0*/  IMAD.MOV.U32 R55, RZ, RZ, R60 ;  /* 0x000000ffff377224 */ /* 0x000fce00078e003c */
[----:B------:R-:W-:-:S15]  /*16cb0*/  HMMA.16816.F32 R16, R48, R54, R16 ;  /* 0x000000363010723c */ /* 0x000fde0000001810 */
[----:B------:R-:W-:-:S04]  /*16cc0*/  NOP ;  /* 0x0000000000007918 */ /* 0x000fc80000000000 */
[----:B------:R0:W-:Y:S04]  /*16cd0*/  STL.64 [R1+0x240], R16 ;  /* 0x0002401001007387 */ /* 0x0001e80000100a00 */
[----:B------:R-:W-:Y:S04]  /*16ce0*/  STL [R1+0x248], R18 ;  /* 0x0002481201007387 */ /* 0x000fe80000100800 */
[----:B0-----:R-:W2:Y:S01]  /*16cf0*/  LDL.LU.64 R16, [R1+0xf30] ;  /* 0x000f300001107983 */ /* 0x001ea20000300a00 */
[----:B----4-:R-:W-:-:S15]  /*16d00*/  HMMA.16816.F32 R56, R48, R10, R56 ;  /* 0x0000000a3038723c */ /* 0x010fde0000001838 */
[----:B------:R-:W-:-:S04]  /*16d10*/  NOP ;  /* 0x0000000000007918 */ /* 0x000fc80000000000 */
[----:B------:R-:W-:Y:S04]  /*16d20*/  STL.64 [R1+0x2d0], R56 ;  /* 0x0002d03801007387 */ /* 0x000fe80000100a00 */
[----:B------:R0:W-:Y:S04]  /*16d30*/  STL.64 [R1+0x2d8], R58 ;  /* 0x0002d83a01007387 */ /* 0x0001e80000100a00 */
[----:B0-----:R-:W4:Y:S04]  /*16d40*/  LDL.LU.64 R58, [R1+0xf28] ;  /* 0x000f2800013a7983 */ /* 0x001f280000300a00 */
[----:B------:R-:W2:Y:S01]  /*16d50*/  LDL.LU.64 R56, [R1+0xf20] ;  /* 0x000f200001387983 */ /* 0x000ea20000300a00 */
[----:B----4-:R-:W-:-:S15]  /*16d60*/  HMMA.16816.F32 R4, R48, R58, R4 ;  /* 0x0000003a3004723c */ /* 0x010fde0000001804 */
[----:B------:R-:W-:-:S04]  /*16d70*/  NOP ;  /* 0x0000000000007918 */ /* 0x000fc80000000000 */
[----:B------:R-:W-:Y:S04]  /*16d80*/  STL.64 [R1+0x350], R4 ;  /* 0x0003500401007387 */ /* 0x000fe80000100a00 */
[----:B------:R0:W-:Y:S01]  /*16d90*/  STL [R1+0x358], R6 ;  /* 0x0003580601007387 */ /* 0x0001e20000100800 */
[----:B------:R-:W-:-:S03]  /*16da0*/  IMAD.MOV.U32 R61, RZ, RZ, R7 ;  /* 0x000000ffff3d7224 */ /* 0x000fc600078e0007 */
[----:B0-----:R-:W4:Y:S02]  /*16db0*/  LDL.LU.64 R6, [R1+0xf18] ;  /* 0x000f180001067983 */ /* 0x001f240000300a00 */
[----:B----4-:R-:W-:Y:S02]  /*16dc0*/  HMMA.16816.F32 R48, R48, R6, R44 ;  /* 0x000000063030723c */ /* 0x010fe4000000182c */
[----:B------:R-:W2:Y:S04]  /*16dd0*/  LDL.LU.64 R46, [R1+0xf10] ;  /* 0x000f1000012e7983 */ /* 0x000ea80000300a00 */
[----:B------:R-:W2:-:S13]  /*16de0*/  LDL.LU.64 R44, [R1+0xf08] ;  /* 0x000f0800012c7983 */ /* 0x000e9a0000300a00 */
[----:B------:R-:W-:Y:S04]  /*16df0*/  STL.64 [R1+0xdc8], R50 ;  /* 0x000dc83201007387 */ /* 0x000fe80000100a00 */
[----:B------:R-:W-:Y:S01]  /*16e00*/  STL.64 [R1+0xdc0], R48 ;  /* 0x000dc03001007387 */ /* 0x000fe20000100a00 */
[----:B--2---:R-:W-:Y:S03]  /*16e10*/  HMMA.16816.F32 R12, R44, R14, R40 ;  /* 0x0000000e2c0c723c */ /* 0x004fe60000001828 */
[----:B------:R-:W2:Y:S04]  /*16e20*/  LDL.LU.64 R42, [R1+0xf00] ;  /* 0x000f0000012a7983 */ /* 0x000ea80000300a00 */
[----:B------:R-:W2:-:S12]  /*16e30*/  LDL.LU.64 R40, [R1+0xef8] ;  /* 0x000ef80001287983 */ /* 0x000e980000300a00 */
[----:B------:R-:W-:Y:S04]  /*16e40*/  STL [R1+0x344], R13 ;  /* 0x0003440d01007387 */ /* 0x000fe80000100800 */
[----:B------:R0:W-:Y:S01]  /*16e50*/  STL [R1+0x348], R14 ;  /* 0x0003480e01007387 */ /* 0x0001e20000100800 */
[----:B------:R-:W-:Y:S02]  /*16e60*/  IMAD.MOV.U32 R5, RZ, RZ, R15 ;  /* 0x000000ffff057224 */ /* 0x000fe400078e000f */
[----:B------:R-:W-:Y:S01]  /*16e70*/  IMAD.MOV.U32 R4, RZ, RZ, R12 ;  /* 0x000000ffff047224 */ /* 0x000fe200078e000c */
[----:B0-----:R-:W4:Y:S04]  /*16e80*/  LDL.LU.64 R14, [R1+0xef0] ;  /* 0x000ef000010e7983 */ /* 0x001f280000300a00 */
[----:B------:R-:W4:Y:S01]  /*16e90*/  LDL.LU.64 R12, [R1+0xee8] ;  /* 0x000ee800010c7983 */ /* 0x000f220000300a00 */
[----:B--2---:R-:W-:Y:S03]  /*16ea0*/  HMMA.16816.F32 R36, R44, R38, R40 ;  /* 0x000000262c24723c */ /* 0x004fe60000001828 */
[----:B------:R-:W2:Y:S04]  /*16eb0*/  LDL.LU.64 R42, [R1+0xee0] ;  /* 0x000ee000012a7983 */ /* 0x000ea80000300a00 */
[----:B------:R-:W2:-:S12]  /*16ec0*/  LDL.LU.64 R40, [R1+0xed8] ;  /* 0x000ed80001287983 */ /* 0x000e980000300a00 */
[----:B------:R-:W-:Y:S04]  /*16ed0*/  STL.64 [R1+0x2c0], R36 ;  /* 0x0002c02401007387 */ /* 0x000fe80000100a00 */
[----:B------:R0:W-:Y:S01]  /*16ee0*/  STL.64 [R1+0x2c8], R38 ;  /* 0x0002c82601007387 */ /* 0x0001e20000100a00 */
[C---:B----4-:R-:W-:Y:S03]  /*16ef0*/  HMMA.16816.F32 R24, R44.reuse, R26, R12 ;  /* 0x0000001a2c18723c */ /* 0x050fe6000000180c */
[----:B0-----:R-:W4:Y:S04]  /*16f00*/  LDL.LU.64 R38, [R1+0xed0] ;  /* 0x000ed00001267983 */ /* 0x001f280000300a00 */
[----:B------:R-:W4:Y:S04]  /*16f10*/  LDL.LU.64 R36, [R1+0xec8] ;  /* 0x000ec80001247983 */ /* 0x000f280000300a00 */
[----:B------:R-:W4:Y:S04]  /*16f20*/  LDL.LU.64 R14, [R1+0xec0] ;  /* 0x000ec000010e7983 */ /* 0x000f280000300a00 */
[----:B------:R-:W4:Y:S01]  /*16f30*/  LDL.LU.64 R12, [R1+0xeb8] ;  /* 0x000eb800010c7983 */ /* 0x000f220000300a00 */
[----:B---3--:R-:W-:Y:S01]  /*16f40*/  HMMA.16816.F32 R32, R44, R34, R28 ;  /* 0x000000222c20723c */ /* 0x008fe2000000181c */
[----:B------:R-:W-:-:S02]  /*16f50*/  IMAD.MOV.U32 R48, RZ, RZ, R57 ;  /* 0x000000ffff307224 */ /* 0x000fc400078e0039 */
[----:B------:R-:W-:Y:S01]  /*16f60*/  IMAD.MOV.U32 R49, RZ, RZ, R56 ;  /* 0x000000ffff317224 */ /* 0x000fe200078e0038 */
[----:B------:R0:W-:Y:S04]  /*16f70*/  STL.64 [R1+0x230], R24 ;  /* 0x0002301801007387 */ /* 0x0001e80000100a00 */
[----:B------:R-:W-:Y:S04]  /*16f80*/  STL.64 [R1+0x238], R26 ;  /* 0x0002381a01007387 */ /* 0x000fe80000100a00 */
[----:B0-----:R-:W3:Y:S04]  /*16f90*/  LDL.LU.64 R24, [R1+0xeb0] ;  /* 0x000eb00001187983 */ /* 0x001ee80000300a00 */
[----:B------:R-:W3:Y:S04]  /*16fa0*/  LDL.LU.64 R28, [R1+0xea8] ;  /* 0x000ea800011c7983 */ /* 0x000ee80000300a00 */
[----:B------:R0:W-:Y:S04]  /*16fb0*/  STL.64 [R1+0x220], R32 ;  /* 0x0002202001007387 */ /* 0x0001e80000100a00 */
[----:B------:R-:W-:Y:S04]  /*16fc0*/  STL.64 [R1+0x228], R34 ;  /* 0x0002282201007387 */ /* 0x000fe80000100a00 */
[----:B0-----:R-:W3:Y:S01]  /*16fd0*/  LDL.LU.64 R32, [R1+0xea0] ;  /* 0x000ea00001207983 */ /* 0x001ee20000300a00 */
[C---:B--2---:R-:W-:Y:S03]  /*16fe0*/  HMMA.16816.F32 R52, R44.reuse, R54, R40 ;  /* 0x000000362c34723c */ /* 0x044fe60000001828 */
[----:B------:R-:W2:Y:S04]  /*16ff0*/  LDL.LU.64 R42, [R1+0xe98] ;  /* 0x000e9800012a7983 */ /* 0x000ea80000300a00 */
[----:B------:R-:W2:Y:S01]  /*17000*/  LDL.LU.64 R40, [R1+0xe90] ;  /* 0x000e900001287983 */ /* 0x000ea20000300a00 */
[C---:B----4-:R-:W-:Y:S08]  /*17010*/  HMMA.16816.F32 R8, R44.reuse, R10, R36 ;  /* 0x0000000a2c08723c */ /* 0x050ff00000001824 */
[----:B------:R-:W-:Y:S03]  /*17020*/  HMMA.16816.F32 R12, R44, R58, R12 ;  /* 0x0000003a2c0c723c */ /* 0x000fe6000000180c */
[----:B------:R-:W-:Y:S04]  /*17030*/  STL.64 [R1+0x210], R52 ;  /* 0x0002103401007387 */ /* 0x000fe80000100a00 */
[----:B------:R-:W-:Y:S04]  /*17040*/  STL.64 [R1+0x218], R54 ;  /* 0x0002183601007387 */ /* 0x000fe80000100a00 */
[----:B------:R-:W-:Y:S01]  /*17050*/  MOV R56, R8 ;  /* 0x0000000800387202 */ /* 0x000fe20000000f00 */
[----:B------:R0:W-:Y:S01]  /*17060*/  STL.64 [R1+0x208], R10 ;  /* 0x0002080a01007387 */ /* 0x0001e20000100a00 */
[----:B------:R-:W-:-:S06]  /*17070*/  IMAD.MOV.U32 R57, RZ, RZ, R9 ;  /* 0x000000ffff397224 */ /* 0x000fcc00078e0009 */
[----:B------:R1:W-:Y:S04]  /*17080*/  STL.64 [R1+0x1f0], R12 ;  /* 0x0001f00c01007387 */ /* 0x0003e80000100a00 */
[----:B------:R4:W-:Y:S01]  /*17090*/  STL.64 [R1+0x1f8], R14 ;  /* 0x0001f80e01007387 */ /* 0x0009e20000100a00 */
[----:B0-----:R-:W-:Y:S03]  /*170a0*/  HMMA.16816.F32 R8, R44, R6, R20 ;  /* 0x000000062c08723c */ /* 0x001fe60000001814 */
[----:B------:R-:W2:Y:S04]  /*170b0*/  LDL.LU R44, [R1+0x1e0] ;  /* 0x0001e000012c7983 */ /* 0x000ea80000300800 */
[----:B------:R-:W2:Y:S04]  /*170c0*/  LDL.LU R45, [R1+0x1e4] ;  /* 0x0001e400012d7983 */ /* 0x000ea80000300800 */
[----:B------:R-:W2:Y:S04]  /*170d0*/  LDL.LU R46, [R1+0x1e8] ;  /* 0x0001e800012e7983 */ /* 0x000ea80000300800 */
[----:B------:R-:W2:Y:S04]  /*170e0*/  LDL.LU R47, [R1+0x1ec] ;  /* 0x0001ec00012f7983 */ /* 0x000ea80000300800 */
[----:B-1----:R-:W3:Y:S04]  /*170f0*/  LDL.LU R12, [R1+0x1d0] ;  /* 0x0001d000010c7983 */ /* 0x002ee80000300800 */
[----:B------:R-:W3:Y:S04]  /*17100*/  LDL.LU R13, [R1+0x1d4] ;  /* 0x0001d400010d7983 */ /* 0x000ee80000300800 */
[----:B----4-:R-:W3:Y:S04]  /*17110*/  LDL.LU R14, [R1+0x1d8] ;  /* 0x0001d800010e7983 */ /* 0x010ee80000300800 */
[----:B------:R-:W3:Y:S04]  /*17120*/  LDL.LU R15, [R1+0x1dc] ;  /* 0x0001dc00010f7983 */ /* 0x000ee80000300800 */
[----:B------:R0:W-:Y:S04]  /*17130*/  STL.64 [R1+0xdf0], R4 ;  /* 0x000df00401007387 */ /* 0x0001e80000100a00 */
[----:B0-----:R-:W4:Y:S04]  /*17140*/  LDL.LU R4, [R1+0x2b0] ;  /* 0x0002b00001047983 */ /* 0x001f280000300800 */
[----:B------:R-:W4:Y:S04]  /*17150*/  LDL.LU R5, [R1+0x2b4] ;  /* 0x0002b40001057983 */ /* 0x000f280000300800 */
[----:B------:R-:W4:Y:S04]  /*17160*/  LDL.LU R6, [R1+0x2b8] ;  /* 0x0002b80001067983 */ /* 0x000f280000300800 */
[----:B------:R-:W4:Y:S04]  /*17170*/  LDL.LU R7, [R1+0x2bc] ;  /* 0x0002bc0001077983 */ /* 0x000f280000300800 */
[----:B------:R-:W4:Y:S04]  /*17180*/  LDL.LU R52, [R1+0x320] ;  /* 0x0003200001347983 */ /* 0x000f280000300800 */
[----:B------:R-:W4:Y:S04]  /*17190*/  LDL.LU R53, [R1+0x324] ;  /* 0x0003240001357983 */ /* 0x000f280000300800 */
[----:B------:R-:W4:Y:S04]  /*171a0*/  LDL.LU R54, [R1+0x328] ;  /* 0x0003280001367983 */ /* 0x000f280000300800 */
[----:B------:R-:W4:Y:S01]  /*171b0*/  LDL.LU R55, [R1+0x32c] ;  /* 0x00032c0001377983 */ /* 0x000f220000300800 */
[----:B------:R-:W-:-:S02]  /*171c0*/  IMAD.MOV.U32 R31, RZ, RZ, R8 ;  /* 0x000000ffff1f7224 */ /* 0x000fc400078e0008 */
[----:B------:R-:W-:Y:S01]  /*171d0*/  IMAD.MOV.U32 R34, RZ, RZ, R9 ;  /* 0x000000ffff227224 */ /* 0x000fe200078e0009 */
[----:B------:R-:W4:Y:S01]  /*171e0*/  LDL.LU R8, [R1+0x2f0] ;  /* 0x0002f00001087983 */ /* 0x000f220000300800 */
[----:B------:R-:W-:-:S03]  /*171f0*/  IMAD.MOV.U32 R35, RZ, RZ, R10 ;  /* 0x000000ffff237224 */ /* 0x000fc600078e000a */
[----:B------:R-:W4:Y:S01]  /*17200*/  LDL.LU R9, [R1+0x2f4] ;  /* 0x0002f40001097983 */ /* 0x000f220000300800 */
[----:B------:R-:W-:-:S03]  /*17210*/  IMAD.MOV.U32 R60, RZ, RZ, R11 ;  /* 0x000000ffff3c7224 */ /* 0x000fc600078e000b */
        /* <DEDUP_REMOVED lines=10> */
[----:B------:R-:W-:Y:S04]  /*172c0*/  STL [R1+0xdac], R60 ;  /* 0x000dac3c01007387 */ /* 0x000fe80000100800 */
[----:B------:R-:W-:Y:S04]  /*172d0*/  STL [R1+0xda8], R35 ;  /* 0x000da82301007387 */ /* 0x000fe80000100800 */
[----:B------:R0:W-:Y:S01]  /*172e0*/  STL [R1+0xda4], R34 ;  /* 0x000da42201007387 */ /* 0x0001e20000100800 */
[C---:B--2---:R-:W-:Y:S08]  /*172f0*/  HMMA.16816.F32 R44, R40.reuse, R48, R44 ;  /* 0x00000030282c723c */ /* 0x044ff0000000182c */
[C---:B---3--:R-:W-:Y:S08]  /*17300*/  HMMA.16816.F32 R12, R40.reuse, R32, R12 ;  /* 0x00000020280c723c */ /* 0x048ff0000000180c */
[----:B----4-:R-:W-:Y:S11]  /*17310*/  HMMA.16816.F32 R52, R40, R28, R52 ;  /* 0x0000001c2834723c */ /* 0x010ff60000001834 */
[----:B0-----:R-:W-:-:S02]  /*17320*/  IMAD.MOV.U32 R34, RZ, RZ, R14 ;  /* 0x000000ffff227224 */ /* 0x001fc400078e000e */
[----:B------:R-:W-:Y:S01]  /*17330*/  IMAD.MOV.U32 R14, RZ, RZ, R15 ;  /* 0x000000ffff0e7224 */ /* 0x000fe200078e000f */
[----:B------:R0:W-:Y:S01]  /*17340*/  STL [R1+0x1e0], R44 ;  /* 0x0001e02c01007387 */ /* 0x0001e20000100800 */
[----:B------:R-:W-:Y:S02]  /*17350*/  IMAD.MOV.U32 R60, RZ, RZ, R12 ;  /* 0x000000ffff3c7224 */ /* 0x000fe400078e000c */
[----:B------:R-:W-:Y:S01]  /*17360*/  IMAD.MOV.U32 R35, RZ, RZ, R13 ;  /* 0x000000ffff237224 */ /* 0x000fe200078e000d */
[----:B------:R-:W-:Y:S01]  /*17370*/  HMMA.16816.F32 R20, R40, R24, R20 ;  /* 0x000000182814723c */ /* 0x000fe20000001814 */
[----:B0-----:R-:W2:Y:S01]  /*17380*/  LDL.LU R44, [R1+0x2a0] ;  /* 0x0002a000012c7983 */ /* 0x001ea20000300800 */
[----:B------:R-:W-:Y:S02]  /*17390*/  IMAD.MOV.U32 R27, RZ, RZ, R46 ;  /* 0x000000ffff1b7224 */ /* 0x000fe400078e002e */
[----:B------:R-:W-:Y:S01]  /*173a0*/  IMAD.MOV.U32 R30, RZ, RZ, R47 ;  /* 0x000000ffff1e7224 */ /* 0x000fe200078e002f */
[----:B------:R-:W3:Y:S01]  /*173b0*/  LDL.LU.64 R12, [R1+0xe88] ;  /* 0x000e8800010c7983 */ /* 0x000ee20000300a00 */
[----:B------:R-:W-:-:S02]  /*173c0*/  IMAD.MOV.U32 R26, RZ, RZ, R45 ;  /* 0x000000ffff1a7224 */ /* 0x000fc400078e002d */
[----:B------:R-:W-:Y:S01]  /*173d0*/  IMAD.MOV.U32 R46, RZ, RZ, R2 ;  /* 0x000000ffff2e7224 */ /* 0x000fe200078e0002 */
[----:B------:R-:W-:Y:S01]  /*173e0*/  MOV R47, R0 ;  /* 0x00000000002f7202 */ /* 0x000fe20000000f00 */
[----:B------:R0:W-:Y:S01]  /*173f0*/  STL [R1+0xdb4], R34 ;  /* 0x000db42201007387 */ /* 0x0001e20000100800 */
[----:B------:R-:W-:-:S03]  /*17400*/  IMAD.MOV.U32 R45, RZ, RZ, R3 ;  /* 0x000000ffff2d7224 */ /* 0x000fc600078e0003 */
[----:B------:R1:W-:Y:S01]  /*17410*/  STL [R1+0xdb0], R14 ;  /* 0x000db00e01007387 */ /* 0x0003e20000100800 */
[----:B------:R-:W-:Y:S02]  /*17420*/  IMAD.MOV.U32 R2, RZ, RZ, R54 ;  /* 0x000000ffff027224 */ /* 0x000fe400078e0036 */
[----:B------:R-:W-:Y:S02]  /*17430*/  IMAD.MOV.U32 R0, RZ, RZ, R55 ;  /* 0x000000ffff007224 */ /* 0x000fe400078e0037 */
[----:B------:R-:W-:Y:S02]  /*17440*/  IMAD.MOV.U32 R15, RZ, RZ, R52 ;  /* 0x000000ffff0f7224 */ /* 0x000fe400078e0034 */
[----:B------:R-:W-:Y:S01]  /*17450*/  IMAD.MOV.U32 R3, RZ, RZ, R53 ;  /* 0x000000ffff037224 */ /* 0x000fe200078e0035 */
[----:B------:R-:W4:Y:S04]  /*17460*/  LDL.LU.64 R54, [R1+0xe80] ;  /* 0x000e800001367983 */ /* 0x000f280000300a00 */
[----:B------:R-:W2:Y:S04]  /*17470*/  LDL.LU.64 R52, [R1+0xe78] ;  /* 0x000e780001347983 */ /* 0x000ea80000300a00 */
[----:B------:R-:W-:Y:S04]  /*17480*/  STL.64 [R1+0xe50], R30 ;  /* 0x000e501e01007387 */ /* 0x000fe80000100a00 */
[----:B------:R1:W-:Y:S01]  /*17490*/  STL.64 [R1+0xe48], R28 ;  /* 0x000e481c01007387 */ /* 0x0003e20000100a00 */
[----:B0-----:R-:W-:-:S02]  /*174a0*/  IMAD.MOV.U32 R34, RZ, RZ, R20 ;  /* 0x000000ffff227224 */ /* 0x001fc400078e0014 */
[----:B-1----:R-:W-:Y:S01]  /*174b0*/  IMAD.MOV.U32 R14, RZ, RZ, R21 ;  /* 0x000000ffff0e7224 */ /* 0x002fe200078e0015 */
[----:B------:R-:W3:Y:S04]  /*174c0*/  LDL.LU R28, [R1+0x2e0] ;  /* 0x0002e000011c7983 */ /* 0x000ee80000300800 */
[----:B------:R-:W3:Y:S04]  /*174d0*/  LDL.LU R29, [R1+0x2e4] ;  /* 0x0002e400011d7983 */ /* 0x000ee80000300800 */
[----:B------:R-:W3:Y:S04]  /*174e0*/  LDL.LU R30, [R1+0x2e8] ;  /* 0x0002e800011e7983 */ /* 0x000ee80000300800 */
[----:B------:R-:W3:Y:S04]  /*174f0*/  LDL.LU R31, [R1+0x2ec] ;  /* 0x0002ec00011f7983 */ /* 0x000ee80000300800 */
[----:B------:R-:W-:Y:S04]  /*17500*/  STL.64 [R1+0x1b8], R22 ;  /* 0x0001b81601007387 */ /* 0x000fe80000100a00 */
[----:B------:R-:W2:Y:S01]  /*17510*/  LDL.LU.64 R20, [R1+0xe70] ;  /* 0x000e700001147983 */ /* 0x000ea20000300a00 */
[C---:B------:R-:W-:Y:S08]  /*17520*/  HMMA.16816.F32 R8, R40.reuse, R16, R8 ;  /* 0x000000102808723c */ /* 0x040ff00000001808 */
[----:B--2---:R-:W-:-:S15]  /*17530*/  HMMA.16816.F32 R36, R40, R20, R36 ;  /* 0x000000142824723c */ /* 0x004fde0000001824 */
[----:B------:R-:W-:-:S04]  /*17540*/  NOP ;  /* 0x0000000000007918 */ /* 0x000fc80000000000 */
[----:B------:R-:W-:Y:S04]  /*17550*/  STL.64 [R1+0x1a0], R36 ;  /* 0x0001a02401007387 */ /* 0x000fe80000100a00 */
[----:B------:R0:W-:Y:S04]  /*17560*/  STL.64 [R1+0x1a8], R38 ;  /* 0x0001a82601007387 */ /* 0x0001e80000100a00 */
[----:B0-----:R-:W2:Y:S04]  /*17570*/  LDL.LU.64 R38, [R1+0xe68] ;  /* 0x000e680001267983 */ /* 0x001ea80000300a00 */
[----:B------:R-:W2:Y:S04]  /*17580*/  LDL.LU.64 R36, [R1+0xe60] ;  /* 0x000e600001247983 */ /* 0x000ea80000300a00 */
[----:B------:R0:W-:Y:S04]  /*17590*/  STL.64 [R1+0x190], R8 ;  /* 0x0001900801007387 */ /* 0x0001e80000100a00 */
[----:B------:R-:W-:Y:S04]  /*175a0*/  STL.64 [R1+0x198], R10 ;  /* 0x0001980a01007387 */ /* 0x000fe80000100a00 */
[----:B0-----:R-:W2:Y:S01]  /*175b0*/  LDL.LU.64 R8, [R1+0xe58] ;  /* 0x000e580001087983 */ /* 0x001ea20000300a00 */
[----:B---3--:R-:W-:-:S15]  /*175c0*/  HMMA.16816.F32 R28, R40, R12, R28 ;  /* 0x0000000c281c723c */ /* 0x008fde000000181c */
[----:B------:R-:W-:-:S04]  /*175d0*/  NOP ;  /* 0x0000000000007918 */ /* 0x000fc80000000000 */
[----:B------:R-:W-:Y:S01]  /*175e0*/  MOV R22, R31 ;  /* 0x0000001f00167202 */ /* 0x000fe20000000f00 */
[----:B------:R-:W-:Y:S04]  /*175f0*/  STL.64 [R1+0x180], R28 ;  /* 0x0001801c01007387 */ /* 0x000fe80000100a00 */
[----:B------:R-:W-:Y:S04]  /*17600*/  STL [R1+0x188], R30 ;  /* 0x0001881e01007387 */ /* 0x000fe80000100800 */
[----:B------:R-:W-:Y:S04]  /*17610*/  STL.64 [R1+0xe20], R14 ;  /* 0x000e200e01007387 */ /* 0x000fe80000100a00 */
[----:B------:R-:W-:Y:S04]  /*17620*/  STL.64 [R1+0xe18], R12 ;  /* 0x000e180c01007387 */ /* 0x000fe80000100a00 */
[----:B------:R-:W-:Y:S01]  /*17630*/  STL [R1+0xd38], R22 ;  /* 0x000d381601007387 */ /* 0x000fe20000100800 */
[----:B--2---:R-:W-:-:S15]  /*17640*/  HMMA.16816.F32 R4, R40, R8, R4 ;  /* 0x000000082804723c */ /* 0x004fde0000001804 */
[----:B------:R-:W-:-:S04]  /*17650*/  NOP ;  /* 0x0000000000007918 */ /* 0x000fc80000000000 */
[----:B------:R-:W-:Y:S04]  /*17660*/  STL [R1+0x164], R5 ;  /* 0x0001640501007387 */ /* 0x000fe80000100800 */
[----:B------:R0:W-:Y:S04]  /*17670*/  STL [R1+0x168], R6 ;  /* 0x0001680601007387 */ /* 0x0001e80000100800 */
[----:B------:R-:W2:Y:S01]  /*17680*/  LDL R59, [R1+0xbb4] ;  /* 0x000bb400013b7983 */ /* 0x000ea20000100800 */
[----:B------:R-:W-:Y:S02]  /*17690*/  IMAD.MOV.U32 R23, RZ, RZ, R4 ;  /* 0x000000ffff177224 */ /* 0x000fe400078e0004 */
[----:B------:R-:W-:-:S02]  /*176a0*/  IMAD.MOV.U32 R18, RZ, RZ, R7 ;  /* 0x000000ffff127224 */ /* 0x000fc400078e0007 */
[----:B0-----:R-:W-:Y:S01]  /*176b0*/  HMMA.16816.F32 R4, R36, R48, R44 ;  /* 0x000000302404723c */ /* 0x001fe2000000182c */
[----:B--2---:R-:W-:Y:S04]  /*176c0*/  STL [R1+0xe30], R59 ;  /* 0x000e303b01007387 */ /* 0x004fe80000100800 */
[----:B------:R-:W-:Y:S04]  /*176d0*/  STL.64 [R1+0xe28], R56 ;  /* 0x000e283801007387 */ /* 0x000fe80000100a00 */
[----:B------:R-:W-:Y:S04]  /*176e0*/  STL [R1+0xd34], R23 ;  /* 0x000d341701007387 */ /* 0x000fe80000100800 */
[----:B------:R-:W-:Y:S06]  /*176f0*/  STL [R1+0xd30], R18 ;  /* 0x000d301201007387 */ /* 0x000fec0000100800 */
[----:B------:R-:W-:Y:S04]  /*17700*/  STL.64 [R1+0x158], R6 ;  /* 0x0001580601007387 */ /* 0x000fe80000100a00 */
[----:B------:R-:W2:Y:S04]  /*17710*/  LDL.LU R48, [R1+0x80] ;  /* 0x0000800001307983 */ /* 0x000ea80000300800 */
[----:B------:R-:W2:Y:S04]  /*17720*/  LDL.LU R49, [R1+0x84] ;  /* 0x0000840001317983 */ /* 0x000ea80000300800 */
[----:B------:R-:W3:Y:S04]  /*17730*/  LDL.LU R50, [R1+0x88] ;  /* 0x0000880001327983 */ /* 0x000ee80000300800 */
[----:B------:R-:W3:Y:S04]  /*17740*/  LDL.LU R51, [R1+0x8c] ;  /* 0x00008c0001337983 */ /* 0x000ee80000300800 */
[----:B---3--:R0:W-:Y:S04]  /*17750*/  STL.64 [R1+0xdd8], R50 ;  /* 0x000dd83201007387 */ /* 0x0081e80000100a00 */
[----:B--2---:R4:W-:Y:S01]  /*17760*/  STL.64 [R1+0xdd0], R48 ;  /* 0x000dd03001007387 */ /* 0x0049e20000100a00 */
[----:B0-----:R-:W-:-:S02]  /*17770*/  IMAD.MOV.U32 R51, RZ, RZ, R52 ;  /* 0x000000ffff337224 */ /* 0x001fc400078e0034 */
[----:B------:R-:W-:Y:S01]  /*17780*/  IMAD.MOV.U32 R50, RZ, RZ, R53 ;  /* 0x000000ffff327224 */ /* 0x000fe200078e0035 */
[----:B------:R-:W2:Y:S01]  /*17790*/  LDL.LU R52, [R1+0xb0] ;  /* 0x0000b00001347983 */ /* 0x000ea20000300800 */
[----:B----4-:R-:W-:-:S03]  /*177a0*/  IMAD.MOV.U32 R49, RZ, RZ, R54 ;  /* 0x000000ffff317224 */ /* 0x010fc600078e0036 */
[----:B------:R-:W2:Y:S01]  /*177b0*/  LDL.LU R53, [R1+0xb4] ;  /* 0x0000b40001357983 */ /* 0x000ea20000300800 */
[----:B------:R-:W-:-:S03]  /*177c0*/  IMAD.MOV.U32 R48, RZ, RZ, R55 ;  /* 0x000000ffff307224 */ /* 0x000fc600078e0037 */
[----:B------:R-:W3:Y:S04]  /*177d0*/  LDL.LU R54, [R1+0xb8] ;  /* 0x0000b80001367983 */ /* 0x000ee80000300800 */
[----:B------:R-:W3:Y:S04]  /*177e0*/  LDL.LU R55, [R1+0xbc] ;  /* 0x0000bc0001377983 */ /* 0x000ee80000300800 */
[----:B------:R-:W4:Y:S04]  /*177f0*/  LDL.LU R12, [R1+0x250] ;  /* 0x00025000010c7983 */ /* 0x000f280000300800 */
[----:B------:R-:W4:Y:S04]  /*17800*/  LDL.LU R13, [R1+0x254] ;  /* 0x00025400010d7983 */ /* 0x000f280000300800 */
[----:B------:R-:W2:Y:S04]  /*17810*/  LDL.LU R14, [R1+0x258] ;  /* 0x00025800010e7983 */ /* 0x000ea80000300800 */
[----:B------:R-:W2:Y:S04]  /*17820*/  LDL.LU R15, [R1+0x25c] ;  /* 0x00025c00010f7983 */ /* 0x000ea80000300800 */
[----:B------:R-:W3:Y:S04]  /*17830*/  LDL.LU R28, [R1+0x290] ;  /* 0x00029000011c7983 */ /* 0x000ee80000300800 */
[----:B------:R-:W3:Y:S04]  /*17840*/  LDL.LU R29, [R1+0x294] ;  /* 0x00029400011d7983 */ /* 0x000ee80000300800 */
[----:B------:R-:W3:Y:S04]  /*17850*/  LDL.LU R30, [R1+0x298] ;  /* 0x00029800011e7983 */ /* 0x000ee80000300800 */
[----:B------:R-:W3:Y:S04]  /*17860*/  LDL.LU R31, [R1+0x29c] ;  /* 0x00029c00011f7983 */ /* 0x000ee80000300800 */
[----:B------:R-:W3:Y:S04]  /*17870*/  LDL.LU R40, [R1+0x280] ;  /* 0x0002800001287983 */ /* 0x000ee80000300800 */
[----:B------:R-:W3:Y:S04]  /*17880*/  LDL.LU R41, [R1+0x284] ;  /* 0x0002840001297983 */ /* 0x000ee80000300800 */
[----:B------:R-:W3:Y:S04]  /*17890*/  LDL.LU R42, [R1+0x288] ;  /* 0x00028800012a7983 */ /* 0x000ee80000300800 */
[----:B------:R-:W3:Y:S01]  /*178a0*/  LDL.LU R43, [R1+0x28c] ;  /* 0x00028c00012b7983 */ /* 0x000ee20000300800 */
[----:B------:R-:W-:-:S02]  /*178b0*/  IMAD.MOV.U32 R10, RZ, RZ, R4 ;  /* 0x000000ffff0a7224 */ /* 0x000fc400078e0004 */
[----:B------:R-:W-:Y:S01]  /*178c0*/  IMAD.MOV.U32 R11, RZ, RZ, R5 ;  /* 0x000000ffff0b7224 */ /* 0x000fe200078e0005 */
[----:B--2---:R-:W-:Y:S04]  /*178d0*/  STL.64 [R1+0xe40], R14 ;  /* 0x000e400e01007387 */ /* 0x004fe80000100a00 */
[----:B----4-:R0:W-:Y:S01]  /*178e0*/  STL.64 [R1+0xe38], R12 ;  /* 0x000e380c01007387 */ /* 0x0101e20000100a00 */
[C---:B---3--:R-:W-:Y:S03]  /*178f0*/  HMMA.16816.F32 R28, R36.reuse, R32, R28 ;  /* 0x00000020241c723c */ /* 0x048fe6000000181c */
[----:B0-----:R-:W2:Y:S04]  /*17900*/  LDL.LU R12, [R1+0x270] ;  /* 0x00027000010c7983 */ /* 0x001ea80000300800 */
[----:B------:R-:W2:Y:S04]  /*17910*/  LDL.LU R13, [R1+0x274] ;  /* 0x00027400010d7983 */ /* 0x000ea80000300800 */
[----:B------:R-:W2:Y:S04]  /*17920*/  LDL.LU R14, [R1+0x278] ;  /* 0x00027800010e7983 */ /* 0x000ea80000300800 */
[----:B------:R-:W2:Y:S04]  /*17930*/  LDL.LU R15, [R1+0x27c] ;  /* 0x00027c00010f7983 */ /* 0x000ea80000300800 */
[----:B------:R-:W3:Y:S04]  /*17940*/  LDL.LU R56, [R1+0x260] ;  /* 0x0002600001387983 */ /* 0x000ee80000300800 */
[----:B------:R-:W3:Y:S04]  /*17950*/  LDL.LU R57, [R1+0x264] ;  /* 0x0002640001397983 */ /* 0x000ee80000300800 */
[----:B------:R-:W3:Y:S04]  /*17960*/  LDL.LU R58, [R1+0x268] ;  /* 0x00026800013a7983 */ /* 0x000ee80000300800 */
[----:B------:R-:W3:Y:S04]  /*17970*/  LDL.LU R59, [R1+0x26c] ;  /* 0x00026c00013b7983 */ /* 0x000ee80000300800 */
[----:B------:R-:W-:Y:S04]  /*17980*/  STL.64 [R1+0xe10], R54 ;  /* 0x000e103601007387 */ /* 0x000fe80000100a00 */
[----:B------:R0:W-:Y:S04]  /*17990*/  STL.64 [R1+0xe08], R52 ;  /* 0x000e083401007387 */ /* 0x0001e80000100a00 */
[----:B0-----:R-:W4:Y:S04]  /*179a0*/  LDL.LU R52, [R1+0xc0] ;  /* 0x0000c00001347983 */ /* 0x001f280000300800 */
[----:B------:R-:W4:Y:S04]  /*179b0*/  LDL.LU R53, [R1+0xc4] ;  /* 0x0000c40001357983 */ /* 0x000f280000300800 */
[----:B------:R-:W4:Y:S04]  /*179c0*/  LDL.LU R54, [R1+0xc8] ;  /* 0x0000c80001367983 */ /* 0x000f280000300800 */
[----:B------:R-:W4:Y:S04]  /*179d0*/  LDL.LU R55, [R1+0xcc] ;  /* 0x0000cc0001377983 */ /* 0x000f280000300800 */
[----:B------:R-:W3:Y:S04]  /*179e0*/  LDL.LU R4, [R1+0xa0] ;  /* 0x0000a00001047983 */ /* 0x000ee80000300800 */
[----:B------:R-:W3:Y:S04]  /*179f0*/  LDL.LU R5, [R1+0xa4] ;  /* 0x0000a40001057983 */ /* 0x000ee80000300800 */
[----:B------:R-:W3:Y:S04]  /*17a00*/  LDL.LU R6, [R1+0xa8] ;  /* 0x0000a80001067983 */ /* 0x000ee80000300800 */
[----:B------:R-:W3:Y:S04]  /*17a10*/  LDL.LU R7, [R1+0xac] ;  /* 0x0000ac0001077983 */ /* 0x000ee80000300800 */
[----:B------:R-:W-:Y:S04]  /*17a20*/  STL.64 [R1+0xde8], R50 ;  /* 0x000de83201007387 */ /* 0x000fe80000100a00 */
[----:B------:R0:W-:Y:S01]  /*17a30*/  STL.64 [R1+0xde0], R48 ;  /* 0x000de03001007387 */ /* 0x0001e20000100a00 */
[----:B------:R-:W-:Y:S01]  /*17a40*/  IMAD.MOV.U32 R23, RZ, RZ, R30 ;  /* 0x000000ffff177224 */ /* 0x000fe200078e001e */
[----:B------:R-:W-:Y:S01]  /*17a50*/  MOV R18, R31 ;  /* 0x0000001f00127202 */ /* 0x000fe20000000f00 */
[----:B------:R-:W-:Y:S01]  /*17a60*/  IMAD.MOV.U32 R22, RZ, RZ, R29 ;  /* 0x000000ffff167224 */ /* 0x000fe200078e001d */
[----:B0-----:R-:W3:Y:S04]  /*17a70*/  LDL.LU.64 R48, [R1+0x50] ;  /* 0x0000500001307983 */ /* 0x001ee80000300a00 */
[----:B------:R-:W3:Y:S04]  /*17a80*/  LDL.LU R44, [R1+0x70] ;  /* 0x00007000012c7983 */ /* 0x000ee80000300800 */
[----:B------:R-:W3:Y:S04]  /*17a90*/  LDL.LU R45, [R1+0x74] ;  /* 0x00007400012d7983 */ /* 0x000ee80000300800 */
[----:B------:R-:W3:Y:S04]  /*17aa0*/  LDL.LU R46, [R1+0x78] ;  /* 0x00007800012e7983 */ /* 0x000ee80000300800 */
[----:B------:R-:W3:Y:S04]  /*17ab0*/  LDL.LU R47, [R1+0x7c] ;  /* 0x00007c00012f7983 */ /* 0x000ee80000300800 */
[----:B------:R-:W-:Y:S04]  /*17ac0*/  STL [R1+0xd1c], R11 ;  /* 0x000d1c0b01007387 */ /* 0x000fe80000100800 */
[----:B------:R-:W-:Y:S04]  /*17ad0*/  STL [R1+0xd18], R10 ;  /* 0x000d180a01007387 */ /* 0x000fe80000100800 */
[----:B------:R0:W-:Y:S04]  /*17ae0*/  STL [R1+0x140], R28 ;  /* 0x0001401c01007387 */ /* 0x0001e80000100800 */
[----:B------:R-:W3:Y:S04]  /*17af0*/  LDL.LU.64 R30, [R1+0xe50] ;  /* 0x000e5000011e7983 */ /* 0x000ee80000300a00 */
[----:B0-----:R-:W3:Y:S01]  /*17b00*/  LDL.LU.64 R28, [R1+0xe48] ;  /* 0x000e4800011c7983 */ /* 0x001ee20000300a00 */
[----:B--2---:R-:W-:-:S15]  /*17b10*/  HMMA.16816.F32 R12, R36, R24, R12 ;  /* 0x00000018240c723c */ /* 0x004fde000000180c */
[----:B------:R-:W-:-:S04]  /*17b20*/  NOP ;  /* 0x0000000000007918 */ /* 0x000fc80000000000 */
[----:B------:R-:W-:Y:S02]  /*17b30*/  IMAD.MOV.U32 R11, RZ, RZ, R14 ;  /* 0x000000ffff0b7224 */ /* 0x000fe400078e000e */
[----:B------:R-:W-:Y:S01]  /*17b40*/  IMAD.MOV.U32 R10, RZ, RZ, R15 ;  /* 0x000000ffff0a7224 */ /* 0x000fe200078e000f */
[----:B---3--:R-:W-:-:S15]  /*17b50*/  HMMA.16816.F32 R40, R36, R28, R40 ;  /* 0x0000001c2428723c */ /* 0x008fde0000001828 */
[----:B------:R-:W-:-:S04]  /*17b60*/  NOP ;  /* 0x0000000000007918 */ /* 0x000fc80000000000 */
[----:B------:R0:W-:Y:S04]  /*17b70*/  STL.64 [R1+0x130], R40 ;  /* 0x0001302801007387 */ /* 0x0001e80000100a00 */
[----:B------:R1:W-:Y:S04]  /*17b80*/  STL.64 [R1+0x138], R42 ;  /* 0x0001382a01007387 */ /* 0x0003e80000100a00 */
[----:B0-----:R-:W2:Y:S04]  /*17b90*/  LDL.LU R40, [R1+0x240] ;  /* 0x0002400001287983 */ /* 0x001ea80000300800 */
[----:B------:R-:W2:Y:S04]  /*17ba0*/  LDL.LU R41, [R1+0x244] ;  /* 0x0002440001297983 */ /* 0x000ea80000300800 */
[----:B-1----:R-:W2:Y:S01]  /*17bb0*/  LDL.LU R42, [R1+0x248] ;  /* 0x00024800012a7983 */ /* 0x002ea20000300800 */
[----:B------:R-:W-:-:S03]  /*17bc0*/  IMAD.MOV.U32 R43, RZ, RZ, R19 ;  /* 0x000000ffff2b7224 */ /* 0x000fc600078e0013 */
[----:B------:R0:W-:Y:S01]  /*17bd0*/  STL [R1+0x124], R13 ;  /* 0x0001240d01007387 */ /* 0x0001e20000100800 */
[----:B------:R-:W-:-:S03]  /*17be0*/  IMAD.MOV.U32 R19, RZ, RZ, R12 ;  /* 0x000000ffff137224 */ /* 0x000fc600078e000c */
[----:B------:R-:W3:Y:S04]  /*17bf0*/  LDL.LU.64 R14, [R1+0xe40] ;  /* 0x000e4000010e7983 */ /* 0x000ee80000300a00 */
[----:B0-----:R-:W3:Y:S01]  /*17c00*/  LDL.LU.64 R12, [R1+0xe38] ;  /* 0x000e3800010c7983 */ /* 0x001ee20000300a00 */
[----:B------:R-:W-:-:S15]  /*17c10*/  HMMA.16816.F32 R56, R36, R20, R56 ;  /* 0x000000142438723c */ /* 0x000fde0000001838 */
[----:B------:R-:W-:-:S04]  /*17c20*/  NOP ;  /* 0x0000000000007918 */ /* 0x000fc80000000000 */
[----:B------:R-:W-:Y:S04]  /*17c30*/  STL.64 [R1+0x110], R56 ;  /* 0x0001103801007387 */ /* 0x000fe80000100a00 */
[----:B------:R0:W-:Y:S04]  /*17c40*/  STL.64 [R1+0x118], R58 ;  /* 0x0001183a01007387 */ /* 0x0001e80000100a00 */
[----:B0-----:R-:W2:Y:S04]  /*17c50*/  LDL.LU R59, [R1+0xe30] ;  /* 0x000e3000013b7983 */ /* 0x001ea80000300800 */
[----:B------:R-:W2:Y:S01]  /*17c60*/  LDL.LU.64 R56, [R1+0xe28] ;  /* 0x000e280001387983 */ /* 0x000ea20000300a00 */
[----:B---3--:R-:W-:-:S15]  /*17c70*/  HMMA.16816.F32 R12, R36, R16, R12 ;  /* 0x00000010240c723c */ /* 0x008fde000000180c */
[----:B------:R-:W-:-:S04]  /*17c80*/  NOP ;  /* 0x0000000000007918 */ /* 0x000fc80000000000 */
[----:B------:R-:W-:Y:S04]  /*17c90*/  STL.64 [R1+0x100], R12 ;  /* 0x0001000c01007387 */ /* 0x000fe80000100a00 */
[----:B------:R0:W-:Y:S04]  /*17ca0*/  STL.64 [R1+0x108], R14 ;  /* 0x0001080e01007387 */ /* 0x0001e80000100a00 */
[----:B0-----:R-:W3:Y:S04]  /*17cb0*/  LDL.LU.64 R14, [R1+0xe20] ;  /* 0x000e2000010e7983 */ /* 0x001ee80000300a00 */
[----:B------:R-:W4:Y:S04]  /*17cc0*/  LDL.LU.64 R12, [R1+0xe18] ;  /* 0x000e1800010c7983 */ /* 0x000f280000300a00 */
[----:B------:R-:W2:Y:S01]  /*17cd0*/  LDL R58, [R1+0x37c] ;  /* 0x00037c00013a7983 */ /* 0x000ea20000100800 */
[----:B----4-:R-:W-:-:S15]  /*17ce0*/  HMMA.16816.F32 R52, R36, R12, R52 ;  /* 0x0000000c2434723c */ /* 0x010fde0000001834 */
[----:B------:R-:W-:-:S04]  /*17cf0*/  NOP ;  /* 0x0000000000007918 */ /* 0x000fc80000000000 */
[----:B------:R-:W-:Y:S04]  /*17d00*/  STL.64 [R1+0xf0], R52 ;  /* 0x0000f03401007387 */ /* 0x000fe80000100a00 */
[----:B------:R0:W-:Y:S04]  /*17d10*/  STL.64 [R1+0xf8], R54 ;  /* 0x0000f83601007387 */ /* 0x0001e80000100a00 */
[----:B0-----:R-:W4:Y:S04]  /*17d20*/  LDL.LU.64 R54, [R1+0xe10] ;  /* 0x000e100001367983 */ /* 0x001f280000300a00 */
[----:B------:R-:W4:Y:S02]  /*17d30*/  LDL.LU.64 R52, [R1+0xe08] ;  /* 0x000e080001347983 */ /* 0x000f240000300a00 */
[----:B----4-:R-:W-:Y:S02]  /*17d40*/  HMMA.16816.F32 R36, R36, R8, R52 ;  /* 0x000000082424723c */ /* 0x010fe40000001834 */
[----:B------:R-:W4:Y:S04]  /*17d50*/  LDL.LU.64 R54, [R1+0xe00] ;  /* 0x000e000001367983 */ /* 0x000f280000300a00 */
[----:B------:R-:W4:-:S13]  /*17d60*/  LDL.LU.64 R52, [R1+0xdf8] ;  /* 0x000df80001347983 */ /* 0x000f1a0000300a00 */
[----:B------:R0:W-:Y:S04]  /*17d70*/  STL.64 [R1+0xe0], R36 ;  /* 0x0000e02401007387 */ /* 0x0001e80000100a00 */
[----:B------:R1:W-:Y:S04]  /*17d80*/  STL.64 [R1+0xe8], R38 ;  /* 0x0000e82601007387 */ /* 0x0003e80000100a00 */
[----:B0-----:R-:W2:Y:S04]  /*17d90*/  LDL.LU R36, [R1+0x2d0] ;  /* 0x0002d00001247983 */ /* 0x001ea80000300800 */
[----:B------:R-:W2:Y:S04]  /*17da0*/  LDL.LU R37, [R1+0x2d4] ;  /* 0x0002d40001257983 */ /* 0x000ea80000300800 */
[----:B-1----:R-:W2:Y:S04]  /*17db0*/  LDL.LU R38, [R1+0x2d8] ;  /* 0x0002d80001267983 */ /* 0x002ea80000300800 */
[----:B------:R-:W2:Y:S01]  /*17dc0*/  LDL.LU R39, [R1+0x2dc] ;  /* 0x0002dc0001277983 */ /* 0x000ea20000300800 */
[----:B----4-:R-:W-:-:S15]  /*17dd0*/  HMMA.16816.F32 R4, R52, R48, R4 ;  /* 0x000000303404723c */ /* 0x010fde0000001804 */
[----:B------:R-:W-:-:S04]  /*17de0*/  NOP ;  /* 0x0000000000007918 */ /* 0x000fc80000000000 */
[----:B------:R0:W-:Y:S04]  /*17df0*/  STL.64 [R1+0xd0], R4 ;  /* 0x0000d00401007387 */ /* 0x0001e80000100a00 */
[----:B------:R1:W-:Y:S04]  /*17e00*/  STL.64 [R1+0xd8], R6 ;  /* 0x0000d80601007387 */ /* 0x0003e80000100a00 */
[----:B0-----:R-:W4:Y:S01]  /*17e10*/  LDL.LU.64 R4, [R1+0xdf0] ;  /* 0x000df00001047983 */ /* 0x001f220000300a00 */
[----:B-1----:R-:W-:Y:S02]  /*17e20*/  IMAD.MOV.U32 R7, RZ, RZ, R48 ;  /* 0x000000ffff077224 */ /* 0x002fe400078e0030 */
[----:B------:R-:W-:Y:S01]  /*17e30*/  IMAD.MOV.U32 R6, RZ, RZ, R49 ;  /* 0x000000ffff067224 */ /* 0x000fe200078e0031 */
[----:B------:R-:W2:Y:S04]  /*17e40*/  LDL.LU.64 R50, [R1+0xde8] ;  /* 0x000de80001327983 */ /* 0x000ea80000300a00 */
[----:B------:R-:W2:Y:S02]  /*17e50*/  LDL.LU.64 R48, [R1+0xde0] ;  /* 0x000de00001307983 */ /* 0x000ea40000300a00 */
[----:B--2---:R-:W-:-:S15]  /*17e60*/  HMMA.16816.F32 R48, R52, R32, R48 ;  /* 0x000000203430723c */ /* 0x004fde0000001830 */
[----:B------:R-:W-:-:S04]  /*17e70*/  NOP ;  /* 0x0000000000007918 */ /* 0x000fc80000000000 */
[----:B------:R-:W-:Y:S04]  /*17e80*/  STL.64 [R1+0xc0], R48 ;  /* 0x0000c03001007387 */ /* 0x000fe80000100a00 */
[----:B------:R0:W-:Y:S04]  /*17e90*/  STL.64 [R1+0xc8], R50 ;  /* 0x0000c83201007387 */ /* 0x0001e80000100a00 */
[----:B0-----:R-:W2:Y:S04]  /*17ea0*/  LDL.LU.64 R50, [R1+0xdd8] ;  /* 0x000dd80001327983 */ /* 0x001ea80000300a00 */
[----:B------:R-:W2:Y:S01]  /*17eb0*/  LDL.LU.64 R48, [R1+0xdd0] ;  /* 0x000dd00001307983 */ /* 0x000ea20000300a00 */
        /* <DEDUP_REMOVED lines=9> */
[----:B------:R1:W-:Y:S01]  /*17f50*/  STL.64 [R1+0xd90], R28 ;  /* 0x000d901c01007387 */ /* 0x0003e20000100a00 */
[----:B0-----:R-:W-:-:S03]  /*17f60*/  IMAD.MOV.U32 R31, RZ, RZ, R61 ;  /* 0x000000ffff1f7224 */ /* 0x001fc600078e003d */
[----:B-1----:R-:W2:Y:S04]  /*17f70*/  LDL.LU R28, [R1+0x350] ;  /* 0x00035000011c7983 */ /* 0x002ea80000300800 */
[----:B------:R-:W2:Y:S04]  /*17f80*/  LDL.LU R29, [R1+0x354] ;  /* 0x00035400011d7983 */ /* 0x000ea80000300800 */
[----:B------:R-:W2:Y:S01]  /*17f90*/  LDL.LU R30, [R1+0x358] ;  /* 0x00035800011e7983 */ /* 0x000ea20000300800 */
[----:B------:R-:W-:-:S03]  /*17fa0*/  IMAD.MOV.U32 R61, RZ, RZ, R47 ;  /* 0x000000ffff3d7224 */ /* 0x000fc600078e002f */
[----:B------:R-:W-:Y:S04]  /*17fb0*/  STL.64 [R1+0xa0], R44 ;  /* 0x0000a02c01007387 */ /* 0x000fe80000100a00 */
[----:B------:R-:W-:Y:S04]  /*17fc0*/  STL [R1+0xa8], R46 ;  /* 0x0000a82e01007387 */ /* 0x000fe80000100800 */
[----:B------:R-:W-:Y:S04]  /*17fd0*/  STL.64 [R1+0xd80], R26 ;  /* 0x000d801a01007387 */ /* 0x000fe80000100a00 */
[----:B------:R-:W-:Y:S04]  /*17fe0*/  STL.64 [R1+0xd78], R24 ;  /* 0x000d781801007387 */ /* 0x000fe80000100a00 */
[----:B------:R-:W-:Y:S04]  /*17ff0*/  STL [R1+0xcc0], R61 ;  /* 0x000cc03d01007387 */ /* 0x000fe80000100800 */
[----:B------:R-:W-:Y:S04]  /*18000*/  STL.64 [R1+0xd70], R22 ;  /* 0x000d701601007387 */ /* 0x000fe80000100a00 */
[----:B------:R4:W-:Y:S04]  /*18010*/  STL.64 [R1+0xd68], R20 ;  /* 0x000d681401007387 */ /* 0x0009e80000100a00 */
[----:B------:R-:W-:Y:S04]  /*18020*/  STL.64 [R1+0x90], R40 ;  /* 0x0000902801007387 */ /* 0x000fe80000100a00 */
[----:B------:R-:W-:Y:S04]  /*18030*/  STL.64 [R1+0x98], R42 ;  /* 0x0000982a01007387 */ /* 0x000fe80000100a00 */
[----:B------:R-:W0:Y:S04]  /*18040*/  LDSM.16.MT88.4 R40, [R58+UR5+0x1800] ;  /* 0x001800053a28783b */ /* 0x000e280008004200 */
[----:B------:R-:W-:Y:S01]  /*18050*/  LDSM.16.MT88.4 R44, [R59+UR5+0x1000] ;  /* 0x001000053b2c783b */ /* 0x000fe20008004200 */
[----:B----4-:R-:W-:-:S03]  /*18060*/  MOV R20, R4 ;  /* 0x0000000400147202 */ /* 0x010fc60000000f00 */
[----:B------:R-:W4:Y:S04]  /*18070*/  LDL.LU R4, [R1+0xdbc] ;  /* 0x000dbc0001047983 */ /* 0x000f280000300800 */
[----:B------:R-:W2:Y:S04]  /*18080*/  LDL.LU R21, [R1+0x344] ;  /* 0x0003440001157983 */ /* 0x000ea80000300800 */
[----:B------:R-:W2:Y:S01]  /*18090*/  LDL.LU R22, [R1+0x348] ;  /* 0x0003480001167983 */ /* 0x000ea20000300800 */
[----:B------:R-:W-:-:S03]  /*180a0*/  IMAD.MOV.U32 R23, RZ, RZ, R5 ;  /* 0x000000ffff177224 */ /* 0x000fc600078e0005 */
[----:B------:R-:W2:Y:S01]  /*180b0*/  LDL.LU R5, [R1+0xdb8] ;  /* 0x000db80001057983 */ /* 0x000ea20000300800 */
[----:B------:R-:W-:Y:S02]  /*180c0*/  IMAD.MOV.U32 R24, RZ, RZ, R7 ;  /* 0x000000ffff187224 */ /* 0x000fe400078e0007 */
[----:B------:R-:W-:Y:S01]  /*180d0*/  IMAD.MOV.U32 R25, RZ, RZ, R6 ;  /* 0x000000ffff197224 */ /* 0x000fe200078e0006 */
[----:B0-----:R-:W-:Y:S04]  /*180e0*/  STL.64 [R1+0xd60], R42 ;  /* 0x000d602a01007387 */ /* 0x001fe80000100a00 */
[----:B------:R0:W-:Y:S02]  /*180f0*/  STL.64 [R1+0xd58], R40 ;  /* 0x000d582801007387 */ /* 0x0001e40000100a00 */
[C---:B0-----:R-:W-:Y:S02]  /*18100*/  HMMA.16816.F32 R40, R52.reuse, R16, R36 ;  /* 0x000000103428723c */ /* 0x041fe40000001824 */
[----:B----4-:R-:W0:Y:S04]  /*18110*/  LDSM.16.MT88.4 R36, [R4+UR5+0x1800] ;  /* 0x001800050424783b */ /* 0x010e280008004200 */
[----:B--2---:R-:W1:Y:S02]  /*18120*/  LDSM.16.MT88.4 R4, [R5+UR5+0x1800] ;  /* 0x001800050504783b */ /* 0x004e640008004200 */
[C---:B------:R-:W-:Y:S02]  /*18130*/  HMMA.16816.F32 R28, R52.reuse, R12, R28 ;  /* 0x0000000c341c723c */ /* 0x040fe4000000181c */
[----:B0-----:R-:W-:Y:S09]  /*18140*/  STL.64 [R1+0xcf0], R38 ;  /* 0x000cf02601007387 */ /* 0x001ff20000100a00 */
[----:B------:R-:W-:Y:S04]  /*18150*/  STL.64 [R1+0x80], R40 ;  /* 0x0000802801007387 */ /* 0x000fe80000100a00 */
[----:B------:R-:W-:Y:S04]  /*18160*/  STL.64 [R1+0x88], R42 ;  /* 0x0000882a01007387 */ /* 0x000fe80000100a00 */
[----:B------:R-:W-:Y:S04]  /*18170*/  STL.64 [R1+0xce8], R36 ;  /* 0x000ce82401007387 */ /* 0x000fe80000100a00 */
[----:B-1----:R-:W-:Y:S04]  /*18180*/  STL.64 [R1+0xca8], R6 ;  /* 0x000ca80601007387 */ /* 0x002fe80000100a00 */
[----:B------:R-:W-:Y:S04]  /*18190*/  STL.64 [R1+0x70], R28 ;  /* 0x0000701c01007387 */ /* 0x000fe80000100a00 */
[----:B------:R0:W-:Y:S02]  /*181a0*/  STL.64 [R1+0x78], R30 ;  /* 0x0000781e01007387 */ /* 0x0001e40000100a00 */
[----:B0-----:R-:W-:Y:S02]  /*181b0*/  HMMA.16816.F32 R28, R52, R8, R48 ;  /* 0x00000008341c723c */ /* 0x001fe40000001830 */
[----:B------:R-:W0:Y:S04]  /*181c0*/  LDSM.16.MT88.4 R48, [R59+UR5+0x1800] ;  /* 0x001800053b30783b */ /* 0x000e280008004200 */
[----:B------:R1:W-:-:S13]  /*181d0*/  STL.64 [R1+0xca0], R4 ;  /* 0x000ca00401007387 */ /* 0x0003da0000100a00 */
[----:B-1----:R-:W-:Y:S02]  /*181e0*/  IMAD.MOV.U32 R4, RZ, RZ, R31 ;  /* 0x000000ffff047224 */ /* 0x002fe400078e001f */
[----:B------:R-:W-:Y:S02]  /*181f0*/  IMAD.MOV.U32 R7, RZ, RZ, R28 ;  /* 0x000000ffff077224 */ /* 0x000fe400078e001c */
[----:B------:R-:W-:Y:S02]  /*18200*/  IMAD.MOV.U32 R6, RZ, RZ, R29 ;  /* 0x000000ffff067224 */ /* 0x000fe400078e001d */
[----:B------:R-:W-:Y:S01]  /*18210*/  IMAD.MOV.U32 R5, RZ, RZ, R30 ;  /* 0x000000ffff057224 */ /* 0x000fe200078e001e */
[----:B------:R-:W-:Y:S04]  /*18220*/  STL [R1+0xce4], R4 ;  /* 0x000ce40401007387 */ /* 0x000fe80000100800 */
[----:B------:R-:W-:Y:S04]  /*18230*/  STL [R1+0xce0], R7 ;  /* 0x000ce00701007387 */ /* 0x000fe80000100800 */
[----:B------:R-:W-:Y:S04]  /*18240*/  STL [R1+0xcdc], R6 ;  /* 0x000cdc0601007387 */ /* 0x000fe80000100800 */
[----:B------:R1:W-:Y:S04]  /*18250*/  STL [R1+0xcd8], R5 ;  /* 0x000cd80501007387 */ /* 0x0003e80000100800 */
[----:B------:R-:W2:Y:S04]  /*18260*/  LDL.LU R28, [R1+0x2c0] ;  /* 0x0002c000011c7983 */ /* 0x000ea80000300800 */
[----:B------:R-:W2:Y:S04]  /*18270*/  LDL.LU R29, [R1+0x2c4] ;  /* 0x0002c400011d7983 */ /* 0x000ea80000300800 */
[----:B------:R-:W2:Y:S04]  /*18280*/  LDL.LU R30, [R1+0x2c8] ;  /* 0x0002c800011e7983 */ /* 0x000ea80000300800 */
[----:B------:R-:W2:Y:S01]  /*18290*/  LDL.LU R31, [R1+0x2cc] ;  /* 0x0002cc00011f7983 */ /* 0x000ea20000300800 */
[----:B-1----:R-:W-:Y:S03]  /*182a0*/  HMMA.16816.F32 R4, R44, R24, R20 ;  /* 0x000000182c04723c */ /* 0x002fe60000001814 */
[----:B0-----:R-:W-:Y:S04]  /*182b0*/  STL.64 [R1+0xc50], R50 ;  /* 0x000c503201007387 */ /* 0x001fe80000100a00 */
[----:B------:R0:W-:Y:S04]  /*182c0*/  STL.64 [R1+0xc48], R48 ;  /* 0x000c483001007387 */ /* 0x0001e80000100a00 */
[----:B------:R-:W4:Y:S08]  /*182d0*/  LDL.LU R20, [R1+0x220] ;  /* 0x0002200001147983 */ /* 0x000f300000300800 */
[----:B------:R-:W-:Y:S04]  /*182e0*/  STL.64 [R1+0x40], R4 ;  /* 0x0000400401007387 */ /* 0x000fe80000100a00 */
[----:B------:R1:W-:Y:S04]  /*182f0*/  STL.64 [R1+0x48], R6 ;  /* 0x0000480601007387 */ /* 0x0003e80000100a00 */
        /* <DEDUP_REMOVED lines=18> */
[----:B---3--:R-:W-:Y:S01]  /*18420*/  IMAD.MOV.U32 R37, RZ, RZ, R14 ;  /* 0x000000ffff257224 */ /* 0x008fe200078e000e */
[----:B------:R-:W3:Y:S04]  /*18430*/  LDL.LU R34, [R1+0xdb4] ;  /* 0x000db40001227983 */ /* 0x000ee80000300800 */
[----:B------:R-:W4:Y:S04]  /*18440*/  LDL.LU R14, [R1+0xdb0] ;  /* 0x000db000010e7983 */ /* 0x000f280000300800 */
[----:B------:R-:W4:Y:S04]  /*18450*/  LDL.LU R38, [R1+0x1b8] ;  /* 0x0001b80001267983 */ /* 0x000f280000300800 */
[----:B------:R-:W4:Y:S01]  /*18460*/  LDL.LU R39, [R1+0x1bc] ;  /* 0x0001bc0001277983 */ /* 0x000f220000300800 */
[----:B0-----:R-:W-:-:S02]  /*18470*/  IMAD.MOV.U32 R48, RZ, RZ, R60 ;  /* 0x000000ffff307224 */ /* 0x001fc400078e003c */
[----:B------:R-:W-:Y:S01]  /*18480*/  IMAD.MOV.U32 R49, RZ, RZ, R35 ;  /* 0x000000ffff317224 */ /* 0x000fe200078e0023 */
[----:B------:R-:W4:Y:S04]  /*18490*/  LDL.LU R60, [R1+0xdac] ;  /* 0x000dac00013c7983 */ /* 0x000f280000300800 */
[----:B------:R-:W4:Y:S01]  /*184a0*/  LDL.LU R35, [R1+0xda8] ;  /* 0x000da80001237983 */ /* 0x000f220000300800 */
[----:B--2---:R-:W-:-:S15]  /*184b0*/  HMMA.16816.F32 R28, R44, R32, R28 ;  /* 0x000000202c1c723c */ /* 0x004fde000000181c */
[----:B------:R-:W-:-:S04]  /*184c0*/  NOP ;  /* 0x0000000000007918 */ /* 0x000fc80000000000 */
[----:B-1----:R-:W-:Y:S02]  /*184d0*/  IMAD.MOV.U32 R6, RZ, RZ, R30 ;  /* 0x000000ffff067224 */ /* 0x002fe400078e001e */
[----:B------:R-:W-:Y:S02]  /*184e0*/  IMAD.MOV.U32 R5, RZ, RZ, R31 ;  /* 0x000000ffff057224 */ /* 0x000fe400078e001f */
[----:B------:R-:W-:Y:S02]  /*184f0*/  IMAD.MOV.U32 R4, RZ, RZ, R28 ;  /* 0x000000ffff047224 */ /* 0x000fe400078e001c */
[----:B------:R-:W-:Y:S02]  /*18500*/  IMAD.MOV.U32 R7, RZ, RZ, R29 ;  /* 0x000000ffff077224 */ /* 0x000fe400078e001d */
[----:B---3--:R-:W-:Y:S01]  /*18510*/  IMAD.MOV.U32 R50, RZ, RZ, R34 ;  /* 0x000000ffff327224 */ /* 0x008fe200078e0022 */
[----:B----4-:R-:W-:Y:S01]  /*18520*/  MOV R51, R14 ;  /* 0x0000000e00337202 */ /* 0x010fe20000000f00 */
[----:B------:R-:W2:Y:S04]  /*18530*/  LDL.LU R34, [R1+0xda4] ;  /* 0x000da40001227983 */ /* 0x000ea80000300800 */
[----:B------:R-:W3:Y:S04]  /*18540*/  LDL.LU R14, [R1+0xda0] ;  /* 0x000da000010e7983 */ /* 0x000ee80000300800 */
[----:B------:R-:W4:Y:S04]  /*18550*/  LDL.LU.64 R30, [R1+0xd98] ;  /* 0x000d9800011e7983 */ /* 0x000f280000300a00 */
[----:B------:R-:W2:Y:S04]  /*18560*/  LDL.LU.64 R28, [R1+0xd90] ;  /* 0x000d9000011c7983 */ /* 0x000ea80000300a00 */
[----:B------:R-:W-:Y:S04]  /*18570*/  STL.64 [R1+0xd00], R6 ;  /* 0x000d000601007387 */ /* 0x000fe80000100a00 */
[----:B------:R0:W-:Y:S02]  /*18580*/  STL.64 [R1+0xcf8], R4 ;  /* 0x000cf80401007387 */ /* 0x0001e40000100a00 */
[----:B0-----:R-:W-:-:S02]  /*18590*/  IMAD.MOV.U32 R4, RZ, RZ, R15 ;  /* 0x000000ffff047224 */ /* 0x001fc400078e000f */
[----:B------:R-:W3:Y:S01]  /*185a0*/  LDL.LU R15, [R1+0xd88] ;  /* 0x000d8800010f7983 */ /* 0x000ee20000300800 */
[----:B--2---:R-:W-:-:S15]  /*185b0*/  HMMA.16816.F32 R24, R44, R28, R24 ;  /* 0x0000001c2c18723c */ /* 0x004fde0000001818 */
[----:B------:R-:W-:-:S04]  /*185c0*/  NOP ;  /* 0x0000000000007918 */ /* 0x000fc80000000000 */
[----:B------:R-:W-:Y:S04]  /*185d0*/  STL.64 [R1+0x20], R24 ;  /* 0x0000201801007387 */ /* 0x000fe80000100a00 */
[----:B------:R0:W-:Y:S04]  /*185e0*/  STL.64 [R1+0x28], R26 ;  /* 0x0000281a01007387 */ /* 0x0001e80000100a00 */
[----:B0-----:R-:W2:Y:S04]  /*185f0*/  LDL.LU.64 R26, [R1+0xd80] ;  /* 0x000d8000011a7983 */ /* 0x001ea80000300a00 */
[----:B------:R-:W2:Y:S01]  /*18600*/  LDL.LU.64 R24, [R1+0xd78] ;  /* 0x000d780001187983 */ /* 0x000ea20000300a00 */
[----:B------:R-:W-:-:S02]  /*18610*/  IMAD.MOV.U32 R5, RZ, RZ, R3 ;  /* 0x000000ffff057224 */ /* 0x000fc400078e0003 */
[----:B------:R-:W-:Y:S02]  /*18620*/  IMAD.MOV.U32 R6, RZ, RZ, R2 ;  /* 0x000000ffff067224 */ /* 0x000fe400078e0002 */
[----:B------:R-:W-:Y:S01]  /*18630*/  IMAD.MOV.U32 R7, RZ, RZ, R0 ;  /* 0x000000ffff077224 */ /* 0x000fe200078e0000 */
[----:B--2---:R-:W-:-:S15]  /*18640*/  HMMA.16816.F32 R20, R44, R24, R20 ;  /* 0x000000182c14723c */ /* 0x004fde0000001814 */
[----:B------:R-:W-:-:S04]  /*18650*/  NOP ;  /* 0x0000000000007918 */ /* 0x000fc80000000000 */
[----:B------:R-:W-:Y:S01]  /*18660*/  IMAD.MOV.U32 R2, RZ, RZ, R22 ;  /* 0x000000ffff027224 */ /* 0x000fe200078e0016 */
[----:B------:R0:W-:Y:S01]  /*18670*/  STL [R1+0x10], R20 ;  /* 0x0000101401007387 */ /* 0x0001e20000100800 */
[----:B------:R-:W-:Y:S01]  /*18680*/  MOV R3, R23 ;  /* 0x0000001700037202 */ /* 0x000fe20000000f00 */
[----:B------:R-:W-:Y:S02]  /*18690*/  IMAD.MOV.U32 R0, RZ, RZ, R21 ;  /* 0x000000ffff007224 */ /* 0x000fe400078e0015 */
[----:B------:R-:W2:Y:S04]  /*186a0*/  LDL.LU.64 R22, [R1+0xd70] ;  /* 0x000d700001167983 */ /* 0x000ea80000300a00 */
[----:B0-----:R-:W2:Y:S01]  /*186b0*/  LDL.LU.64 R20, [R1+0xd68] ;  /* 0x000d680001147983 */ /* 0x001ea20000300a00 */
[C---:B------:R-:W-:Y:S08]  /*186c0*/  HMMA.16816.F32 R56, R44.reuse, R16, R56 ;  /* 0x000000102c38723c */ /* 0x040ff00000001838 */
[----:B------:R-:W-:Y:S01]  /*186d0*/  HMMA.16816.F32 R52, R44, R12, R52 ;  /* 0x0000000c2c34723c */ /* 0x000fe20000001834 */
[----:B----4-:R-:W-:-:S02]  /*186e0*/  IMAD.MOV.U32 R12, RZ, RZ, R31 ;  /* 0x000000ffff0c7224 */ /* 0x010fc400078e001f */
[----:B------:R-:W-:-:S05]  /*186f0*/  IMAD.MOV.U32 R13, RZ, RZ, R34 ;  /* 0x000000ffff0d7224 */ /* 0x000fca00078e0022 */
[----:B--2---:R-:W-:-:S15]  /*18700*/  HMMA.16816.F32 R40, R44, R20, R40 ;  /* 0x000000142c28723c */ /* 0x004fde0000001828 */
[----:B------:R-:W-:-:S04]  /*18710*/  NOP ;  /* 0x0000000000007918 */ /* 0x000fc80000000000 */
[----:B------:R-:W-:Y:S04]  /*18720*/  STL.64 [R1], R40 ;  /* 0x0000002801007387 */ /* 0x000fe80000100a00 */
[----:B------:R0:W-:Y:S01]  /*18730*/  STL [R1+0x8], R42 ;  /* 0x0000082a01007387 */ /* 0x0001e20000100800 */
[----:B------:R-:W-:-:S03]  /*18740*/  IMAD.MOV.U32 R61, RZ, RZ, R43 ;  /* 0x000000ffff3d7224 */ /* 0x000fc600078e002b */
[----:B0-----:R-:W2:Y:S04]  /*18750*/  LDL.LU.64 R42, [R1+0xd60] ;  /* 0x000d6000012a7983 */ /* 0x001ea80000300a00 */
[----:B------:R-:W2:Y:S04]  /*18760*/  LDL.LU.64 R40, [R1+0xd58] ;  /* 0x000d580001287983 */ /* 0x000ea80000300a00 */
[----:B------:R0:W-:Y:S04]  /*18770*/  STL.64 [R1+0xbf8], R58 ;  /* 0x000bf83a01007387 */ /* 0x0001e80000100a00 */
[----:B------:R1:W-:Y:S01]  /*18780*/  STL.64 [R1+0xbf0], R56 ;  /* 0x000bf03801007387 */ /* 0x0003e20000100a00 */
[----:B0-----:R-:W-:-:S03]  /*18790*/  IMAD.MOV.U32 R58, RZ, RZ, R27 ;  /* 0x000000ffff3a7224 */ /* 0x001fc600078e001b */
[----:B-1----:R-:W2:Y:S01]  /*187a0*/  LDL.LU R56, [R1+0x1e0] ;  /* 0x0001e00001387983 */ /* 0x002ea20000300800 */
[----:B------:R-:W-:-:S03]  /*187b0*/  IMAD.MOV.U32 R57, RZ, RZ, R26 ;  /* 0x000000ffff397224 */ /* 0x000fc600078e001a */
[----:B------:R-:W4:Y:S04]  /*187c0*/  LDL.LU R26, [R1+0xd50] ;  /* 0x000d5000011a7983 */ /* 0x000f280000300800 */
[----:B------:R-:W4:Y:S01]  /*187d0*/  LDL.LU R27, [R1+0xd4c] ;  /* 0x000d4c00011b7983 */ /* 0x000f220000300800 */
[----:B------:R-:W-:-:S03]  /*187e0*/  IMAD.MOV.U32 R59, RZ, RZ, R30 ;  /* 0x000000ffff3b7224 */ /* 0x000fc600078e001e */
[----:B------:R-:W2:Y:S04]  /*187f0*/  LDL.LU R30, [R1+0xd48] ;  /* 0x000d4800011e7983 */ /* 0x000ea80000300800 */
[----:B---3--:R0:W-:Y:S04]  /*18800*/  STL.64 [R1+0xd10], R14 ;  /* 0x000d100e01007387 */ /* 0x0081e80000100a00 */
[----:B------:R-:W3:Y:S04]  /*18810*/  LDL.LU R31, [R1+0xd44] ;  /* 0x000d4400011f7983 */ /* 0x000ee80000300800 */
[----:B------:R-:W2:Y:S01]  /*18820*/  LDL.LU R34, [R1+0xd40] ;  /* 0x000d400001227983 */ /* 0x000ea20000300800 */
[----:B0-----:R-:W-:-:S02]  /*18830*/  IMAD.MOV.U32 R14, RZ, RZ, R35 ;  /* 0x000000ffff0e7224 */ /* 0x001fc400078e0023 */
[----:B------:R-:W-:Y:S01]  /*18840*/  IMAD.MOV.U32 R15, RZ, RZ, R60 ;  /* 0x000000ffff0f7224 */ /* 0x000fe200078e003c */
[----:B------:R-:W2:Y:S06]  /*18850*/  LDL.LU R35, [R1+0xd3c] ;  /* 0x000d3c0001237983 */ /* 0x000eac0000300800 */
[----:B------:R-:W-:Y:S01]  /*18860*/  HMMA.16816.F32 R44, R44, R8, R12 ;  /* 0x000000082c2c723c */ /* 0x000fe2000000180c */
[----:B------:R-:W-:Y:S04]  /*18870*/  STL.64 [R1+0xc08], R54 ;  /* 0x000c083601007387 */ /* 0x000fe80000100a00 */
[----:B------:R-:W-:-:S14]  /*18880*/  STL.64 [R1+0xc00], R52 ;  /* 0x000c003401007387 */ /* 0x000fdc0000100a00 */
[----:B------:R0:W-:Y:S04]  /*18890*/  STL.64 [R1+0xc20], R46 ;  /* 0x000c202e01007387 */ /* 0x0001e80000100a00 */
[----:B------:R-:W-:Y:S04]  /*188a0*/  STL.64 [R1+0xc18], R44 ;  /* 0x000c182c01007387 */ /* 0x000fe80000100a00 */
[----:B0-----:R-:W2:Y:S01]  /*188b0*/  LDL.LU.64 R46, [R1+0x58] ;  /* 0x00005800012e7983 */ /* 0x001ea20000300a00 */
[----:B------:R-:W-:Y:S02]  /*188c0*/  IMAD.MOV.U32 R53, RZ, RZ, R22 ;  /* 0x000000ffff357224 */ /* 0x000fe400078e0016 */
[----:B------:R-:W-:Y:S01]  /*188d0*/  IMAD.MOV.U32 R54, RZ, RZ, R23 ;  /* 0x000000ffff367224 */ /* 0x000fe200078e0017 */
[----:B--2---:R-:W-:-:S15]  /*188e0*/  HMMA.16816.F32 R12, R40, R46, R56 ;  /* 0x0000002e280c723c */ /* 0x004fde0000001838 */
[----:B------:R-:W-:-:S04]  /*188f0*/  NOP ;  /* 0x0000000000007918 */ /* 0x000fc80000000000 */
[----:B------:R-:W-:Y:S04]  /*18900*/  STL.64 [R1+0x270], R12 ;  /* 0x0002700c01007387 */ /* 0x000fe80000100a00 */
[----:B------:R0:W-:Y:S01]  /*18910*/  STL.64 [R1+0x278], R14 ;  /* 0x0002780e01007387 */ /* 0x0001e20000100a00 */
[----:B------:R-:W-:Y:S02]  /*18920*/  IMAD.MOV.U32 R60, RZ, RZ, R12 ;  /* 0x000000ffff3c7224 */ /* 0x000fe400078e000c */
[----:B0-----:R-:W-:Y:S03]  /*18930*/  HMMA.16816.F32 R12, R40, R34, R48 ;  /* 0x00000022280c723c */ /* 0x001fe60000001830 */
[----:B------:R-:W-:Y:S04]  /*18940*/  STL [R1+0xbc4], R60 ;  /* 0x000bc43c01007387 */ /* 0x000fe80000100800 */
[----:B------:R-:W2:-:S12]  /*18950*/  LDL.LU R48, [R1+0x1a0] ;  /* 0x0001a00001307983 */ /* 0x000e980000300800 */
[----:B------:R-:W-:Y:S04]  /*18960*/  STL.64 [R1+0x260], R12 ;  /* 0x0002600c01007387 */ /* 0x000fe80000100a00 */
[----:B------:R3:W-:Y:S04]  /*18970*/  STL.64 [R1+0x268], R14 ;  /* 0x0002680e01007387 */ /* 0x0007e80000100a00 */
[----:B------:R-:W2:Y:S04]  /*18980*/  LDL.LU R49, [R1+0x1a4] ;  /* 0x0001a40001317983 */ /* 0x000ea80000300800 */
[----:B------:R-:W2:Y:S04]  /*18990*/  LDL.LU R50, [R1+0x1a8] ;  /* 0x0001a80001327983 */ /* 0x000ea80000300800 */
[----:B------:R-:W2:Y:S01]  /*189a0*/  LDL.LU R51, [R1+0x1ac] ;  /* 0x0001ac0001337983 */ /* 0x000ea20000300800 */
[C---:B---3--:R-:W-:Y:S08]  /*189b0*/  HMMA.16816.F32 R12, R40.reuse, R30, R4 ;  /* 0x0000001e280c723c */ /* 0x048ff00000001804 */
[----:B----4-:R-:W-:Y:S11]  /*189c0*/  HMMA.16816.F32 R4, R40, R26, R36 ;  /* 0x0000001a2804723c */ /* 0x010ff60000001824 */
[----:B------:R0:W-:Y:S04]  /*189d0*/  STL.64 [R1+0x220], R12 ;  /* 0x0002200c01007387 */ /* 0x0001e80000100a00 */
[----:B------:R1:W-:Y:S04]  /*189e0*/  STL.64 [R1+0x228], R14 ;  /* 0x0002280e01007387 */ /* 0x0003e80000100a00 */
[----:B------:R3:W-:Y:S04]  /*189f0*/  STL.64 [R1+0x1b0], R4 ;  /* 0x0001b00401007387 */ /* 0x0007e80000100a00 */
[----:B------:R4:W-:Y:S04]  /*18a00*/  STL.64 [R1+0x1b8], R6 ;  /* 0x0001b80601007387 */ /* 0x0009e80000100a00 */
[----:B0-----:R-:W2:Y:S04]  /*18a10*/  LDL.LU R12, [R1+0x190] ;  /* 0x00019000010c7983 */ /* 0x001ea80000300800 */
[----:B------:R-:W2:Y:S04]  /*18a20*/  LDL.LU R13, [R1+0x194] ;  /* 0x00019400010d7983 */ /* 0x000ea80000300800 */
[----:B-1----:R-:W2:Y:S04]  /*18a30*/  LDL.LU R14, [R1+0x198] ;  /* 0x00019800010e7983 */ /* 0x002ea80000300800 */
[----:B------:R-:W2:Y:S04]  /*18a40*/  LDL.LU R15, [R1+0x19c] ;  /* 0x00019c00010f7983 */ /* 0x000ea80000300800 */
[----:B------:R-:W2:Y:S04]  /*18a50*/  LDL.LU R56, [R1+0x130] ;  /* 0x0001300001387983 */ /* 0x000ea80000300800 */
[----:B------:R-:W2:Y:S04]  /*18a60*/  LDL.LU R57, [R1+0x134] ;  /* 0x0001340001397983 */ /* 0x000ea80000300800 */
[----:B------:R-:W2:Y:S04]  /*18a70*/  LDL.LU R58, [R1+0x138] ;  /* 0x00013800013a7983 */ /* 0x000ea80000300800 */
[----:B------:R-:W2:Y:S04]  /*18a80*/  LDL.LU R59, [R1+0x13c] ;  /* 0x00013c00013b7983 */ /* 0x000ea80000300800 */
[----:B------:R-:W2:Y:S04]  /*18a90*/  LDL.LU R52, [R1+0x140] ;  /* 0x0001400001347983 */ /* 0x000ea80000300800 */
[----:B------:R-:W2:Y:S04]  /*18aa0*/  LDL.LU R22, [R1+0xd38] ;  /* 0x000d380001167983 */ /* 0x000ea80000300800 */
[----:B------:R-:W2:Y:S01]  /*18ab0*/  LDL.LU R23, [R1+0xd34] ;  /* 0x000d340001177983 */ /* 0x000ea20000300800 */
[----:B------:R-:W-:-:S02]  /*18ac0*/  IMAD.MOV.U32 R55, RZ, RZ, R18 ;  /* 0x000000ffff377224 */ /* 0x000fc400078e0012 */
[----:B------:R-:W-:Y:S01]  /*18ad0*/  IMAD.MOV.U32 R32, RZ, RZ, R4 ;  /* 0x000000ffff207224 */ /* 0x000fe200078e0004 */
[----:B------:R-:W2:Y:S01]  /*18ae0*/  LDL.LU R18, [R1+0xd30] ;  /* 0x000d300001127983 */ /* 0x000ea20000300800 */
[----:B------:R-:W-:-:S03]  /*18af0*/  MOV R28, R5 ;  /* 0x00000005001c7202 */ /* 0x000fc60000000f00 */
[----:B---3--:R-:W3:Y:S01]  /*18b00*/  LDL.LU R4, [R1+0x180] ;  /* 0x0001800001047983 */ /* 0x008ee20000300800 */
[----:B------:R-:W-:Y:S02]  /*18b10*/  IMAD.MOV.U32 R29, RZ, RZ, R7 ;  /* 0x000000ffff1d7224 */ /* 0x000fe400078e0007 */
[----:B------:R-:W-:Y:S01]  /*18b20*/  IMAD.MOV.U32 R33, RZ, RZ, R6 ;  /* 0x000000ffff217224 */ /* 0x000fe200078e0006 */
[----:B------:R-:W3:Y:S04]  /*18b30*/  LDL.LU R5, [R1+0x184] ;  /* 0x0001840001057983 */ /* 0x000ee80000300800 */
[----:B----4-:R-:W3:Y:S01]  /*18b40*/  LDL.LU R6, [R1+0x188] ;  /* 0x0001880001067983 */ /* 0x010ee20000300800 */
[----:B--2---:R-:W-:Y:S02]  /*18b50*/  IMAD.MOV.U32 R7, RZ, RZ, R22 ;  /* 0x000000ffff077224 */ /* 0x004fe400078e0016 */
[----:B------:R-:W-:Y:S01]  /*18b60*/  IMAD.MOV.U32 R36, RZ, RZ, R23 ;  /* 0x000000ffff247224 */ /* 0x000fe200078e0017 */
[----:B------:R-:W2:Y:S04]  /*18b70*/  LDL.LU R22, [R1+0xd2c] ;  /* 0x000d2c0001167983 */ /* 0x000ea80000300800 */
[----:B------:R-:W2:Y:S04]  /*18b80*/  LDL.LU R23, [R1+0xd28] ;  /* 0x000d280001177983 */ /* 0x000ea80000300800 */
[----:B------:R-:W4:Y:S04]  /*18b90*/  LDL.LU R37, [R1+0x164] ;  /* 0x0001640001257983 */ /* 0x000f280000300800 */
[----:B------:R-:W4:Y:S01]  /*18ba0*/  LDL.LU R38, [R1+0x168] ;  /* 0x0001680001267983 */ /* 0x000f220000300800 */
[----:B------:R-:W-:-:S03]  /*18bb0*/  IMAD.MOV.U32 R39, RZ, RZ, R18 ;  /* 0x000000ffff277224 */ /* 0x000fc600078e0012 */
[----:B------:R-:W3:Y:S04]  /*18bc0*/  LDL.LU R18, [R1+0xd24] ;  /* 0x000d240001127983 */ /* 0x000ee80000300800 */
[----:B------:R-:W-:Y:S04]  /*18bd0*/  STL [R1+0xbd4], R32 ;  /* 0x000bd42001007387 */ /* 0x000fe80000100800 */
[----:B------:R-:W-:Y:S04]  /*18be0*/  STL [R1+0xbd0], R33 ;  /* 0x000bd02101007387 */ /* 0x000fe80000100800 */
[----:B------:R-:W-:Y:S04]  /*18bf0*/  STL [R1+0xbcc], R28 ;  /* 0x000bcc1c01007387 */ /* 0x000fe80000100800 */
[----:B------:R-:W-:Y:S01]  /*18c00*/  STL [R1+0xbc8], R29 ;  /* 0x000bc81d01007387 */ /* 0x000fe20000100800 */
[----:B--2---:R-:W-:-:S15]  /*18c10*/  HMMA.16816.F32 R48, R40, R22, R48 ;  /* 0x000000162830723c */ /* 0x004fde0000001830 */
[----:B------:R-:W-:-:S04]  /*18c20*/  NOP ;  /* 0x0000000000007918 */ /* 0x000fc80000000000 */
[----:B------:R0:W-:Y:S01]  /*18c30*/  STL.64 [R1+0x1a0], R48 ;  /* 0x0001a03001007387 */ /* 0x0001e20000100a00 */
[----:B------:R-:W-:-:S03]  /*18c40*/  IMAD.MOV.U32 R24, RZ, RZ, R48 ;  /* 0x000000ffff187224 */ /* 0x000fc600078e0030 */
[----:B------:R1:W-:Y:S01]  /*18c50*/  STL.64 [R1+0x1a8], R50 ;  /* 0x0001a83201007387 */ /* 0x0003e20000100a00 */
[----:B0-----:R-:W-:-:S03]  /*18c60*/  IMAD.MOV.U32 R48, RZ, RZ, R19 ;  /* 0x000000ffff307224 */ /* 0x001fc600078e0013 */
[----:B------:R-:W3:Y:S01]  /*18c70*/  LDL.LU R19, [R1+0xd20] ;  /* 0x000d200001137983 */ /* 0x000ee20000300800 */
[----:B------:R-:W-:Y:S01]  /*18c80*/  IMAD.MOV.U32 R20, RZ, RZ, R49 ;  /* 0x000000ffff147224 */ /* 0x000fe200078e0031 */
[----:B------:R-:W-:Y:S01]  /*18c90*/  MOV R25, R50 ;  /* 0x0000003200197202 */ /* 0x000fe20000000f00 */
[----:B------:R-:W-:Y:S01]  /*18ca0*/  IMAD.MOV.U32 R21, RZ, RZ, R51 ;  /* 0x000000ffff157224 */ /* 0x000fe200078e0033 */
[----:B------:R-:W2:Y:S01]  /*18cb0*/  LDL.LU R49, [R1+0x124] ;  /* 0x0001240001317983 */ /* 0x000ea20000300800 */
[----:B-1----:R-:W-:-:S03]  /*18cc0*/  IMAD.MOV.U32 R50, RZ, RZ, R11 ;  /* 0x000000ffff327224 */ /* 0x002fc600078e000b */
[----:B------:R-:W2:Y:S01]  /*18cd0*/  LDL.LU R11, [R1+0xd1c] ;  /* 0x000d1c00010b7983 */ /* 0x000ea20000300800 */
[----:B------:R-:W-:-:S03]  /*18ce0*/  IMAD.MOV.U32 R51, RZ, RZ, R10 ;  /* 0x000000ffff337224 */ /* 0x000fc600078e000a */
[----:B------:R-:W2:Y:S04]  /*18cf0*/  LDL.LU R10, [R1+0xd18] ;  /* 0x000d1800010a7983 */ /* 0x000ea80000300800 */
[----:B------:R-:W-:Y:S04]  /*18d00*/  STL [R1+0xbe4], R24 ;  /* 0x000be41801007387 */ /* 0x000fe80000100800 */
[----:B------:R-:W-:Y:S04]  /*18d10*/  STL [R1+0xbe0], R25 ;  /* 0x000be01901007387 */ /* 0x000fe80000100800 */
[----:B------:R-:W-:Y:S04]  /*18d20*/  STL [R1+0xbdc], R20 ;  /* 0x000bdc1401007387 */ /* 0x000fe80000100800 */
[----:B------:R-:W-:Y:S01]  /*18d30*/  STL [R1+0xbd8], R21 ;  /* 0x000bd81501007387 */ /* 0x000fe20000100800 */
[----:B---3--:R-:W-:-:S15]  /*18d40*/  HMMA.16816.F32 R12, R40, R18, R12 ;  /* 0x00000012280c723c */ /* 0x008fde000000180c */
[----:B------:R-:W-:-:S04]  /*18d50*/  NOP ;  /* 0x0000000000007918 */ /* 0x000fc80000000000 */
[----:B------:R-:W-:Y:S01]  /*18d60*/  STL.64 [R1+0x190], R12 ;  /* 0x0001900c01007387 */ /* 0x000fe20000100a00 */
[----:B------:R-:W-:Y:S02]  /*18d70*/  IMAD.MOV.U32 R9, RZ, RZ, R15 ;  /* 0x000000ffff097224 */ /* 0x000fe400078e000f */
[----:B------:R-:W-:Y:S01]  /*18d80*/  IMAD.MOV.U32 R17, RZ, RZ, R14 ;  /* 0x000000ffff117224 */ /* 0x000fe200078e000e */
[----:B------:R0:W-:Y:S04]  /*18d90*/  STL.64 [R1+0x198], R14 ;  /* 0x0001980e01007387 */ /* 0x0001e80000100a00 */
[----:B0-----:R-:W3:Y:S01]  /*18da0*/  LDL.LU.64 R14, [R1+0xd10] ;  /* 0x000d1000010e7983 */ /* 0x001ee20000300a00 */
[----:B------:R-:W-:-:S03]  /*18db0*/  IMAD.MOV.U32 R16, RZ, RZ, R12 ;  /* 0x000000ffff107224 */ /* 0x000fc600078e000c */
[----:B------:R-:W-:Y:S04]  /*18dc0*/  STL.64 [R1+0xcd0], R18 ;  /* 0x000cd01201007387 */ /* 0x000fe80000100a00 */
[----:B------:R2:W-:Y:S02]  /*18dd0*/  STL.64 [R1+0xcc8], R16 ;  /* 0x000cc81001007387 */ /* 0x0005e40000100a00 */
[----:B--2---:R-:W-:Y:S02]  /*18de0*/  IMAD.MOV.U32 R16, RZ, RZ, R10 ;  /* 0x000000ffff107224 */ /* 0x004fe400078e000a */
[----:B------:R-:W-:Y:S01]  /*18df0*/  IMAD.MOV.U32 R17, RZ, RZ, R11 ;  /* 0x000000ffff117224 */ /* 0x000fe200078e000b */
[----:B------:R-:W4:Y:S04]  /*18e00*/  LDL.LU R10, [R1+0xd0c] ;  /* 0x000d0c00010a7983 */ /* 0x000f280000300800 */
[----:B------:R-:W4:Y:S04]  /*18e10*/  LDL.LU R11, [R1+0xd08] ;  /* 0x000d0800010b7983 */ /* 0x000f280000300800 */
[----:B------:R-:W2:Y:S04]  /*18e20*/  LDL.LU R18, [R1+0x158] ;  /* 0x0001580001127983 */ /* 0x000ea80000300800 */
[----:B------:R-:W2:Y:S01]  /*18e30*/  LDL.LU R19, [R1+0x15c] ;  /* 0x00015c0001137983 */ /* 0x000ea20000300800 */
[----:B------:R-:W-:Y:S01]  /*18e40*/  IMAD.MOV.U32 R8, RZ, RZ, R13 ;  /* 0x000000ffff087224 */ /* 0x000fe200078e000d */
[----:B---3--:R-:W-:-:S15]  /*18e50*/  HMMA.16816.F32 R4, R40, R14, R4 ;  /* 0x0000000e2804723c */ /* 0x008fde0000001804 */
[----:B------:R-:W-:-:S04]  /*18e60*/  NOP ;  /* 0x0000000000007918 */ /* 0x000fc80000000000 */
[----:B------:R-:W-:Y:S01]  /*18e70*/  STL.64 [R1+0x170], R4 ;  /* 0x0001700401007387 */ /* 0x000fe20000100a00 */
[----:B------:R-:W-:-:S03]  /*18e80*/  MOV R13, R6 ;  /* 0x00000006000d7202 */ /* 0x000fc60000000f00 */
[----:B------:R0:W-:Y:S01]  /*18e90*/  STL.64 [R1+0x178], R6 ;  /* 0x0001780601007387 */ /* 0x0001e20000100a00 */
[----:B------:R-:W-:Y:S01]  /*18ea0*/  IMAD.MOV.U32 R12, RZ, RZ, R4 ;  /* 0x000000ffff0c7224 */ /* 0x000fe200078e0004 */
[----:B----4-:R-:W-:Y:S02]  /*18eb0*/  HMMA.16816.F32 R40, R40, R10, R36 ;  /* 0x0000000a2828723c */ /* 0x010fe40000001824 */
[----:B0-----:R-:W3:Y:S04]  /*18ec0*/  LDL.LU.64 R6, [R1+0xd00] ;  /* 0x000d000001067983 */ /* 0x001ee80000300a00 */
[----:B------:R-:W4:Y:S04]  /*18ed0*/  LDL.LU.64 R4, [R1+0xcf8] ;  /* 0x000cf80001047983 */ /* 0x000f280000300a00 */
[----:B------:R-:W2:Y:S04]  /*18ee0*/  LDL.LU.64 R38, [R1+0xcf0] ;  /* 0x000cf00001267983 */ /* 0x000ea80000300a00 */
[----:B------:R-:W2:Y:S04]  /*18ef0*/  LDL.LU.64 R36, [R1+0xce8] ;  /* 0x000ce80001247983 */ /* 0x000ea80000300a00 */
[----:B------:R-:W-:Y:S04]  /*18f00*/  STL.64 [R1+0xcb8], R10 ;  /* 0x000cb80a01007387 */ /* 0x000fe80000100a00 */
[----:B------:R0:W-:Y:S04]  /*18f10*/  STL.64 [R1+0xcb0], R8 ;  /* 0x000cb00801007387 */ /* 0x0001e80000100a00 */
[----:B------:R-:W-:Y:S04]  /*18f20*/  STL.64 [R1+0x160], R40 ;  /* 0x0001602801007387 */ /* 0x000fe80000100a00 */
[----:B------:R1:W-:Y:S01]  /*18f30*/  STL.64 [R1+0x168], R42 ;  /* 0x0001682a01007387 */ /* 0x0003e20000100a00 */
[----:B0-----:R-:W-:-:S02]  /*18f40*/  IMAD.MOV.U32 R9, RZ, RZ, R46 ;  /* 0x000000ffff097224 */ /* 0x001fc400078e002e */
[----:B------:R-:W-:Y:S01]  /*18f50*/  IMAD.MOV.U32 R8, RZ, RZ, R47 ;  /* 0x000000ffff087224 */ /* 0x000fe200078e002f */
[C---:B--2---:R-:W-:Y:S08]  /*18f60*/  HMMA.16816.F32 R16, R36.reuse, R46, R16 ;  /* 0x0000002e2410723c */ /* 0x044ff00000001810 */
[C---:B-1----:R-:W-:Y:S11]  /*18f70*/  HMMA.16816.F32 R40, R36.reuse, R34, R52 ;  /* 0x000000222428723c */ /* 0x042ff60000001834 */
[----:B------:R-:W-:Y:S04]  /*18f80*/  STL.64 [R1+0x2e0], R16 ;  /* 0x0002e01001007387 */ /* 0x000fe80000100a00 */
[----:B------:R0:W-:Y:S02]  /*18f90*/  STL.64 [R1+0x2e8], R18 ;  /* 0x0002e81201007387 */ /* 0x0001e40000100a00 */
[----:B0-----:R-:W-:Y:S02]  /*18fa0*/  HMMA.16816.F32 R16, R36, R30, R56 ;  /* 0x0000001e2410723c */ /* 0x001fe40000001838 */
[----:B------:R-:W-:Y:S04]  /*18fb0*/  STL.64 [R1+0xc98], R34 ;  /* 0x000c982201007387 */ /* 0x000fe80000100a00 */
[----:B------:R-:W-:Y:S04]  /*18fc0*/  STL.64 [R1+0x2c0], R40 ;  /* 0x0002c02801007387 */ /* 0x000fe80000100a00 */
[----:B------:R-:W-:Y:S01]  /*18fd0*/  STL.64 [R1+0x2c8], R42 ;  /* 0x0002c82a01007387 */ /* 0x000fe20000100a00 */
[----:B----4-:R-:W-:-:S02]  /*18fe0*/  IMAD.MOV.U32 R44, RZ, RZ, R4 ;  /* 0x000000ffff2c7224 */ /* 0x010fc400078e0004 */
[----:B---3--:R-:W-:Y:S02]  /*18ff0*/  IMAD.MOV.U32 R45, RZ, RZ, R7 ;  /* 0x000000ffff2d7224 */ /* 0x008fe400078e0007 */
[----:B------:R-:W-:Y:S02]  /*19000*/  IMAD.MOV.U32 R46, RZ, RZ, R6 ;  /* 0x000000ffff2e7224 */ /* 0x000fe400078e0006 */
[----:B------:R-:W-:Y:S02]  /*19010*/  IMAD.MOV.U32 R47, RZ, RZ, R5 ;  /* 0x000000ffff2f7224 */ /* 0x000fe400078e0005 */
[----:B------:R-:W-:Y:S04]  /*19020*/  STL.64 [R1+0x290], R16 ;  /* 0x0002901001007387 */ /* 0x000fe80000100a00 */
[----:B------:R-:W-:Y:S04]  /*19030*/  STL.64 [R1+0x298], R18 ;  /* 0x0002981201007387 */ /* 0x000fe80000100a00 */
[----:B------:R-:W-:Y:S04]  /*19040*/  STL.64 [R1+0xc90], R30 ;  /* 0x000c901e01007387 */ /* 0x000fe80000100a00 */
[----:B------:R-:W2:Y:S04]  /*19050*/  LDL.LU R4, [R1+0xce4] ;  /* 0x000ce40001047983 */ /* 0x000ea80000300800 */
[----:B------:R-:W3:Y:S04]  /*19060*/  LDL.LU R7, [R1+0xce0] ;  /* 0x000ce00001077983 */ /* 0x000ee80000300800 */
[----:B------:R-:W4:Y:S04]  /*19070*/  LDL.LU R6, [R1+0xcdc] ;  /* 0x000cdc0001067983 */ /* 0x000f280000300800 */
[----:B------:R-:W4:Y:S04]  /*19080*/  LDL.LU R5, [R1+0xcd8] ;  /* 0x000cd80001057983 */ /* 0x000f280000300800 */
[----:B------:R0:W-:Y:S02]  /*19090*/  STL.64 [R1+0xc30], R46 ;  /* 0x000c302e01007387 */ /* 0x0001e40000100a00 */
[----:B0-----:R-:W-:Y:S01]  /*190a0*/  IMAD.MOV.U32 R46, RZ, RZ, R9 ;  /* 0x000000ffff2e7224 */ /* 0x001fe200078e0009 */
[----:B------:R-:W-:-:S02]  /*190b0*/  MOV R47, R8 ;  /* 0x00000008002f7202 */ /* 0x000fc40000000f00 */
[----:B------:R-:W-:Y:S01]  /*190c0*/  HMMA.16816.F32 R8, R36, R26, R48 ;  /* 0x0000001a2408723c */ /* 0x000fe20000001830 */
[----:B------:R-:W-:Y:S04]  /*190d0*/  STL.64 [R1+0xc28], R44 ;  /* 0x000c282c01007387 */ /* 0x000fe80000100a00 */
[----:B------:R-:W-:-:S14]  /*190e0*/  STL.64 [R1+0xc88], R26 ;  /* 0x000c881a01007387 */ /* 0x000fdc0000100a00 */
[----:B------:R-:W-:Y:S04]  /*190f0*/  STL.64 [R1+0x250], R8 ;  /* 0x0002500801007387 */ /* 0x000fe80000100a00 */
[----:B------:R-:W-:Y:S01]  /*19100*/  STL.64 [R1+0x258], R10 ;  /* 0x0002580a01007387 */ /* 0x000fe20000100a00 */
[----:B--2---:R-:W-:Y:S02]  /*19110*/  IMAD.MOV.U32 R51, RZ, RZ, R4 ;  /* 0x000000ffff337224 */ /* 0x004fe400078e0004 */
[----:B---3--:R-:W-:Y:S02]  /*19120*/  IMAD.MOV.U32 R48, RZ, RZ, R7 ;  /* 0x000000ffff307224 */ /* 0x008fe400078e0007 */
[----:B----4-:R-:W-:Y:S02]  /*19130*/  IMAD.MOV.U32 R49, RZ, RZ, R6 ;  /* 0x000000ffff317224 */ /* 0x010fe400078e0006 */
[----:B------:R-:W-:-:S05]  /*19140*/  IMAD.MOV.U32 R50, RZ, RZ, R5 ;  /* 0x000000ffff327224 */ /* 0x000fca00078e0005 */
[----:B------:R-:W-:Y:S04]  /*19150*/  STL.64 [R1+0xc60], R50 ;  /* 0x000c603201007387 */ /* 0x000fe80000100a00 */
[----:B------:R0:W-:Y:S04]  /*19160*/  STL.64 [R1+0xc58], R48 ;  /* 0x000c583001007387 */ /* 0x0001e80000100a00 */
[----:B0-----:R-:W2:Y:S04]  /*19170*/  LDL.LU R48, [R1+0x70] ;  /* 0x0000700001307983 */ /* 0x001ea80000300800 */
[----:B------:R-:W2:Y:S04]  /*19180*/  LDL.LU R49, [R1+0x74] ;  /* 0x0000740001317983 */ /* 0x000ea80000300800 */
[----:B------:R-:W3:Y:S04]  /*19190*/  LDL.LU R50, [R1+0x78] ;  /* 0x0000780001327983 */ /* 0x000ee80000300800 */
[----:B------:R-:W3:Y:S01]  /*191a0*/  LDL.LU R51, [R1+0x7c] ;  /* 0x00007c0001337983 */ /* 0x000ee20000300800 */
[----:B------:R-:W-:-:S02]  /*191b0*/  IMAD.MOV.U32 R42, RZ, RZ, R16 ;  /* 0x000000ffff2a7224 */ /* 0x000fc400078e0010 */
[----:B------:R-:W-:Y:S01]  /*191c0*/  IMAD.MOV.U32 R43, RZ, RZ, R18 ;  /* 0x000000ffff2b7224 */ /* 0x000fe200078e0012 */
[----:B---3--:R-:W-:Y:S04]  /*191d0*/  STL.64 [R1+0xc70], R50 ;  /* 0x000c703201007387 */ /* 0x008fe80000100a00 */
[----:B--2---:R0:W-:Y:S04]  /*191e0*/  STL.64 [R1+0xc68], R48 ;  /* 0x000c683001007387 */ /* 0x0041e80000100a00 */
[----:B0-----:R-:W2:Y:S04]  /*191f0*/  LDL.LU R48, [R1+0x80] ;  /* 0x0000800001307983 */ /* 0x001ea80000300800 */
[----:B------:R-:W2:Y:S04]  /*19200*/  LDL.LU R49, [R1+0x84] ;  /* 0x0000840001317983 */ /* 0x000ea80000300800 */
        /* <DEDUP_REMOVED lines=30> */
[----:B---3--:R-:W-:Y:S04]  /*193f0*/  STL.64 [R1+0xc80], R50 ;  /* 0x000c803201007387 */ /* 0x008fe80000100a00 */
[----:B--2---:R0:W-:Y:S04]  /*19400*/  STL.64 [R1+0xc78], R48 ;  /* 0x000c783001007387 */ /* 0x0041e80000100a00 */
[----:B0-----:R-:W2:Y:S04]  /*19410*/  LDL.LU R48, [R1+0x90] ;  /* 0x0000900001307983 */ /* 0x001ea80000300800 */
[----:B------:R-:W2:Y:S04]  /*19420*/  LDL.LU R49, [R1+0x94] ;  /* 0x0000940001317983 */ /* 0x000ea80000300800 */
[----:B------:R-:W2:Y:S04]  /*19430*/  LDL.LU R50, [R1+0x98] ;  /* 0x0000980001327983 */ /* 0x000ea80000300800 */
[----:B------:R-:W2:Y:S04]  /*19440*/  LDL.LU R51, [R1+0x9c] ;  /* 0x00009c0001337983 */ /* 0x000ea80000300800 */
[----:B------:R-:W3:Y:S04]  /*19450*/  LDL.LU R52, [R1+0x20] ;  /* 0x0000200001347983 */ /* 0x000ee80000300800 */
[----:B------:R-:W3:Y:S04]  /*19460*/  LDL.LU R53, [R1+0x24] ;  /* 0x0000240001357983 */ /* 0x000ee80000300800 */
[----:B------:R-:W2:Y:S04]  /*19470*/  LDL.LU R54, [R1+0x28] ;  /* 0x0000280001367983 */ /* 0x000ea80000300800 */
[----:B------:R-:W2:Y:S01]  /*19480*/  LDL.LU R55, [R1+0x2c] ;  /* 0x00002c0001377983 */ /* 0x000ea20000300800 */
[----:B----4-:R-:W-:-:S15]  /*19490*/  HMMA.16816.F32 R16, R36, R22, R16 ;  /* 0x000000162410723c */ /* 0x010fde0000001810 */
[----:B------:R-:W-:-:S04]  /*194a0*/  NOP ;  /* 0x0000000000007918 */ /* 0x000fc80000000000 */
[----:B------:R-:W-:Y:S01]  /*194b0*/  IMAD.MOV.U32 R41, RZ, RZ, R18 ;  /* 0x000000ffff297224 */ /* 0x000fe200078e0012 */
[----:B--2---:R-:W-:Y:S04]  /*194c0*/  STL.64 [R1+0xc40], R54 ;  /* 0x000c403601007387 */ /* 0x004fe80000100a00 */
[----:B---3--:R0:W-:Y:S04]  /*194d0*/  STL.64 [R1+0xc38], R52 ;  /* 0x000c383401007387 */ /* 0x0081e80000100a00 */
[----:B0-----:R-:W2:Y:S04]  /*194e0*/  LDL.LU R52, [R1+0x40] ;  /* 0x0000400001347983 */ /* 0x001ea80000300800 */
[----:B------:R-:W2:Y:S04]  /*194f0*/  LDL.LU R53, [R1+0x44] ;  /* 0x0000440001357983 */ /* 0x000ea80000300800 */
[----:B------:R-:W2:Y:S04]  /*19500*/  LDL.LU R54, [R1+0x48] ;  /* 0x0000480001367983 */ /* 0x000ea80000300800 */
[----:B------:R-:W2:Y:S04]  /*19510*/  LDL.LU R55, [R1+0x4c] ;  /* 0x00004c0001377983 */ /* 0x000ea80000300800 */
[----:B------:R-:W-:Y:S04]  /*19520*/  STL.64 [R1+0x180], R16 ;  /* 0x0001801001007387 */ /* 0x000fe80000100a00 */
[----:B------:R0:W-:Y:S04]  /*19530*/  STL.64 [R1+0x188], R18 ;  /* 0x0001881201007387 */ /* 0x0001e80000100a00 */
[----:B0-----:R-:W3:Y:S01]  /*19540*/  LDL.LU.64 R18, [R1+0xcd0] ;  /* 0x000cd00001127983 */ /* 0x001ee20000300a00 */
[----:B------:R-:W-:Y:S01]  /*19550*/  HMMA.16816.F32 R8, R36, R14, R8 ;  /* 0x0000000e2408723c */ /* 0x000fe20000001808 */
[----:B------:R-:W-:-:S02]  /*19560*/  IMAD.MOV.U32 R40, RZ, RZ, R16 ;  /* 0x000000ffff287224 */ /* 0x000fc400078e0010 */
[----:B------:R0:W5:Y:S05]  /*19570*/  LDL.LU.64 R16, [R1+0xcc8] ;  /* 0x000cc80001107983 */ /* 0x00016a0000300a00 */
[----:B---3--:R-:W-:-:S15]  /*19580*/  HMMA.16816.F32 R56, R36, R18, R56 ;  /* 0x000000122438723c */ /* 0x008fde0000001838 */
[----:B------:R-:W-:-:S04]  /*19590*/  NOP ;  /* 0x0000000000007918 */ /* 0x000fc80000000000 */
[----:B------:R1:W-:Y:S04]  /*195a0*/  STL.64 [R1+0x110], R56 ;  /* 0x0001103801007387 */ /* 0x0003e80000100a00 */
[----:B------:R3:W-:Y:S04]  /*195b0*/  STL.64 [R1+0x118], R58 ;  /* 0x0001183a01007387 */ /* 0x0007e80000100a00 */
[----:B-1----:R-:W4:Y:S04]  /*195c0*/  LDL.LU R56, [R1] ;  /* 0x0000000001387983 */ /* 0x002f280000300800 */
[----:B------:R-:W4:Y:S04]  /*195d0*/  LDL.LU R57, [R1+0x4] ;  /* 0x0000040001397983 */ /* 0x000f280000300800 */
[----:B---3--:R-:W4:Y:S01]  /*195e0*/  LDL.LU R58, [R1+0x8] ;  /* 0x00000800013a7983 */ /* 0x008f220000300800 */
[----:B------:R-:W-:-:S03]  /*195f0*/  IMAD.MOV.U32 R59, RZ, RZ, R61 ;  /* 0x000000ffff3b7224 */ /* 0x000fc600078e003d */
[----:B------:R-:W3:Y:S04]  /*19600*/  LDL.LU R61, [R1+0xcc0] ;  /* 0x000cc000013d7983 */ /* 0x000ee80000300800 */
[----:B------:R-:W-:Y:S04]  /*19610*/  STL.64 [R1+0x100], R8 ;  /* 0x0001000801007387 */ /* 0x000fe80000100a00 */
[----:B------:R1:W-:Y:S04]  /*19620*/  STL.64 [R1+0x108], R10 ;  /* 0x0001080a01007387 */ /* 0x0003e80000100a00 */
[----:B-1----:R-:W2:Y:S04]  /*19630*/  LDL.LU.64 R10, [R1+0xcb8] ;  /* 0x000cb800010a7983 */ /* 0x002ea80000300a00 */
[----:B------:R0:W5:Y:S01]  /*19640*/  LDL.LU.64 R8, [R1+0xcb0] ;  /* 0x000cb00001087983 */ /* 0x0001620000300a00 */
[----:B--2---:R-:W-:Y:S03]  /*19650*/  HMMA.16816.F32 R36, R36, R10, R4 ;  /* 0x0000000a2424723c */ /* 0x004fe60000001804 */
[----:B------:R-:W2:Y:S04]  /*19660*/  LDL.LU.64 R6, [R1+0xca8] ;  /* 0x000ca80001067983 */ /* 0x000ea80000300a00 */
[----:B------:R-:W2:-:S12]  /*19670*/  LDL.LU.64 R4, [R1+0xca0] ;  /* 0x000ca00001047983 */ /* 0x000e980000300a00 */
[----:B------:R1:W-:Y:S04]  /*19680*/  STL.64 [R1+0xf0], R36 ;  /* 0x0000f02401007387 */ /* 0x0003e80000100a00 */
[----:B------:R0:W-:Y:S04]  /*19690*/  STL.64 [R1+0xf8], R38 ;  /* 0x0000f82601007387 */ /* 0x0001e80000100a00 */
[----:B-1----:R-:W3:Y:S04]  /*196a0*/  LDL.LU R36, [R1+0xa0] ;  /* 0x0000a00001247983 */ /* 0x002ee80000300800 */
[----:B------:R-:W3:Y:S04]  /*196b0*/  LDL.LU R37, [R1+0xa4] ;  /* 0x0000a40001257983 */ /* 0x000ee80000300800 */
[----:B0-----:R-:W3:Y:S01]  /*196c0*/  LDL.LU R38, [R1+0xa8] ;  /* 0x0000a80001267983 */ /* 0x001ee20000300800 */
[----:B--2---:R-:W-:-:S15]  /*196d0*/  HMMA.16816.F32 R32, R4, R46, R32 ;  /* 0x0000002e0420723c */ /* 0x004fde0000001820 */
[----:B------:R-:W-:-:S04]  /*196e0*/  NOP ;  /* 0x0000000000007918 */ /* 0x000fc80000000000 */
[----:B------:R-:W-:Y:S04]  /*196f0*/  STL.64 [R1+0x2d0], R32 ;  /* 0x0002d02001007387 */ /* 0x000fe80000100a00 */
[----:B------:R0:W-:Y:S04]  /*19700*/  STL.64 [R1+0x2d8], R34 ;  /* 0x0002d82201007387 */ /* 0x0001e80000100a00 */
[----:B0-----:R-:W2:Y:S02]  /*19710*/  LDL.LU.64 R34, [R1+0xc98] ;  /* 0x000c980001227983 */ /* 0x001ea40000300a00 */
        /* <DEDUP_REMOVED lines=9> */
[----:B0-----:R-:W2:Y:S01]  /*197b0*/  LDL.LU.64 R26, [R1+0xc88] ;  /* 0x000c8800011a7983 */ /* 0x001ea20000300a00 */
[----:B---3--:R-:W-:Y:S01]  /*197c0*/  IMAD.MOV.U32 R39, RZ, RZ, R61 ;  /* 0x000000ffff277224 */ /* 0x008fe200078e003d */
[C---:B------:R-:W-:Y:S08]  /*197d0*/  HMMA.16816.F32 R48, R4.reuse, R22, R48 ;  /* 0x000000160430723c */ /* 0x040ff00000001830 */
[----:B--2---:R-:W-:-:S15]  /*197e0*/  HMMA.16816.F32 R36, R4, R26, R36 ;  /* 0x0000001a0424723c */ /* 0x004fde0000001824 */
[----:B------:R-:W-:-:S04]  /*197f0*/  NOP ;  /* 0x0000000000007918 */ /* 0x000fc80000000000 */
[----:B------:R0:W-:Y:S04]  /*19800*/  STL.64 [R1+0x240], R36 ;  /* 0x0002402401007387 */ /* 0x0001e80000100a00 */
[----:B------:R1:W-:Y:S04]  /*19810*/  STL.64 [R1+0x248], R38 ;  /* 0x0002482601007387 */ /* 0x0003e80000100a00 */
[----:B------:R-:W-:Y:S04]  /*19820*/  STL.64 [R1+0x210], R48 ;  /* 0x0002103001007387 */ /* 0x000fe80000100a00 */
[----:B------:R2:W-:Y:S01]  /*19830*/  STL.64 [R1+0x218], R50 ;  /* 0x0002183201007387 */ /* 0x0005e20000100a00 */
[----:B0-----:R-:W-:-:S02]  /*19840*/  IMAD.MOV.U32 R37, RZ, RZ, R50 ;  /* 0x000000ffff257224 */ /* 0x001fc400078e0032 */
[----:B-1----:R-:W-:Y:S01]  /*19850*/  IMAD.MOV.U32 R39, RZ, RZ, R51 ;  /* 0x000000ffff277224 */ /* 0x002fe200078e0033 */
[----:B------:R-:W-:Y:S01]  /*19860*/  MOV R38, R49 ;  /* 0x0000003100267202 */ /* 0x000fe20000000f00 */
[----:B------:R-:W-:Y:S01]  /*19870*/  IMAD.MOV.U32 R36, RZ, RZ, R48 ;  /* 0x000000ffff247224 */ /* 0x000fe200078e0030 */
[----:B--2---:R-:W2:Y:S04]  /*19880*/  LDL.LU.64 R50, [R1+0xc80] ;  /* 0x000c800001327983 */ /* 0x004ea80000300a00 */
        /* <DEDUP_REMOVED lines=16> */
[----:B------:R-:W-:Y:S04]  /*19990*/  STL.64 [R1+0x130], R4 ;  /* 0x0001300401007387 */ /* 0x000fe80000100a00 */
[----:B------:R0:W-:Y:S04]  /*199a0*/  STL.64 [R1+0x138], R6 ;  /* 0x0001380601007387 */ /* 0x0001e80000100a00 */
[----:B0-----:R-:W3:Y:S01]  /*199b0*/  LDL.LU.64 R6, [R1+0x368] ;  /* 0x0003680001067983 */ /* 0x001ee20000300a00 */
[----:B--2---:R-:W-:Y:S03]  /*199c0*/  HMMA.16816.F32 R44, R48, R46, R52 ;  /* 0x0000002e302c723c */ /* 0x004fe60000001834 */
[----:B------:R-:W2:Y:S04]  /*199d0*/  LDL.LU.64 R54, [R1+0xc40] ;  /* 0x000c400001367983 */ /* 0x000ea80000300a00 */
[----:B------:R-:W2:-:S12]  /*199e0*/  LDL.LU.64 R52, [R1+0xc38] ;  /* 0x000c380001347983 */ /* 0x000e980000300a00 */
[----:B------:R-:W-:Y:S04]  /*199f0*/  STL.64 [R1+0x2a0], R44 ;  /* 0x0002a02c01007387 */ /* 0x000fe80000100a00 */
[----:B------:R0:W-:Y:S04]  /*19a00*/  STL.64 [R1+0x2a8], R46 ;  /* 0x0002a82e01007387 */ /* 0x0001e80000100a00 */
[----:B0-----:R-:W2:Y:S04]  /*19a10*/  LDL.LU.64 R46, [R1+0xc30] ;  /* 0x000c3000012e7983 */ /* 0x001ea80000300a00 */
[----:B------:R-:W2:Y:S01]  /*19a20*/  LDL.LU.64 R44, [R1+0xc28] ;  /* 0x000c2800012c7983 */ /* 0x000ea20000300a00 */
[----:B------:R-:W-:-:S02]  /*19a30*/  IMAD.MOV.U32 R61, RZ, RZ, R32 ;  /* 0x000000ffff3d7224 */ /* 0x000fc400078e0020 */
[----:B--2---:R-:W-:Y:S01]  /*19a40*/  HMMA.16816.F32 R32, R48, R34, R44 ;  /* 0x000000223020723c */ /* 0x004fe2000000182c */
[----:B------:R-:W2:Y:S04]  /*19a50*/  LDL.LU.64 R46, [R1+0xc20] ;  /* 0x000c2000012e7983 */ /* 0x000ea80000300a00 */
[----:B------:R-:W2:-:S14]  /*19a60*/  LDL.LU.64 R44, [R1+0xc18] ;  /* 0x000c1800012c7983 */ /* 0x000e9c0000300a00 */
[----:B------:R0:W-:Y:S04]  /*19a70*/  STL.64 [R1+0x230], R32 ;  /* 0x0002302001007387 */ /* 0x0001e80000100a00 */
[----:B------:R1:W-:Y:S04]  /*19a80*/  STL.64 [R1+0x238], R34 ;  /* 0x0002382201007387 */ /* 0x0003e80000100a00 */
[----:B0-----:R-:W2:Y:S01]  /*19a90*/  LDL.LU R32, [R1+0x10] ;  /* 0x0000100001207983 */ /* 0x001ea20000300800 */
[----:B------:R-:W-:Y:S02]  /*19aa0*/  IMAD.MOV.U32 R33, RZ, RZ, R0 ;  /* 0x000000ffff217224 */ /* 0x000fe400078e0000 */
[----:B-1----:R-:W-:-:S02]  /*19ab0*/  IMAD.MOV.U32 R34, RZ, RZ, R2 ;  /* 0x000000ffff227224 */ /* 0x002fc400078e0002 */
[----:B------:R-:W-:Y:S01]  /*19ac0*/  IMAD.MOV.U32 R35, RZ, RZ, R3 ;  /* 0x000000ffff237224 */ /* 0x000fe200078e0003 */
[C---:B------:R-:W-:Y:S08]  /*19ad0*/  HMMA.16816.F32 R28, R48.reuse, R30, R52 ;  /* 0x0000001e301c723c */ /* 0x040ff00000001834 */
[----:B----4-:R-:W-:Y:S01]  /*19ae0*/  HMMA.16816.F32 R56, R48, R22, R56 ;  /* 0x000000163038723c */ /* 0x010fe20000001838 */
[----:B------:R-:W4:Y:S04]  /*19af0*/  LDL.LU R0, [R1+0xc14] ;  /* 0x000c140001007983 */ /* 0x000f280000300800 */
[----:B------:R-:W3:Y:S04]  /*19b00*/  LDL.LU R2, [R1+0xc10] ;  /* 0x000c100001027983 */ /* 0x000ee80000300800 */
[----:B------:R-:W3:Y:S04]  /*19b10*/  LDL.LU.64 R54, [R1+0xc08] ;  /* 0x000c080001367983 */ /* 0x000ee80000300a00 */
[----:B------:R-:W3:Y:S04]  /*19b20*/  LDL.LU.64 R52, [R1+0xc00] ;  /* 0x000c000001347983 */ /* 0x000ee80000300a00 */
[----:B------:R-:W-:Y:S04]  /*19b30*/  STL.64 [R1+0x200], R28 ;  /* 0x0002001c01007387 */ /* 0x000fe80000100a00 */
[----:B------:R0:W-:Y:S04]  /*19b40*/  STL.64 [R1+0x208], R30 ;  /* 0x0002081e01007387 */ /* 0x0001e80000100a00 */
[----:B0-----:R-:W3:Y:S04]  /*19b50*/  LDL.LU R31, [R1+0x3a8] ;  /* 0x0003a800011f7983 */ /* 0x001ee80000300800 */
[----:B------:R-:W3:Y:S01]  /*19b60*/  LDL.LU R60, [R1+0xae4] ;  /* 0x000ae400013c7983 */ /* 0x000ee20000300800 */
[----:B------:R-:W-:-:S02]  /*19b70*/  IMAD.MOV.U32 R23, RZ, RZ, R59 ;  /* 0x000000ffff177224 */ /* 0x000fc400078e003b */
[----:B------:R-:W-:Y:S01]  /*19b80*/  IMAD.MOV.U32 R22, RZ, RZ, R57 ;  /* 0x000000ffff167224 */ /* 0x000fe200078e0039 */
[----:B------:R-:W0:Y:S01]  /*19b90*/  LDC R30, c[0x0][0x3a8] ;  /* 0x0000ea00ff1e7b82 */ /* 0x000e220000000800 */
[----:B--2---:R-:W-:Y:S01]  /*19ba0*/  HMMA.16816.F32 R24, R48, R26, R32 ;  /* 0x0000001a3018723c */ /* 0x004fe20000001820 */
[----:B------:R-:W2:-:S15]  /*19bb0*/  LDL.LU R34, [R1+0xadc] ;  /* 0x000adc0001227983 */ /* 0x000e9e0000300800 */
[----:B------:R-:W-:-:S03]  /*19bc0*/  NOP ;  /* 0x0000000000007918 */ /* 0x000fc60000000000 */
[----:B------:R1:W-:Y:S04]  /*19bd0*/  STL.64 [R1+0x1f0], R24 ;  /* 0x0001f01801007387 */ /* 0x0003e80000100a00 */
[----:B------:R0:W-:Y:S04]  /*19be0*/  STL.64 [R1+0x1f8], R26 ;  /* 0x0001f81a01007387 */ /* 0x0001e80000100a00 */
[----:B------:R-:W2:Y:S04]  /*19bf0*/  LDL.LU R35, [R1+0xad4] ;  /* 0x000ad40001237983 */ /* 0x000ea80000300800 */
[----:B------:R-:W2:Y:S04]  /*19c00*/  LDL.LU R21, [R1+0xacc] ;  /* 0x000acc0001157983 */ /* 0x000ea80000300800 */
[----:B------:R-:W2:Y:S04]  /*19c10*/  LDL.LU R20, [R1+0xac4] ;  /* 0x000ac40001147983 */ /* 0x000ea80000300800 */
[----:B-1----:R-:W2:Y:S04]  /*19c20*/  LDL.LU R25, [R1+0xabc] ;  /* 0x000abc0001197983 */ /* 0x002ea80000300800 */
[----:B------:R-:W2:Y:S04]  /*19c30*/  LDL.LU R24, [R1+0xae0] ;  /* 0x000ae00001187983 */ /* 0x000ea80000300800 */
[----:B------:R-:W2:Y:S04]  /*19c40*/  LDL.LU R28, [R1+0xab4] ;  /* 0x000ab400011c7983 */ /* 0x000ea80000300800 */
[----:B------:R-:W2:Y:S04]  /*19c50*/  LDL.LU R3, [R1+0xad8] ;  /* 0x000ad80001037983 */ /* 0x000ea80000300800 */
[----:B------:R-:W-:Y:S01]  /*19c60*/  STL.64 [R1+0x120], R56 ;  /* 0x0001203801007387 */ /* 0x000fe20000100a00 */
[----:B0-----:R-:W-:-:S03]  /*19c70*/  IMAD.MOV.U32 R27, RZ, RZ, R58 ;  /* 0x000000ffff1b7224 */ /* 0x001fc600078e003a */
[----:B------:R0:W-:Y:S01]  /*19c80*/  STL.64 [R1+0x128], R58 ;  /* 0x0001283a01007387 */ /* 0x0001e20000100a00 */
[----:B------:R-:W-:-:S03]  /*19c90*/  IMAD.MOV.U32 R26, RZ, RZ, R56 ;  /* 0x000000ffff1a7224 */ /* 0x000fc600078e0038 */
[----:B0-----:R-:W2:Y:S04]  /*19ca0*/  LDL.LU.64 R58, [R1+0xbf8] ;  /* 0x000bf800013a7983 */ /* 0x001ea80000300a00 */
[----:B------:R-:W2:Y:S01]  /*19cb0*/  LDL.LU.64 R56, [R1+0xbf0] ;  /* 0x000bf00001387983 */ /* 0x000ea20000300a00 */
[C---:B---3--:R-:W-:Y:S08]  /*19cc0*/  HMMA.16816.F32 R52, R48.reuse, R14, R52 ;  /* 0x0000000e3034723c */ /* 0x048ff00000001834 */
[----:B--2---:R-:W-:-:S15]  /*19cd0*/  HMMA.16816.F32 R56, R48, R18, R56 ;  /* 0x000000123038723c */ /* 0x004fde0000001838 */
[----:B------:R-:W-:-:S04]  /*19ce0*/  NOP ;  /* 0x0000000000007918 */ /* 0x000fc80000000000 */
[----:B------:R-:W-:Y:S01]  /*19cf0*/  STL.64 [R1+0x1c0], R56 ;  /* 0x0001c03801007387 */ /* 0x000fe20000100a00 */
[----:B------:R-:W-:-:S03]  /*19d00*/  IMAD.MOV.U32 R19, RZ, RZ, R58 ;  /* 0x000000ffff137224 */ /* 0x000fc600078e003a */
[----:B------:R0:W-:Y:S04]  /*19d10*/  STL.64 [R1+0x1c8], R58 ;  /* 0x0001c83a01007387 */ /* 0x0001e80000100a00 */
[----:B0-----:R-:W2:Y:S04]  /*19d20*/  LDL.LU.64 R58, [R1+0x360] ;  /* 0x00036000013a7983 */ /* 0x001ea80000300a00 */
[----:B------:R-:W3:Y:S01]  /*19d30*/  LDL.LU R33, [R1+0xaac] ;  /* 0x000aac0001217983 */ /* 0x000ee20000300800 */
[----:B------:R-:W-:Y:S01]  /*19d40*/  HMMA.16816.F32 R48, R48, R10, R44 ;  /* 0x0000000a3030723c */ /* 0x000fe2000000182c */
[----:B------:R-:W-:-:S02]  /*19d50*/  IMAD.SHL.U32 R30, R30, 0x40, RZ ;  /* 0x000000401e1e7824 */ /* 0x000fc400078e00ff */
[----:B------:R-:W-:Y:S04]  /*19d60*/  STL.64 [R1+0x1e0], R52 ;  /* 0x0001e03401007387 */ /* 0x000fe80000100a00 */
[----:B------:R-:W-:Y:S04]  /*19d70*/  STL.64 [R1+0x1e8], R54 ;  /* 0x0001e83601007387 */ /* 0x000fe80000100a00 */
[----:B------:R-:W3:Y:S01]  /*19d80*/  LDL.LU R29, [R1+0xad0] ;  /* 0x000ad000011d7983 */ /* 0x000ee20000300800 */
[----:B------:R-:W-:Y:S01]  /*19d90*/  VIADD R31, R31, 0x1 ;  /* 0x000000011f1f7836 */ /* 0x000fe20000000000 */
[----:B------:R-:W-:-:S02]  /*19da0*/  SHF.L.U32 R30, R30, 0x1, RZ ;  /* 0x000000011e1e7819 */ /* 0x000fc400000006ff */
[----:B------:R-:W3:Y:S02]  /*19db0*/  LDL.LU R32, [R1+0xaa4] ;  /* 0x000aa40001207983 */ /* 0x000ee40000300800 */
[-C--:B------:R-:W-:Y:S02]  /*19dc0*/  IADD3 R4, P0, PT, R6, R30.reuse, RZ ;  /* 0x0000001e06047210 */ /* 0x080fe40007f1e0ff */
[-C--:B------:R-:W-:Y:S01]  /*19dd0*/  IADD3 R60, P3, PT, R60, R30.reuse, RZ ;  /* 0x0000001e3c3c7210 */ /* 0x080fe20007f7e0ff */
[----:B------:R-:W-:Y:S01]  /*19de0*/  STL [R1+0x3a8], R31 ;  /* 0x0003a81f01007387 */ /* 0x000fe20000100800 */
[-C--:B------:R-:W-:Y:S02]  /*19df0*/  IADD3 R34, P4, PT, R34, R30.reuse, RZ ;  /* 0x0000001e22227210 */ /* 0x080fe40007f9e0ff */
[-C--:B------:R-:W-:Y:S01]  /*19e00*/  IADD3 R35, P5, PT, R35, R30.reuse, RZ ;  /* 0x0000001e23237210 */ /* 0x080fe20007fbe0ff */
[--C-:B------:R-:W-:Y:S01]  /*19e10*/  IMAD.X R6, R7, 0x1, R2.reuse, P0 ;  /* 0x0000000107067824 */ /* 0x100fe200000e0602 */
[-C--:B------:R-:W-:Y:S01]  /*19e20*/  IADD3 R21, P6, PT, R21, R30.reuse, RZ ;  /* 0x0000001e15157210 */ /* 0x080fe20007fde0ff */
[----:B------:R-:W-:Y:S04]  /*19e30*/  STL.64 [R1+0x1d0], R48 ;  /* 0x0001d03001007387 */ /* 0x000fe80000100a00 */
[----:B------:R-:W-:Y:S04]  /*19e40*/  STL.64 [R1+0x1d8], R50 ;  /* 0x0001d83201007387 */ /* 0x000fe80000100a00 */
[----:B------:R0:W-:Y:S01]  /*19e50*/  STL [R1+0xae4], R60 ;  /* 0x000ae43c01007387 */ /* 0x0001e20000100800 */
[-C--:B------:R-:W-:Y:S01]  /*19e60*/  IADD3 R25, P2, PT, R25, R30.reuse, RZ ;  /* 0x0000001e19197210 */ /* 0x080fe20007f5e0ff */
[--C-:B------:R-:W-:Y:S01]  /*19e70*/  IMAD.X R24, R24, 0x1, R2.reuse, P3 ;  /* 0x0000000118187824 */ /* 0x100fe200018e0602 */
[-C--:B------:R-:W-:Y:S01]  /*19e80*/  IADD3 R28, P3, PT, R28, R30.reuse, RZ ;  /* 0x0000001e1c1c7210 */ /* 0x080fe20007f7e0ff */
[----:B0-----:R-:W3:Y:S04]  /*19e90*/  LDL.LU R60, [R1+0xac8] ;  /* 0x000ac800013c7983 */ /* 0x001ee80000300800 */
[----:B------:R-:W-:Y:S04]  /*19ea0*/  STL [R1+0xadc], R34 ;  /* 0x000adc2201007387 */ /* 0x000fe80000100800 */
[----:B------:R-:W-:Y:S04]  /*19eb0*/  STL [R1+0xad4], R35 ;  /* 0x000ad42301007387 */ /* 0x000fe80000100800 */
[----:B------:R-:W-:Y:S01]  /*19ec0*/  STL [R1+0xacc], R21 ;  /* 0x000acc1501007387 */ /* 0x000fe20000100800 */
[----:B------:R-:W-:Y:S01]  /*19ed0*/  IMAD.X R3, R3, 0x1, R2, P4 ;  /* 0x0000000103037824 */ /* 0x000fe200020e0602 */
[----:B--2---:R-:W-:-:S05]  /*19ee0*/  IADD3 R5, P1, PT, R58, R30, RZ ;  /* 0x0000001e3a057210 */ /* 0x004fca0007f3e0ff */
[----:B------:R-:W-:Y:S01]  /*19ef0*/  IMAD.X R7, R59, 0x1, R2, P1 ;  /* 0x000000013b077824 */ /* 0x000fe200008e0602 */
[----:B------:R-:W-:-:S05]  /*19f00*/  IADD3 R20, P1, PT, R20, R30, RZ ;  /* 0x0000001e14147210 */ /* 0x000fca0007f3e0ff */
[----:B------:R-:W-:Y:S04]  /*19f10*/  STL [R1+0xac4], R20 ;  /* 0x000ac41401007387 */ /* 0x000fe80000100800 */
[----:B------:R-:W-:Y:S04]  /*19f20*/  STL [R1+0xabc], R25 ;  /* 0x000abc1901007387 */ /* 0x000fe80000100800 */
[----:B------:R-:W2:Y:S04]  /*19f30*/  LDL.LU R10, [R1+0xa9c] ;  /* 0x000a9c00010a7983 */ /* 0x000ea80000300800 */
[----:B------:R-:W-:Y:S04]  /*19f40*/  STL [R1+0xae0], R24 ;  /* 0x000ae01801007387 */ /* 0x000fe80000100800 */
[----:B------:R-:W4:Y:S04]  /*19f50*/  LDL.LU R11, [R1+0xac0] ;  /* 0x000ac000010b7983 */ /* 0x000f280000300800 */
[----:B------:R-:W-:Y:S04]  /*19f60*/  STL [R1+0xab4], R28 ;  /* 0x000ab41c01007387 */ /* 0x000fe80000100800 */
[----:B------:R-:W4:Y:S04]  /*19f70*/  LDL.LU R44, [R1+0xa94] ;  /* 0x000a9400012c7983 */ /* 0x000f280000300800 */
[----:B------:R0:W-:Y:S04]  /*19f80*/  STL [R1+0xad8], R3 ;  /* 0x000ad80301007387 */ /* 0x0001e80000100800 */
[----:B------:R-:W4:Y:S04]  /*19f90*/  LDL.LU R45, [R1+0xab8] ;  /* 0x000ab800012d7983 */ /* 0x000f280000300800 */
[----:B------:R-:W4:Y:S04]  /*19fa0*/  LDL.LU R46, [R1+0xa8c] ;  /* 0x000a8c00012e7983 */ /* 0x000f280000300800 */
[----:B------:R-:W4:Y:S04]  /*19fb0*/  LDL.LU R14, [R1+0xab0] ;  /* 0x000ab000010e7983 */ /* 0x000f280000300800 */
[----:B------:R-:W4:Y:S04]  /*19fc0*/  LDL.LU R15, [R1+0xa84] ;  /* 0x000a8400010f7983 */ /* 0x000f280000300800 */
[----:B------:R-:W4:Y:S04]  /*19fd0*/  LDL.LU R52, [R1+0xaa8] ;  /* 0x000aa80001347983 */ /* 0x000f280000300800 */
[----:B------:R-:W4:Y:S04]  /*19fe0*/  LDL.LU R53, [R1+0xa7c] ;  /* 0x000a7c0001357983 */ /* 0x000f280000300800 */
[----:B------:R-:W4:Y:S01]  /*19ff0*/  LDL.LU R54, [R1+0xaa0] ;  /* 0x000aa00001367983 */ /* 0x000f220000300800 */
[----:B---3--:R-:W-:-:S03]  /*1a000*/  IADD3 R33, P4, PT, R33, R30, RZ ;  /* 0x0000001e21217210 */ /* 0x008fc60007f9e0ff */
[----:B0-----:R-:W3:Y:S04]  /*1a010*/  LDL.LU R3, [R1+0xa74] ;  /* 0x000a740001037983 */ /* 0x001ee80000300800 */
[----:B------:R-:W3:Y:S04]  /*1a020*/  LDL.LU R28, [R1+0xa98] ;  /* 0x000a9800011c7983 */ /* 0x000ee80000300800 */
[----:B------:R0:W-:Y:S04]  /*1a030*/  STL [R1+0xaac], R33 ;  /* 0x000aac2101007387 */ /* 0x0001e80000100800 */
[----:B0-----:R-:W3:Y:S01]  /*1a040*/  LDL.LU R33, [R1+0xa6c] ;  /* 0x000a6c0001217983 */ /* 0x001ee20000300800 */
[----:B------:R-:W-:Y:S01]  /*1a050*/  IMAD.X R29, R29, 0x1, R2, P5 ;  /* 0x000000011d1d7824 */ /* 0x000fe200028e0602 */
[----:B------:R-:W-:Y:S01]  /*1a060*/  IADD3 R32, P5, PT, R32, R30, RZ ;  /* 0x0000001e20207210 */ /* 0x000fe20007fbe0ff */
[----:B------:R-:W-:Y:S01]  /*1a070*/  IMAD.MOV.U32 R18, RZ, RZ, R56 ;  /* 0x000000ffff127224 */ /* 0x000fe200078e0038 */
[----:B------:R-:W3:Y:S04]  /*1a080*/  LDL.LU R55, [R1+0xa90] ;  /* 0x000a900001377983 */ /* 0x000ee80000300800 */
[----:B------:R-:W3:Y:S04]  /*1a090*/  LDL.LU R56, [R1+0xa64] ;  /* 0x000a640001387983 */ /* 0x000ee80000300800 */
[----:B------:R-:W-:Y:S04]  /*1a0a0*/  STL [R1+0xad0], R29 ;  /* 0x000ad01d01007387 */ /* 0x000fe80000100800 */
[----:B------:R-:W3:Y:S04]  /*1a0b0*/  LDL.LU R58, [R1+0xa88] ;  /* 0x000a8800013a7983 */ /* 0x000ee80000300800 */
[----:B------:R0:W-:Y:S01]  /*1a0c0*/  STL [R1+0xaa4], R32 ;  /* 0x000aa42001007387 */ /* 0x0001e20000100800 */
[----:B------:R-:W-:-:S03]  /*1a0d0*/  ISETP.NE.U32.AND P0, PT, R31, UR6, PT ;  /* 0x000000061f007c0c */ /* 0x000fc6000bf05070 */
[----:B------:R-:W3:Y:S04]  /*1a0e0*/  LDL.LU R59, [R1+0xa5c] ;  /* 0x000a5c00013b7983 */ /* 0x000ee80000300800 */
[----:B------:R-:W3:Y:S01]  /*1a0f0*/  LDL.LU R31, [R1+0xa80] ;  /* 0x000a8000011f7983 */ /* 0x000ee20000300800 */
[----:B------:R-:W-:-:S03]  /*1a100*/  IADD3.X R60, PT, PT, R60, R2, RZ, P6, !PT ;  /* 0x000000023c3c7210 */ /* 0x000fc600037fe4ff */
[----:B0-----:R-:W3:Y:S04]  /*1a110*/  LDL.LU R32, [R1+0xa54] ;  /* 0x000a540001207983 */ /* 0x001ee80000300800 */
[----:B------:R-:W3:Y:S04]  /*1a120*/  LDL.LU R34, [R1+0xa78] ;  /* 0x000a780001227983 */ /* 0x000ee80000300800 */
[----:B------:R-:W3:Y:S04]  /*1a130*/  LDL.LU R35, [R1+0xa4c] ;  /* 0x000a4c0001237983 */ /* 0x000ee80000300800 */
[----:B------:R-:W3:Y:S04]  /*1a140*/  LDL.LU R21, [R1+0xa70] ;  /* 0x000a700001157983 */ /* 0x000ee80000300800 */
[----:B------:R0:W-:Y:S04]  /*1a150*/  STL [R1+0xac8], R60 ;  /* 0x000ac83c01007387 */ /* 0x0001e80000100800 */
[----:B------:R-:W3:Y:S04]  /*1a160*/  LDL.LU R20, [R1+0xa44] ;  /* 0x000a440001147983 */ /* 0x000ee80000300800 */
[----:B------:R-:W3:Y:S04]  /*1a170*/  LDL.LU R25, [R1+0xa68] ;  /* 0x000a680001197983 */ /* 0x000ee80000300800 */
[----:B------:R-:W3:Y:S04]  /*1a180*/  LDL.LU R24, [R1+0xa3c] ;  /* 0x000a3c0001187983 */ /* 0x000ee80000300800 */
[----:B------:R-:W3:Y:S04]  /*1a190*/  LDL.LU R29, [R1+0xa60] ;  /* 0x000a6000011d7983 */ /* 0x000ee80000300800 */
[----:B0-----:R-:W3:Y:S01]  /*1a1a0*/  LDL.LU R60, [R1+0xa34] ;  /* 0x000a3400013c7983 */ /* 0x001ee20000300800 */
[-C--:B--2---:R-:W-:Y:S01]  /*1a1b0*/  IADD3 R10, P6, PT, R10, R30.reuse, RZ ;  /* 0x0000001e0a0a7210 */ /* 0x084fe20007fde0ff */
[--C-:B----4-:R-:W-:Y:S01]  /*1a1c0*/  IMAD.X R11, R11, 0x1, R2.reuse, P1 ;  /* 0x000000010b0b7824 */ /* 0x110fe200008e0602 */
[-C--:B------:R-:W-:Y:S01]  /*1a1d0*/  IADD3 R44, P1, PT, R44, R30.reuse, RZ ;  /* 0x0000001e2c2c7210 */ /* 0x080fe20007f3e0ff */
[--C-:B------:R-:W-:Y:S01]  /*1a1e0*/  IMAD.X R45, R45, 0x1, R2.reuse, P2 ;  /* 0x000000012d2d7824 */ /* 0x100fe200010e0602 */
[----:B------:R-:W-:Y:S01]  /*1a1f0*/  IADD3 R46, P2, PT, R46, R30, RZ ;  /* 0x0000001e2e2e7210 */ /* 0x000fe20007f5e0ff */
[----:B------:R-:W-:Y:S01]  /*1a200*/  STL [R1+0xa9c], R10 ;  /* 0x000a9c0a01007387 */ /* 0x000fe20000100800 */
[----:B------:R-:W-:-:S03]  /*1a210*/  IMAD.X R14, R14, 0x1, R2, P3 ;  /* 0x000000010e0e7824 */ /* 0x000fc600018e0602 */
[----:B------:R-:W-:Y:S01]  /*1a220*/  STL [R1+0xac0], R11 ;  /* 0x000ac00b01007387 */ /* 0x000fe20000100800 */
[----:B------:R-:W-:-:S03]  /*1a230*/  IADD3 R15, P3, PT, R15, R30, RZ ;  /* 0x0000001e0f0f7210 */ /* 0x000fc60007f7e0ff */
[----:B------:R-:W-:Y:S01]  /*1a240*/  STL [R1+0xa94], R44 ;  /* 0x000a942c01007387 */ /* 0x000fe20000100800 */
[--C-:B------:R-:W-:Y:S02]  /*1a250*/  IMAD.X R52, R52, 0x1, R2.reuse, P4 ;  /* 0x0000000134347824 */ /* 0x100fe400020e0602 */
[----:B------:R-:W-:Y:S01]  /*1a260*/  IMAD.X R54, R54, 0x1, R2, P5 ;  /* 0x0000000136367824 */ /* 0x000fe200028e0602 */
[----:B------:R-:W-:Y:S01]  /*1a270*/  STL [R1+0xab8], R45 ;  /* 0x000ab82d01007387 */ /* 0x000fe20000100800 */
[----:B---3--:R-:W-:-:S03]  /*1a280*/  IADD3 R3, P5, PT, R3, R30, RZ ;  /* 0x0000001e03037210 */ /* 0x008fc60007fbe0ff */
[----:B------:R-:W-:Y:S01]  /*1a290*/  STL [R1+0xa8c], R46 ;  /* 0x000a8c2e01007387 */ /* 0x000fe20000100800 */
[----:B------:R-:W-:-:S03]  /*1a2a0*/  IADD3 R53, P4, PT, R53, R30, RZ ;  /* 0x0000001e35357210 */ /* 0x000fc60007f9e0ff */
[----:B------:R-:W-:Y:S04]  /*1a2b0*/  STL [R1+0xab0], R14 ;  /* 0x000ab00e01007387 */ /* 0x000fe80000100800 */
[----:B------:R-:W-:Y:S04]  /*1a2c0*/  STL [R1+0xa84], R15 ;  /* 0x000a840f01007387 */ /* 0x000fe80000100800 */
[----:B------:R-:W-:Y:S04]  /*1a2d0*/  STL [R1+0xaa8], R52 ;  /* 0x000aa83401007387 */ /* 0x000fe80000100800 */
[----:B------:R0:W-:Y:S01]  /*1a2e0*/  STL [R1+0xa74], R3 ;  /* 0x000a740301007387 */ /* 0x0001e20000100800 */
[----:B------:R-:W-:-:S03]  /*1a2f0*/  IMAD.X R28, R28, 0x1, R2, P6 ;  /* 0x000000011c1c7824 */ /* 0x000fc600030e0602 */
[----:B------:R-:W-:Y:S01]  /*1a300*/  STL [R1+0xa7c], R53 ;  /* 0x000a7c3501007387 */ /* 0x000fe20000100800 */
[----:B------:R-:W-:-:S03]  /*1a310*/  IADD3 R33, P6, PT, R33, R30, RZ ;  /* 0x0000001e21217210 */ /* 0x000fc60007fde0ff */
[----:B0-----:R-:W2:Y:S04]  /*1a320*/  LDL.LU R3, [R1+0xa58] ;  /* 0x000a580001037983 */ /* 0x001ea80000300800 */
[----:B------:R-:W-:Y:S04]  /*1a330*/  STL [R1+0xaa0], R54 ;  /* 0x000aa03601007387 */ /* 0x000fe80000100800 */
[----:B------:R0:W-:Y:S04]  /*1a340*/  STL [R1+0xa98], R28 ;  /* 0x000a981c01007387 */ /* 0x0001e80000100800 */
[----:B0-----:R-:W3:Y:S04]  /*1a350*/  LDL.LU R28, [R1+0xa2c] ;  /* 0x000a2c00011c7983 */ /* 0x001ee80000300800 */
[----:B------:R0:W-:Y:S04]  /*1a360*/  STL [R1+0xa6c], R33 ;  /* 0x000a6c2101007387 */ /* 0x0001e80000100800 */
[----:B0-----:R-:W4:Y:S01]  /*1a370*/  LDL.LU R33, [R1+0xa50] ;  /* 0x000a500001217983 */ /* 0x001f220000300800 */
[--C-:B------:R-:W-:Y:S01]  /*1a380*/  IMAD.X R55, R55, 0x1, R2.reuse, P1 ;  /* 0x0000000137377824 */ /* 0x100fe200008e0602 */
[----:B------:R-:W-:Y:S01]  /*1a390*/  IADD3 R56, P1, PT, R56, R30, RZ ;  /* 0x0000001e38387210 */ /* 0x000fe20007f3e0ff */
[----:B------:R-:W-:-:S02]  /*1a3a0*/  IMAD.X R58, R58, 0x1, R2, P2 ;  /* 0x000000013a3a7824 */ /* 0x000fc400010e0602 */
[--C-:B------:R-:W-:Y:S01]  /*1a3b0*/  IMAD.X R31, R31, 0x1, R2.reuse, P3 ;  /* 0x000000011f1f7824 */ /* 0x100fe200018e0602 */
[-C--:B------:R-:W-:Y:S02]  /*1a3c0*/  IADD3 R32, P3, PT, R32, R30.reuse, RZ ;  /* 0x0000001e20207210 */ /* 0x080fe40007f7e0ff */
[----:B------:R-:W-:Y:S01]  /*1a3d0*/  IADD3 R59, P2, PT, R59, R30, RZ ;  /* 0x0000001e3b3b7210 */ /* 0x000fe20007f5e0ff */
[----:B------:R-:W-:Y:S04]  /*1a3e0*/  STL [R1+0xa90], R55 ;  /* 0x000a903701007387 */ /* 0x000fe80000100800 */
[----:B------:R-:W-:Y:S04]  /*1a3f0*/  STL [R1+0xa64], R56 ;  /* 0x000a643801007387 */ /* 0x000fe80000100800 */
[----:B------:R-:W-:Y:S01]  /*1a400*/  STL [R1+0xa88], R58 ;  /* 0x000a883a01007387 */ /* 0x000fe20000100800 */
[----:B------:R-:W-:-:S03]  /*1a410*/  IMAD.X R34, R34, 0x1, R2, P4 ;  /* 0x0000000122227824 */ /* 0x000fc600020e0602 */
[----:B------:R0:W-:Y:S01]  /*1a420*/  STL [R1+0xa54], R32 ;  /* 0x000a542001007387 */ /* 0x0001e20000100800 */
[----:B------:R-:W-:-:S03]  /*1a430*/  IADD3 R35, P4, PT, R35, R30, RZ ;  /* 0x0000001e23237210 */ /* 0x000fc60007f9e0ff */
[----:B------:R-:W-:Y:S01]  /*1a440*/  STL [R1+0xa5c], R59 ;  /* 0x000a5c3b01007387 */ /* 0x000fe20000100800 */
[----:B------:R-:W-:Y:S02]  /*1a450*/  IADD3.X R21, PT, PT, R21, R2, RZ, P5, !PT ;  /* 0x0000000215157210 */ /* 0x000fe40002ffe4ff */
[-C--:B------:R-:W-:Y:S01]  /*1a460*/  IADD3 R20, P5, PT, R20, R30.reuse, RZ ;  /* 0x0000001e14147210 */ /* 0x080fe20007fbe0ff */
[--C-:B------:R-:W-:Y:S01]  /*1a470*/  IMAD.X R25, R25, 0x1, R2.reuse, P6 ;  /* 0x0000000119197824 */ /* 0x100fe200030e0602 */
[----:B------:R-:W-:Y:S01]  /*1a480*/  IADD3 R24, P6, PT, R24, R30, RZ ;  /* 0x0000001e18187210 */ /* 0x000fe20007fde0ff */
[----:B0-----:R-:W4:Y:S04]  /*1a490*/  LDL.LU R32, [R1+0xa24] ;  /* 0x000a240001207983 */ /* 0x001f280000300800 */
[----:B------:R-:W-:Y:S04]  /*1a4a0*/  STL [R1+0xa80], R31 ;  /* 0x000a801f01007387 */ /* 0x000fe80000100800 */
[----:B------:R-:W-:Y:S04]  /*1a4b0*/  STL [R1+0xa78], R34 ;  /* 0x000a782201007387 */ /* 0x000fe80000100800 */
[----:B------:R-:W-:Y:S04]  /*1a4c0*/  STL [R1+0xa4c], R35 ;  /* 0x000a4c2301007387 */ /* 0x000fe80000100800 */
[----:B------:R-:W-:Y:S01]  /*1a4d0*/  STL [R1+0xa70], R21 ;  /* 0x000a701501007387 */ /* 0x000fe20000100800 */
[----:B------:R-:W-:-:S03]  /*1a4e0*/  IMAD.X R29, R29, 0x1, R2, P1 ;  /* 0x000000011d1d7824 */ /* 0x000fc600008e0602 */
[----:B------:R-:W-:Y:S04]  /*1a4f0*/  STL [R1+0xa44], R20 ;  /* 0x000a441401007387 */ /* 0x000fe80000100800 */
[----:B------:R-:W-:Y:S01]  /*1a500*/  STL [R1+0xa68], R25 ;  /* 0x000a681901007387 */ /* 0x000fe20000100800 */
[----:B------:R-:W-:-:S03]  /*1a510*/  IADD3 R60, P1, PT, R60, R30, RZ ;  /* 0x0000001e3c3c7210 */ /* 0x000fc60007f3e0ff */
[----:B------:R-:W4:Y:S04]  /*1a520*/  LDL.LU R10, [R1+0xa48] ;  /* 0x000a4800010a7983 */ /* 0x000f280000300800 */
        /* <DEDUP_REMOVED lines=11> */
[----:B------:R-:W4:Y:S04]  /*1a5e0*/  LDL.LU R54, [R1+0x9fc] ;  /* 0x0009fc0001367983 */ /* 0x000f280000300800 */
[----:B0-----:R-:W4:Y:S04]  /*1a5f0*/  LDL.LU R60, [R1+0xa20] ;  /* 0x000a2000013c7983 */ /* 0x001f280000300800 */
[----:B------:R-:W4:Y:S01]  /*1a600*/  LDL.LU R29, [R1+0x9f4] ;  /* 0x0009f400011d7983 */ /* 0x000f220000300800 */
[----:B--2---:R-:W-:-:S05]  /*1a610*/  IMAD.X R3, R3, 0x1, R2, P2 ;  /* 0x0000000103037824 */ /* 0x004fca00010e0602 */
[----:B------:R0:W-:Y:S01]  /*1a620*/  STL [R1+0xa58], R3 ;  /* 0x000a580301007387 */ /* 0x0001e20000100800 */
[----:B---3--:R-:W-:-:S03]  /*1a630*/  IADD3 R28, P2, PT, R28, R30, RZ ;  /* 0x0000001e1c1c7210 */ /* 0x008fc60007f5e0ff */
[----:B0-----:R-:W2:Y:S04]  /*1a640*/  LDL.LU R3, [R1+0xa18] ;  /* 0x000a180001037983 */ /* 0x001ea80000300800 */
[----:B------:R-:W3:Y:S04]  /*1a650*/  LDL.LU R55, [R1+0x9ec] ;  /* 0x0009ec0001377983 */ /* 0x000ee80000300800 */
[----:B------:R-:W3:Y:S04]  /*1a660*/  LDL.LU R56, [R1+0xa10] ;  /* 0x000a100001387983 */ /* 0x000ee80000300800 */
[----:B------:R-:W-:Y:S04]  /*1a670*/  STL [R1+0xa2c], R28 ;  /* 0x000a2c1c01007387 */ /* 0x000fe80000100800 */
[----:B------:R-:W3:Y:S01]  /*1a680*/  LDL.LU R58, [R1+0x9e4] ;  /* 0x0009e400013a7983 */ /* 0x000ee20000300800 */
[----:B----4-:R-:W-:-:S05]  /*1a690*/  IMAD.X R33, R33, 0x1, R2, P3 ;  /* 0x0000000121217824 */ /* 0x010fca00018e0602 */
[----:B------:R0:W-:Y:S04]  /*1a6a0*/  STL [R1+0xa50], R33 ;  /* 0x000a502101007387 */ /* 0x0001e80000100800 */
[----:B------:R-:W4:Y:S04]  /*1a6b0*/  LDL.LU R59, [R1+0xa08] ;  /* 0x000a0800013b7983 */ /* 0x000f280000300800 */
[----:B------:R-:W4:Y:S04]  /*1a6c0*/  LDL.LU R31, [R1+0x9dc] ;  /* 0x0009dc00011f7983 */ /* 0x000f280000300800 */
[----:B0-----:R-:W4:Y:S04]  /*1a6d0*/  LDL.LU R33, [R1+0xa00] ;  /* 0x000a000001217983 */ /* 0x001f280000300800 */
[----:B------:R-:W4:Y:S04]  /*1a6e0*/  LDL.LU R34, [R1+0x9d4] ;  /* 0x0009d40001227983 */ /* 0x000f280000300800 */
[----:B------:R-:W4:Y:S04]  /*1a6f0*/  LDL.LU R35, [R1+0x9f8] ;  /* 0x0009f80001237983 */ /* 0x000f280000300800 */
[----:B------:R-:W4:Y:S01]  /*1a700*/  LDL.LU R21, [R1+0x9cc] ;  /* 0x0009cc0001157983 */ /* 0x000f220000300800 */
[----:B------:R-:W-:-:S05]  /*1a710*/  IADD3 R32, P3, PT, R32, R30, RZ ;  /* 0x0000001e20207210 */ /* 0x000fca0007f7e0ff */
[----:B------:R0:W-:Y:S04]  /*1a720*/  STL [R1+0xa24], R32 ;  /* 0x000a242001007387 */ /* 0x0001e80000100800 */
[----:B------:R-:W4:Y:S04]  /*1a730*/  LDL.LU R20, [R1+0x9f0] ;  /* 0x0009f00001147983 */ /* 0x000f280000300800 */
[----:B------:R-:W4:Y:S04]  /*1a740*/  LDL.LU R25, [R1+0x9c4] ;  /* 0x0009c40001197983 */ /* 0x000f280000300800 */
[----:B------:R-:W4:Y:S04]  /*1a750*/  LDL.LU R24, [R1+0x9e8] ;  /* 0x0009e80001187983 */ /* 0x000f280000300800 */
[----:B------:R-:W4:Y:S01]  /*1a760*/  LDL.LU R28, [R1+0x9bc] ;  /* 0x0009bc00011c7983 */ /* 0x000f220000300800 */
[--C-:B------:R-:W-:Y:S01]  /*1a770*/  IMAD.X R10, R10, 0x1, R2.reuse, P4 ;  /* 0x000000010a0a7824 */ /* 0x100fe200020e0602 */
[-C--:B------:R-:W-:Y:S01]  /*1a780*/  IADD3 R11, P4, PT, R11, R30.reuse, RZ ;  /* 0x0000001e0b0b7210 */ /* 0x080fe20007f9e0ff */
[--C-:B------:R-:W-:Y:S01]  /*1a790*/  IMAD.X R44, R44, 0x1, R2.reuse, P5 ;  /* 0x000000012c2c7824 */ /* 0x100fe200028e0602 */
[----:B0-----:R-:W4:Y:S01]  /*1a7a0*/  LDL.LU R32, [R1+0x9e0] ;  /* 0x0009e00001207983 */ /* 0x001f220000300800 */
[----:B------:R-:W-:Y:S01]  /*1a7b0*/  IADD3 R45, P5, PT, R45, R30, RZ ;  /* 0x0000001e2d2d7210 */ /* 0x000fe20007fbe0ff */
[----:B------:R-:W-:-:S02]  /*1a7c0*/  IMAD.X R46, R46, 0x1, R2, P6 ;  /* 0x000000012e2e7824 */ /* 0x000fc400030e0602 */
[----:B------:R-:W-:Y:S01]  /*1a7d0*/  STL [R1+0xa48], R10 ;  /* 0x000a480a01007387 */ /* 0x000fe20000100800 */
[----:B------:R-:W-:-:S03]  /*1a7e0*/  IADD3 R14, P6, PT, R14, R30, RZ ;  /* 0x0000001e0e0e7210 */ /* 0x000fc60007fde0ff */
[----:B------:R-:W-:Y:S01]  /*1a7f0*/  STL [R1+0xa1c], R11 ;  /* 0x000a1c0b01007387 */ /* 0x000fe20000100800 */
[----:B------:R-:W-:-:S03]  /*1a800*/  IMAD.X R15, R15, 0x1, R2, P1 ;  /* 0x000000010f0f7824 */ /* 0x000fc600008e0602 */
[----:B------:R-:W-:Y:S01]  /*1a810*/  STL [R1+0xa40], R44 ;  /* 0x000a402c01007387 */ /* 0x000fe20000100800 */
[----:B------:R-:W-:-:S03]  /*1a820*/  IADD3 R52, P1, PT, R52, R30, RZ ;  /* 0x0000001e34347210 */ /* 0x000fc60007f3e0ff */
[----:B------:R-:W-:Y:S01]  /*1a830*/  STL [R1+0xa14], R45 ;  /* 0x000a142d01007387 */ /* 0x000fe20000100800 */
[----:B------:R-:W-:-:S03]  /*1a840*/  IMAD.X R60, R60, 0x1, R2, P3 ;  /* 0x000000013c3c7824 */ /* 0x000fc600018e0602 */
[----:B------:R-:W-:Y:S01]  /*1a850*/  STL [R1+0xa38], R46 ;  /* 0x000a382e01007387 */ /* 0x000fe20000100800 */
[----:B------:R-:W-:-:S03]  /*1a860*/  IMAD.X R53, R53, 0x1, R2, P2 ;  /* 0x0000000135357824 */ /* 0x000fc600010e0602 */
[----:B------:R-:W-:Y:S04]  /*1a870*/  STL [R1+0xa0c], R14 ;  /* 0x000a0c0e01007387 */ /* 0x000fe80000100800 */
[----:B------:R-:W-:Y:S01]  /*1a880*/  STL [R1+0xa30], R15 ;  /* 0x000a300f01007387 */ /* 0x000fe20000100800 */
[----:B------:R-:W-:-:S03]  /*1a890*/  IADD3 R54, P2, PT, R54, R30, RZ ;  /* 0x0000001e36367210 */ /* 0x000fc60007f5e0ff */
[----:B------:R-:W-:Y:S04]  /*1a8a0*/  STL [R1+0xa04], R52 ;  /* 0x000a043401007387 */ /* 0x000fe80000100800 */
[----:B------:R0:W-:Y:S01]  /*1a8b0*/  STL [R1+0xa20], R60 ;  /* 0x000a203c01007387 */ /* 0x0001e20000100800 */
[----:B------:R-:W-:-:S03]  /*1a8c0*/  IADD3 R29, P3, PT, R29, R30, RZ ;  /* 0x0000001e1d1d7210 */ /* 0x000fc60007f7e0ff */
[----:B------:R-:W-:Y:S04]  /*1a8d0*/  STL [R1+0xa28], R53 ;  /* 0x000a283501007387 */ /* 0x000fe80000100800 */
[----:B0-----:R-:W4:Y:S04]  /*1a8e0*/  LDL.LU R60, [R1+0x9b4] ;  /* 0x0009b400013c7983 */ /* 0x001f280000300800 */
[----:B------:R-:W-:Y:S04]  /*1a8f0*/  STL [R1+0x9fc], R54 ;  /* 0x0009fc3601007387 */ /* 0x000fe80000100800 */
[----:B------:R0:W-:Y:S04]  /*1a900*/  STL [R1+0x9f4], R29 ;  /* 0x0009f41d01007387 */ /* 0x0001e80000100800 */
[----:B0-----:R-:W4:Y:S01]  /*1a910*/  LDL.LU R29, [R1+0x9d8] ;  /* 0x0009d800011d7983 */ /* 0x001f220000300800 */
[----:B--2---:R-:W-:-:S02]  /*1a920*/  IADD3.X R3, PT, PT, R3, R2, RZ, P4, !PT ;  /* 0x0000000203037210 */ /* 0x004fc400027fe4ff */
[-C--:B---3--:R-:W-:Y:S01]  /*1a930*/  IADD3 R55, P4, PT, R55, R30.reuse, RZ ;  /* 0x0000001e37377210 */ /* 0x088fe20007f9e0ff */
[----:B------:R-:W-:Y:S02]  /*1a940*/  IMAD.X R56, R56, 0x1, R2, P5 ;  /* 0x0000000138387824 */ /* 0x000fe400028e0602 */
[----:B------:R0:W-:Y:S01]  /*1a950*/  STL [R1+0xa18], R3 ;  /* 0x000a180301007387 */ /* 0x0001e20000100800 */
[----:B------:R-:W-:-:S03]  /*1a960*/  IADD3 R58, P5, PT, R58, R30, RZ ;  /* 0x0000001e3a3a7210 */ /* 0x000fc60007fbe0ff */
[----:B0-----:R-:W2:Y:S01]  /*1a970*/  LDL.LU R3, [R1+0x9ac] ;  /* 0x0009ac0001037983 */ /* 0x001ea20000300800 */
[----:B----4-:R-:W-:-:S03]  /*1a980*/  IMAD.X R59, R59, 0x1, R2, P6 ;  /* 0x000000013b3b7824 */ /* 0x010fc600030e0602 */
[----:B------:R-:W-:Y:S04]  /*1a990*/  STL [R1+0x9ec], R55 ;  /* 0x0009ec3701007387 */ /* 0x000fe80000100800 */
[----:B------:R-:W-:Y:S04]  /*1a9a0*/  STL [R1+0xa10], R56 ;  /* 0x000a103801007387 */ /* 0x000fe80000100800 */
[----:B------:R-:W-:Y:S01]  /*1a9b0*/  STL [R1+0x9e4], R58 ;  /* 0x0009e43a01007387 */ /* 0x000fe20000100800 */
[----:B------:R-:W-:-:S05]  /*1a9c0*/  IMAD.X R33, R33, 0x1, R2, P1 ;  /* 0x0000000121217824 */ /* 0x000fca00008e0602 */
[----:B------:R0:W-:Y:S04]  /*1a9d0*/  STL [R1+0xa00], R33 ;  /* 0x000a002101007387 */ /* 0x0001e80000100800 */
[----:B------:R-:W-:Y:S04]  /*1a9e0*/  STL [R1+0xa08], R59 ;  /* 0x000a083b01007387 */ /* 0x000fe80000100800 */
[----:B0-----:R-:W3:Y:S01]  /*1a9f0*/  LDL.LU R33, [R1+0x9d0] ;  /* 0x0009d00001217983 */ /* 0x001ee20000300800 */
[-C--:B------:R-:W-:Y:S02]  /*1aa00*/  IADD3 R31, P6, PT, R31, R30.reuse, RZ ;  /* 0x0000001e1f1f7210 */ /* 0x080fe40007fde0ff */
[-C--:B------:R-:W-:Y:S01]  /*1aa10*/  IADD3 R34, P1, PT, R34, R30.reuse, RZ ;  /* 0x0000001e22227210 */ /* 0x080fe20007f3e0ff */
[--C-:B------:R-:W-:Y:S01]  /*1aa20*/  IMAD.X R35, R35, 0x1, R2.reuse, P2 ;  /* 0x0000000123237824 */ /* 0x100fe200010e0602 */
[-C--:B------:R-:W-:Y:S01]  /*1aa30*/  IADD3 R21, P2, PT, R21, R30.reuse, RZ ;  /* 0x0000001e15157210 */ /* 0x080fe20007f5e0ff */
[----:B------:R-:W-:Y:S01]  /*1aa40*/  IMAD.X R20, R20, 0x1, R2, P3 ;  /* 0x0000000114147824 */ /* 0x000fe200018e0602 */
[----:B------:R-:W-:Y:S01]  /*1aa50*/  STL [R1+0x9dc], R31 ;  /* 0x0009dc1f01007387 */ /* 0x000fe20000100800 */
[----:B------:R-:W-:-:S03]  /*1aa60*/  IADD3 R25, P3, PT, R25, R30, RZ ;  /* 0x0000001e19197210 */ /* 0x000fc60007f7e0ff */
[----:B------:R-:W-:Y:S04]  /*1aa70*/  STL [R1+0x9d4], R34 ;  /* 0x0009d42201007387 */ /* 0x000fe80000100800 */
[----:B------:R-:W-:Y:S01]  /*1aa80*/  STL [R1+0x9f8], R35 ;  /* 0x0009f82301007387 */ /* 0x000fe20000100800 */
[----:B------:R-:W-:-:S03]  /*1aa90*/  IMAD.X R24, R24, 0x1, R2, P4 ;  /* 0x0000000118187824 */ /* 0x000fc600020e0602 */
[----:B------:R-:W-:Y:S01]  /*1aaa0*/  STL [R1+0x9cc], R21 ;  /* 0x0009cc1501007387 */ /* 0x000fe20000100800 */
[----:B------:R-:W-:-:S03]  /*1aab0*/  IADD3 R28, P4, PT, R28, R30, RZ ;  /* 0x0000001e1c1c7210 */ /* 0x000fc60007f9e0ff */
[----:B------:R-:W-:Y:S04]  /*1aac0*/  STL [R1+0x9f0], R20 ;  /* 0x0009f01401007387 */ /* 0x000fe80000100800 */
[----:B------:R-:W-:Y:S01]  /*1aad0*/  STL [R1+0x9c4], R25 ;  /* 0x0009c41901007387 */ /* 0x000fe20000100800 */
[----:B------:R-:W-:-:S03]  /*1aae0*/  IMAD.X R32, R32, 0x1, R2, P5 ;  /* 0x0000000120207824 */ /* 0x000fc600028e0602 */
        /* <DEDUP_REMOVED lines=15> */
[----:B------:R-:W-:-:S05]  /*1abe0*/  IADD3 R60, P5, PT, R60, R30, RZ ;  /* 0x0000001e3c3c7210 */ /* 0x000fca0007fbe0ff */
[----:B------:R0:W-:Y:S01]  /*1abf0*/  STL [R1+0x9b4], R60 ;  /* 0x0009b43c01007387 */ /* 0x0001e20000100800 */
[----:B------:R-:W-:-:S03]  /*1ac00*/  IMAD.X R29, R29, 0x1, R2, P6 ;  /* 0x000000011d1d7824 */ /* 0x000fc600030e0602 */
[----:B0-----:R-:W4:Y:S04]  /*1ac10*/  LDL.LU R60, [R1+0x974] ;  /* 0x00097400013c7983 */ /* 0x001f280000300800 */
[----:B------:R-:W4:Y:S04]  /*1ac20*/  LDL.LU R55, [R1+0x998] ;  /* 0x0009980001377983 */ /* 0x000f280000300800 */
[----:B------:R-:W4:Y:S04]  /*1ac30*/  LDL.LU R56, [R1+0x96c] ;  /* 0x00096c0001387983 */ /* 0x000f280000300800 */
[----:B------:R-:W-:Y:S04]  /*1ac40*/  STL [R1+0x9d8], R29 ;  /* 0x0009d81d01007387 */ /* 0x000fe80000100800 */
[----:B------:R-:W4:Y:S01]  /*1ac50*/  LDL.LU R58, [R1+0x990] ;  /* 0x00099000013a7983 */ /* 0x000f220000300800 */
[----:B--2---:R-:W-:-:S05]  /*1ac60*/  IADD3 R3, P6, PT, R3, R30, RZ ;  /* 0x0000001e03037210 */ /* 0x004fca0007fde0ff */
[----:B------:R0:W-:Y:S04]  /*1ac70*/  STL [R1+0x9ac], R3 ;  /* 0x0009ac0301007387 */ /* 0x0001e80000100800 */
[----:B------:R-:W2:Y:S04]  /*1ac80*/  LDL.LU R59, [R1+0x964] ;  /* 0x00096400013b7983 */ /* 0x000ea80000300800 */
[----:B------:R-:W2:Y:S04]  /*1ac90*/  LDL.LU R31, [R1+0x988] ;  /* 0x00098800011f7983 */ /* 0x000ea80000300800 */
[----:B0-----:R-:W2:Y:S04]  /*1aca0*/  LDL.LU R3, [R1+0x95c] ;  /* 0x00095c0001037983 */ /* 0x001ea80000300800 */
[----:B------:R-:W2:Y:S04]  /*1acb0*/  LDL.LU R34, [R1+0x980] ;  /* 0x0009800001227983 */ /* 0x000ea80000300800 */
[----:B------:R-:W2:Y:S04]  /*1acc0*/  LDL.LU R35, [R1+0x954] ;  /* 0x0009540001237983 */ /* 0x000ea80000300800 */
[----:B------:R-:W2:Y:S01]  /*1acd0*/  LDL.LU R21, [R1+0x978] ;  /* 0x0009780001157983 */ /* 0x000ea20000300800 */
[----:B---3--:R-:W-:-:S05]  /*1ace0*/  IMAD.X R33, R33, 0x1, R2, P1 ;  /* 0x0000000121217824 */ /* 0x008fca00008e0602 */
[----:B------:R0:W-:Y:S04]  /*1acf0*/  STL [R1+0x9d0], R33 ;  /* 0x0009d02101007387 */ /* 0x0001e80000100800 */
[----:B------:R-:W3:Y:S04]  /*1ad00*/  LDL.LU R20, [R1+0x94c] ;  /* 0x00094c0001147983 */ /* 0x000ee80000300800 */
[----:B------:R-:W3:Y:S04]  /*1ad10*/  LDL.LU R25, [R1+0x970] ;  /* 0x0009700001197983 */ /* 0x000ee80000300800 */
[----:B------:R-:W3:Y:S04]  /*1ad20*/  LDL.LU R24, [R1+0x944] ;  /* 0x0009440001187983 */ /* 0x000ee80000300800 */
[----:B------:R-:W3:Y:S04]  /*1ad30*/  LDL.LU R29, [R1+0x968] ;  /* 0x00096800011d7983 */ /* 0x000ee80000300800 */
[----:B0-----:R-:W3:Y:S01]  /*1ad40*/  LDL.LU R33, [R1+0x93c] ;  /* 0x00093c0001217983 */ /* 0x001ee20000300800 */
[-C--:B----4-:R-:W-:Y:S01]  /*1ad50*/  IADD3 R10, P1, PT, R10, R30.reuse, RZ ;  /* 0x0000001e0a0a7210 */ /* 0x090fe20007f3e0ff */
[----:B------:R-:W-:Y:S01]  /*1ad60*/  IMAD.X R11, R11, 0x1, R2, P2 ;  /* 0x000000010b0b7824 */ /* 0x000fe200010e0602 */
[----:B------:R-:W-:-:S02]  /*1ad70*/  IADD3 R44, P2, PT, R44, R30, RZ ;  /* 0x0000001e2c2c7210 */ /* 0x000fc40007f5e0ff */
[----:B------:R-:W-:Y:S02]  /*1ad80*/  IADD3.X R45, PT, PT, R45, R2, RZ, P3, !PT ;  /* 0x000000022d2d7210 */ /* 0x000fe40001ffe4ff */
        /* <DEDUP_REMOVED lines=9> */
[----:B------:R-:W-:-:S03]  /*1ae20*/  IADD3 R32, P6, PT, R32, R30, RZ ;  /* 0x0000001e20207210 */ /* 0x000fc60007fde0ff */
[----:B------:R-:W-:Y:S01]  /*1ae30*/  STL [R1+0x994], R46 ;  /* 0x0009942e01007387 */ /* 0x000fe20000100800 */
[----:B------:R-:W-:-:S03]  /*1ae40*/  IADD3 R53, P5, PT, R53, R30, RZ ;  /* 0x0000001e35357210 */ /* 0x000fc60007fbe0ff */
[----:B------:R-:W-:Y:S04]  /*1ae50*/  STL [R1+0x9b8], R14 ;  /* 0x0009b80e01007387 */ /* 0x000fe80000100800 */
[----:B------:R-:W-:Y:S04]  /*1ae60*/  STL [R1+0x98c], R15 ;  /* 0x00098c0f01007387 */ /* 0x000fe80000100800 */
[----:B------:R-:W-:Y:S04]  /*1ae70*/  STL [R1+0x9b0], R52 ;  /* 0x0009b03401007387 */ /* 0x000fe80000100800 */
[----:B------:R0:W-:Y:S01]  /*1ae80*/  STL [R1+0x97c], R32 ;  /* 0x00097c2001007387 */ /* 0x0001e20000100800 */
[----:B------:R-:W-:-:S03]  /*1ae90*/  IMAD.X R28, R28, 0x1, R2, P1 ;  /* 0x000000011c1c7824 */ /* 0x000fc600008e0602 */
[----:B------:R-:W-:Y:S04]  /*1aea0*/  STL [R1+0x984], R53 ;  /* 0x0009843501007387 */ /* 0x000fe80000100800 */
[----:B0-----:R-:W4:Y:S01]  /*1aeb0*/  LDL.LU R32, [R1+0x960] ;  /* 0x0009600001207983 */ /* 0x001f220000300800 */
[----:B------:R-:W-:-:S03]  /*1aec0*/  IADD3 R60, P1, PT, R60, R30, RZ ;  /* 0x0000001e3c3c7210 */ /* 0x000fc60007f3e0ff */
[----:B------:R-:W-:Y:S04]  /*1aed0*/  STL [R1+0x9a8], R54 ;  /* 0x0009a83601007387 */ /* 0x000fe80000100800 */
[----:B------:R0:W-:Y:S01]  /*1aee0*/  STL [R1+0x9a0], R28 ;  /* 0x0009a01c01007387 */ /* 0x0001e20000100800 */
[--C-:B------:R-:W-:Y:S01]  /*1aef0*/  IMAD.X R55, R55, 0x1, R2.reuse, P2 ;  /* 0x0000000137377824 */ /* 0x100fe200010e0602 */
[-C--:B------:R-:W-:Y:S01]  /*1af00*/  IADD3 R56, P2, PT, R56, R30.reuse, RZ ;  /* 0x0000001e38387210 */ /* 0x080fe20007f5e0ff */
[--C-:B------:R-:W-:Y:S01]  /*1af10*/  IMAD.X R58, R58, 0x1, R2.reuse, P3 ;  /* 0x000000013a3a7824 */ /* 0x100fe200018e0602 */
[----:B0-----:R-:W4:Y:S04]  /*1af20*/  LDL.LU R28, [R1+0x934] ;  /* 0x00093400011c7983 */ /* 0x001f280000300800 */
[----:B------:R0:W-:Y:S04]  /*1af30*/  STL [R1+0x974], R60 ;  /* 0x0009743c01007387 */ /* 0x0001e80000100800 */
[----:B0-----:R-:W4:Y:S04]  /*1af40*/  LDL.LU R60, [R1+0x958] ;  /* 0x00095800013c7983 */ /* 0x001f280000300800 */
[----:B------:R-:W-:Y:S04]  /*1af50*/  STL [R1+0x998], R55 ;  /* 0x0009983701007387 */ /* 0x000fe80000100800 */
[----:B------:R-:W-:Y:S04]  /*1af60*/  STL [R1+0x96c], R56 ;  /* 0x00096c3801007387 */ /* 0x000fe80000100800 */
[----:B------:R-:W-:Y:S01]  /*1af70*/  STL [R1+0x990], R58 ;  /* 0x0009903a01007387 */ /* 0x000fe20000100800 */
[----:B--2---:R-:W-:Y:S01]  /*1af80*/  IMAD.X R31, R31, 0x1, R2, P4 ;  /* 0x000000011f1f7824 */ /* 0x004fe200020e0602 */
[----:B------:R-:W-:-:S02]  /*1af90*/  IADD3 R59, P3, PT, R59, R30, RZ ;  /* 0x0000001e3b3b7210 */ /* 0x000fc40007f7e0ff */
[-C--:B------:R-:W-:Y:S01]  /*1afa0*/  IADD3 R3, P4, PT, R3, R30.reuse, RZ ;  /* 0x0000001e03037210 */ /* 0x080fe20007f9e0ff */
[--C-:B------:R-:W-:Y:S01]  /*1afb0*/  IMAD.X R34, R34, 0x1, R2.reuse, P5 ;  /* 0x0000000122227824 */ /* 0x100fe200028e0602 */
[-C--:B------:R-:W-:Y:S01]  /*1afc0*/  IADD3 R35, P5, PT, R35, R30.reuse, RZ ;  /* 0x0000001e23237210 */ /* 0x080fe20007fbe0ff */
[----:B------:R-:W-:Y:S02]  /*1afd0*/  IMAD.X R21, R21, 0x1, R2, P6 ;  /* 0x0000000115157824 */ /* 0x000fe400030e0602 */
[----:B------:R0:W-:Y:S04]  /*1afe0*/  STL [R1+0x95c], R3 ;  /* 0x00095c0301007387 */ /* 0x0001e80000100800 */
[----:B------:R-:W-:Y:S01]  /*1aff0*/  STL [R1+0x964], R59 ;  /* 0x0009643b01007387 */ /* 0x000fe20000100800 */
[----:B---3--:R-:W-:-:S03]  /*1b000*/  IADD3 R20, P6, PT, R20, R30, RZ ;  /* 0x0000001e14147210 */ /* 0x008fc60007fde0ff */
[----:B0-----:R-:W2:Y:S04]  /*1b010*/  LDL.LU R3, [R1+0x92c] ;  /* 0x00092c0001037983 */ /* 0x001ea80000300800 */
[----:B------:R-:W-:Y:S01]  /*1b020*/  STL [R1+0x988], R31 ;  /* 0x0009881f01007387 */ /* 0x000fe20000100800 */
[----:B------:R-:W-:-:S03]  /*1b030*/  IMAD.X R25, R25, 0x1, R2, P1 ;  /* 0x0000000119197824 */ /* 0x000fc600008e0602 */
[----:B------:R-:W-:Y:S04]  /*1b040*/  STL [R1+0x980], R34 ;  /* 0x0009802201007387 */ /* 0x000fe80000100800 */
[----:B------:R-:W-:Y:S01]  /*1b050*/  STL [R1+0x954], R35 ;  /* 0x0009542301007387 */ /* 0x000fe20000100800 */
[----:B------:R-:W-:-:S03]  /*1b060*/  IADD3 R24, P1, PT, R24, R30, RZ ;  /* 0x0000001e18187210 */ /* 0x000fc60007f3e0ff */
[----:B------:R-:W-:Y:S01]  /*1b070*/  STL [R1+0x978], R21 ;  /* 0x0009781501007387 */ /* 0x000fe20000100800 */
[----:B------:R-:W-:-:S03]  /*1b080*/  IADD3.X R29, PT, PT, R29, R2, RZ, P2, !PT ;  /* 0x000000021d1d7210 */ /* 0x000fc600017fe4ff */
[----:B------:R-:W-:Y:S04]  /*1b090*/  STL [R1+0x94c], R20 ;  /* 0x00094c1401007387 */ /* 0x000fe80000100800 */
[----:B------:R-:W-:Y:S01]  /*1b0a0*/  STL [R1+0x970], R25 ;  /* 0x0009701901007387 */ /* 0x000fe20000100800 */
[----:B------:R-:W-:-:S03]  /*1b0b0*/  IADD3 R33, P2, PT, R33, R30, RZ ;  /* 0x0000001e21217210 */ /* 0x000fc60007f5e0ff */
[----:B------:R-:W3:Y:S04]  /*1b0c0*/  LDL.LU R10, [R1+0x950] ;  /* 0x00095000010a7983 */ /* 0x000ee80000300800 */
[----:B------:R-:W-:Y:S04]  /*1b0d0*/  STL [R1+0x944], R24 ;  /* 0x0009441801007387 */ /* 0x000fe80000100800 */
[----:B------:R-:W3:Y:S04]  /*1b0e0*/  LDL.LU R11, [R1+0x924] ;  /* 0x00092400010b7983 */ /* 0x000ee80000300800 */
[----:B------:R-:W-:Y:S04]  /*1b0f0*/  STL [R1+0x968], R29 ;  /* 0x0009681d01007387 */ /* 0x000fe80000100800 */
[----:B------:R-:W3:Y:S04]  /*1b100*/  LDL.LU R44, [R1+0x948] ;  /* 0x00094800012c7983 */ /* 0x000ee80000300800 */
[----:B------:R0:W-:Y:S04]  /*1b110*/  STL [R1+0x93c], R33 ;  /* 0x00093c2101007387 */ /* 0x0001e80000100800 */
[----:B------:R-:W3:Y:S04]  /*1b120*/  LDL.LU R45, [R1+0x91c] ;  /* 0x00091c00012d7983 */ /* 0x000ee80000300800 */
[----:B------:R-:W3:Y:S04]  /*1b130*/  LDL.LU R46, [R1+0x940] ;  /* 0x00094000012e7983 */ /* 0x000ee80000300800 */
[----:B------:R-:W3:Y:S04]  /*1b140*/  LDL.LU R14, [R1+0x914] ;  /* 0x00091400010e7983 */ /* 0x000ee80000300800 */
[----:B------:R-:W3:Y:S04]  /*1b150*/  LDL.LU R15, [R1+0x938] ;  /* 0x00093800010f7983 */ /* 0x000ee80000300800 */
[----:B------:R-:W3:Y:S04]  /*1b160*/  LDL.LU R52, [R1+0x90c] ;  /* 0x00090c0001347983 */ /* 0x000ee80000300800 */
[----:B------:R-:W3:Y:S04]  /*1b170*/  LDL.LU R53, [R1+0x930] ;  /* 0x0009300001357983 */ /* 0x000ee80000300800 */
[----:B------:R-:W3:Y:S04]  /*1b180*/  LDL.LU R54, [R1+0x904] ;  /* 0x0009040001367983 */ /* 0x000ee80000300800 */
[----:B0-----:R-:W3:Y:S04]  /*1b190*/  LDL.LU R33, [R1+0x928] ;  /* 0x0009280001217983 */ /* 0x001ee80000300800 */
[----:B------:R-:W3:Y:S01]  /*1b1a0*/  LDL.LU R29, [R1+0x8fc] ;  /* 0x0008fc00011d7983 */ /* 0x000ee20000300800 */
[----:B----4-:R-:W-:-:S05]  /*1b1b0*/  IMAD.X R32, R32, 0x1, R2, P3 ;  /* 0x0000000120207824 */ /* 0x010fca00018e0602 */
[----:B------:R0:W-:Y:S01]  /*1b1c0*/  STL [R1+0x960], R32 ;  /* 0x0009602001007387 */ /* 0x0001e20000100800 */
[----:B------:R-:W-:-:S03]  /*1b1d0*/  IADD3 R28, P3, PT, R28, R30, RZ ;  /* 0x0000001e1c1c7210 */ /* 0x000fc60007f7e0ff */
[----:B0-----:R-:W4:Y:S04]  /*1b1e0*/  LDL.LU R32, [R1+0x920] ;  /* 0x0009200001207983 */ /* 0x001f280000300800 */
[----:B------:R-:W4:Y:S04]  /*1b1f0*/  LDL.LU R55, [R1+0x8f4] ;  /* 0x0008f40001377983 */ /* 0x000f280000300800 */
[----:B------:R-:W4:Y:S04]  /*1b200*/  LDL.LU R56, [R1+0x918] ;  /* 0x0009180001387983 */ /* 0x000f280000300800 */
[----:B------:R-:W-:Y:S04]  /*1b210*/  STL [R1+0x934], R28 ;  /* 0x0009341c01007387 */ /* 0x000fe80000100800 */
[----:B------:R-:W4:Y:S01]  /*1b220*/  LDL.LU R58, [R1+0x8ec] ;  /* 0x0008ec00013a7983 */ /* 0x000f220000300800 */
[----:B------:R-:W-:-:S05]  /*1b230*/  IMAD.X R60, R60, 0x1, R2, P4 ;  /* 0x000000013c3c7824 */ /* 0x000fca00020e0602 */
[----:B------:R0:W-:Y:S04]  /*1b240*/  STL [R1+0x958], R60 ;  /* 0x0009583c01007387 */ /* 0x0001e80000100800 */
[----:B------:R-:W4:Y:S04]  /*1b250*/  LDL.LU R59, [R1+0x910] ;  /* 0x00091000013b7983 */ /* 0x000f280000300800 */
[----:B------:R-:W4:Y:S04]  /*1b260*/  LDL.LU R31, [R1+0x8e4] ;  /* 0x0008e400011f7983 */ /* 0x000f280000300800 */
[----:B0-----:R-:W4:Y:S04]  /*1b270*/  LDL.LU R60, [R1+0x908] ;  /* 0x00090800013c7983 */ /* 0x001f280000300800 */
[----:B------:R-:W4:Y:S04]  /*1b280*/  LDL.LU R34, [R1+0x8dc] ;  /* 0x0008dc0001227983 */ /* 0x000f280000300800 */
[----:B------:R-:W4:Y:S04]  /*1b290*/  LDL.LU R35, [R1+0x900] ;  /* 0x0009000001237983 */ /* 0x000f280000300800 */
[----:B------:R-:W4:Y:S01]  /*1b2a0*/  LDL.LU R21, [R1+0x8d4] ;  /* 0x0008d40001157983 */ /* 0x000f220000300800 */
[----:B--2---:R-:W-:-:S05]  /*1b2b0*/  IADD3 R3, P4, PT, R3, R30, RZ ;  /* 0x0000001e03037210 */ /* 0x004fca0007f9e0ff */
[----:B------:R0:W-:Y:S04]  /*1b2c0*/  STL [R1+0x92c], R3 ;  /* 0x00092c0301007387 */ /* 0x0001e80000100800 */
[----:B------:R-:W2:Y:S04]  /*1b2d0*/  LDL.LU R20, [R1+0x8f8] ;  /* 0x0008f80001147983 */ /* 0x000ea80000300800 */
[----:B------:R-:W2:Y:S04]  /*1b2e0*/  LDL.LU R25, [R1+0x8cc] ;  /* 0x0008cc0001197983 */ /* 0x000ea80000300800 */
[----:B------:R-:W2:Y:S04]  /*1b2f0*/  LDL.LU R24, [R1+0x8f0] ;  /* 0x0008f00001187983 */ /* 0x000ea80000300800 */
[----:B------:R-:W2:Y:S01]  /*1b300*/  LDL.LU R28, [R1+0x8c4] ;  /* 0x0008c400011c7983 */ /* 0x000ea20000300800 */
[----:B---3--:R-:W-:Y:S01]  /*1b310*/  IMAD.X R10, R10, 0x1, R2, P5 ;  /* 0x000000010a0a7824 */ /* 0x008fe200028e0602 */
[----:B------:R-:W-:-:S02]  /*1b320*/  IADD3 R11, P5, PT, R11, R30, RZ ;  /* 0x0000001e0b0b7210 */ /* 0x000fc40007fbe0ff */
[----:B0-----:R-:W3:Y:S01]  /*1b330*/  LDL.LU R3, [R1+0x8e8] ;  /* 0x0008e80001037983 */ /* 0x001ee20000300800 */
[--C-:B------:R-:W-:Y:S01]  /*1b340*/  IMAD.X R44, R44, 0x1, R2.reuse, P6 ;  /* 0x000000012c2c7824 */ /* 0x100fe200030e0602 */
[-C--:B------:R-:W-:Y:S01]  /*1b350*/  IADD3 R45, P6, PT, R45, R30.reuse, RZ ;  /* 0x0000001e2d2d7210 */ /* 0x080fe20007fde0ff */
[----:B------:R-:W-:Y:S01]  /*1b360*/  IMAD.X R46, R46, 0x1, R2, P1 ;  /* 0x000000012e2e7824 */ /* 0x000fe200008e0602 */
        /* <DEDUP_REMOVED lines=11> */
[----:B------:R-:W-:Y:S04]  /*1b420*/  STL [R1+0x938], R15 ;  /* 0x0009380f01007387 */ /* 0x000fe80000100800 */
[----:B------:R-:W-:Y:S04]  /*1b430*/  STL [R1+0x90c], R52 ;  /* 0x00090c3401007387 */ /* 0x000fe80000100800 */
[----:B------:R0:W-:Y:S04]  /*1b440*/  STL [R1+0x928], R33 ;  /* 0x0009282101007387 */ /* 0x0001e80000100800 */
[----:B------:R-:W-:Y:S04]  /*1b450*/  STL [R1+0x930], R53 ;  /* 0x0009303501007387 */ /* 0x000fe80000100800 */
[----:B0-----:R-:W3:Y:S01]  /*1b460*/  LDL.LU R33, [R1+0x8bc] ;  /* 0x0008bc0001217983 */ /* 0x001ee20000300800 */
[----:B------:R-:W-:-:S02]  /*1b470*/  IADD3 R54, P3, PT, R54, R30, RZ ;  /* 0x0000001e36367210 */ /* 0x000fc40007f7e0ff */
[----:B------:R-:W-:-:S03]  /*1b480*/  IADD3 R29, P4, PT, R29, R30, RZ ;  /* 0x0000001e1d1d7210 */ /* 0x000fc60007f9e0ff */
[----:B------:R-:W-:Y:S04]  /*1b490*/  STL [R1+0x904], R54 ;  /* 0x0009043601007387 */ /* 0x000fe80000100800 */
[----:B------:R0:W-:Y:S01]  /*1b4a0*/  STL [R1+0x8fc], R29 ;  /* 0x0008fc1d01007387 */ /* 0x0001e20000100800 */
[--C-:B----4-:R-:W-:Y:S01]  /*1b4b0*/  IMAD.X R32, R32, 0x1, R2.reuse, P5 ;  /* 0x0000000120207824 */ /* 0x110fe200028e0602 */
[-C--:B------:R-:W-:Y:S02]  /*1b4c0*/  IADD3 R55, P5, PT, R55, R30.reuse, RZ ;  /* 0x0000001e37377210 */ /* 0x080fe40007fbe0ff */
[----:B0-----:R-:W4:Y:S04]  /*1b4d0*/  LDL.LU R29, [R1+0x8e0] ;  /* 0x0008e000011d7983 */ /* 0x001f280000300800 */
[----:B------:R0:W-:Y:S01]  /*1b4e0*/  STL [R1+0x920], R32 ;  /* 0x0009202001007387 */ /* 0x0001e20000100800 */
[----:B------:R-:W-:Y:S01]  /*1b4f0*/  IMAD.X R56, R56, 0x1, R2, P6 ;  /* 0x0000000138387824 */ /* 0x000fe200030e0602 */
[----:B------:R-:W-:-:S02]  /*1b500*/  IADD3 R58, P6, PT, R58, R30, RZ ;  /* 0x0000001e3a3a7210 */ /* 0x000fc40007fde0ff */
[----:B0-----:R-:W4:Y:S01]  /*1b510*/  LDL.LU R32, [R1+0x8b4] ;  /* 0x0008b40001207983 */ /* 0x001f220000300800 */
[----:B------:R-:W-:-:S03]  /*1b520*/  IADD3.X R59, PT, PT, R59, R2, RZ, P1, !PT ;  /* 0x000000023b3b7210 */ /* 0x000fc60000ffe4ff */
[----:B------:R-:W-:Y:S01]  /*1b530*/  STL [R1+0x8f4], R55 ;  /* 0x0008f43701007387 */ /* 0x000fe20000100800 */
[----:B------:R-:W-:-:S03]  /*1b540*/  IADD3 R31, P1, PT, R31, R30, RZ ;  /* 0x0000001e1f1f7210 */ /* 0x000fc60007f3e0ff */
[----:B------:R-:W-:Y:S04]  /*1b550*/  STL [R1+0x918], R56 ;  /* 0x0009183801007387 */ /* 0x000fe80000100800 */
[----:B------:R-:W-:Y:S01]  /*1b560*/  STL [R1+0x8ec], R58 ;  /* 0x0008ec3a01007387 */ /* 0x000fe20000100800 */
[--C-:B------:R-:W-:Y:S01]  /*1b570*/  IMAD.X R60, R60, 0x1, R2.reuse, P2 ;  /* 0x000000013c3c7824 */ /* 0x100fe200010e0602 */
[-C--:B------:R-:W-:Y:S01]  /*1b580*/  IADD3 R34, P2, PT, R34, R30.reuse, RZ ;  /* 0x0000001e22227210 */ /* 0x080fe20007f5e0ff */
[--C-:B------:R-:W-:Y:S01]  /*1b590*/  IMAD.X R35, R35, 0x1, R2.reuse, P3 ;  /* 0x0000000123237824 */ /* 0x100fe200018e0602 */
[-C--:B------:R-:W-:Y:S02]  /*1b5a0*/  IADD3 R21, P3, PT, R21, R30.reuse, RZ ;  /* 0x0000001e15157210 */ /* 0x080fe40007f7e0ff */
[----:B------:R0:W-:Y:S04]  /*1b5b0*/  STL [R1+0x908], R60 ;  /* 0x0009083c01007387 */ /* 0x0001e80000100800 */
[----:B------:R-:W-:Y:S04]  /*1b5c0*/  STL [R1+0x910], R59 ;  /* 0x0009103b01007387 */ /* 0x000fe80000100800 */
[----:B0-----:R-:W4:Y:S04]  /*1b5d0*/  LDL.LU R60, [R1+0x8d8] ;  /* 0x0008d800013c7983 */ /* 0x001f280000300800 */
[----:B------:R-:W-:Y:S04]  /*1b5e0*/  STL [R1+0x8e4], R31 ;  /* 0x0008e41f01007387 */ /* 0x000fe80000100800 */
[----:B------:R-:W-:Y:S04]  /*1b5f0*/  STL [R1+0x8dc], R34 ;  /* 0x0008dc2201007387 */ /* 0x000fe80000100800 */
[----:B------:R-:W-:Y:S04]  /*1b600*/  STL [R1+0x900], R35 ;  /* 0x0009002301007387 */ /* 0x000fe80000100800 */
[----:B------:R-:W-:Y:S01]  /*1b610*/  STL [R1+0x8d4], R21 ;  /* 0x0008d41501007387 */ /* 0x000fe20000100800 */
[--C-:B--2---:R-:W-:Y:S01]  /*1b620*/  IMAD.X R20, R20, 0x1, R2.reuse, P4 ;  /* 0x0000000114147824 */ /* 0x104fe200020e0602 */
[-C--:B------:R-:W-:Y:S01]  /*1b630*/  IADD3 R25, P4, PT, R25, R30.reuse, RZ ;  /* 0x0000001e19197210 */ /* 0x080fe20007f9e0ff */
[----:B------:R-:W-:Y:S01]  /*1b640*/  IMAD.X R24, R24, 0x1, R2, P5 ;  /* 0x0000000118187824 */ /* 0x000fe200028e0602 */
[----:B------:R-:W-:-:S02]  /*1b650*/  IADD3 R28, P5, PT, R28, R30, RZ ;  /* 0x0000001e1c1c7210 */ /* 0x000fc40007fbe0ff */
[----:B------:R-:W-:Y:S04]  /*1b660*/  STL [R1+0x8f8], R20 ;  /* 0x0008f81401007387 */ /* 0x000fe80000100800 */
[----:B------:R-:W-:Y:S01]  /*1b670*/  STL [R1+0x8cc], R25 ;  /* 0x0008cc1901007387 */ /* 0x000fe20000100800 */
[----:B---3--:R-:W-:-:S03]  /*1b680*/  IMAD.X R3, R3, 0x1, R2, P6 ;  /* 0x0000000103037824 */ /* 0x008fc600030e0602 */
[----:B------:R-:W2:Y:S04]  /*1b690*/  LDL.LU R10, [R1+0x8ac] ;  /* 0x0008ac00010a7983 */ /* 0x000ea80000300800 */
        /* <DEDUP_REMOVED lines=14> */
[----:B------:R-:W-:-:S05]  /*1b780*/  IADD3 R33, P6, PT, R33, R30, RZ ;  /* 0x0000001e21217210 */ /* 0x000fca0007fde0ff */
[----:B------:R0:W-:Y:S04]  /*1b790*/  STL [R1+0x8bc], R33 ;  /* 0x0008bc2101007387 */ /* 0x0001e80000100800 */
[----:B0-----:R-:W3:Y:S04]  /*1b7a0*/  LDL.LU R33, [R1+0x87c] ;  /* 0x00087c0001217983 */ /* 0x001ee80000300800 */
[----:B------:R-:W3:Y:S01]  /*1b7b0*/  LDL.LU R55, [R1+0x8a0] ;  /* 0x0008a00001377983 */ /* 0x000ee20000300800 */
[----:B----4-:R-:W-:-:S03]  /*1b7c0*/  IMAD.X R29, R29, 0x1, R2, P1 ;  /* 0x000000011d1d7824 */ /* 0x010fc600008e0602 */
[----:B------:R-:W4:Y:S04]  /*1b7d0*/  LDL.LU R56, [R1+0x874] ;  /* 0x0008740001387983 */ /* 0x000f280000300800 */
[----:B------:R-:W-:Y:S04]  /*1b7e0*/  STL [R1+0x8e0], R29 ;  /* 0x0008e01d01007387 */ /* 0x000fe80000100800 */
[----:B------:R-:W4:Y:S01]  /*1b7f0*/  LDL.LU R58, [R1+0x898] ;  /* 0x00089800013a7983 */ /* 0x000f220000300800 */
[----:B------:R-:W-:-:S05]  /*1b800*/  IADD3 R32, P1, PT, R32, R30, RZ ;  /* 0x0000001e20207210 */ /* 0x000fca0007f3e0ff */
[----:B------:R0:W-:Y:S04]  /*1b810*/  STL [R1+0x8b4], R32 ;  /* 0x0008b42001007387 */ /* 0x0001e80000100800 */
[----:B------:R-:W4:Y:S04]  /*1b820*/  LDL.LU R59, [R1+0x86c] ;  /* 0x00086c00013b7983 */ /* 0x000f280000300800 */
[----:B------:R-:W4:Y:S04]  /*1b830*/  LDL.LU R31, [R1+0x890] ;  /* 0x00089000011f7983 */ /* 0x000f280000300800 */
[----:B0-----:R-:W4:Y:S04]  /*1b840*/  LDL.LU R32, [R1+0x864] ;  /* 0x0008640001207983 */ /* 0x001f280000300800 */
[----:B------:R-:W4:Y:S04]  /*1b850*/  LDL.LU R34, [R1+0x888] ;  /* 0x0008880001227983 */ /* 0x000f280000300800 */
[----:B------:R-:W4:Y:S04]  /*1b860*/  LDL.LU R35, [R1+0x85c] ;  /* 0x00085c0001237983 */ /* 0x000f280000300800 */
[----:B------:R-:W4:Y:S01]  /*1b870*/  LDL.LU R21, [R1+0x880] ;  /* 0x0008800001157983 */ /* 0x000f220000300800 */
[----:B------:R-:W-:-:S05]  /*1b880*/  IMAD.X R60, R60, 0x1, R2, P2 ;  /* 0x000000013c3c7824 */ /* 0x000fca00010e0602 */
[----:B------:R0:W-:Y:S04]  /*1b890*/  STL [R1+0x8d8], R60 ;  /* 0x0008d83c01007387 */ /* 0x0001e80000100800 */
[----:B------:R-:W4:Y:S04]  /*1b8a0*/  LDL.LU R20, [R1+0x854] ;  /* 0x0008540001147983 */ /* 0x000f280000300800 */
[----:B------:R-:W4:Y:S04]  /*1b8b0*/  LDL.LU R25, [R1+0x878] ;  /* 0x0008780001197983 */ /* 0x000f280000300800 */
[----:B------:R-:W4:Y:S04]  /*1b8c0*/  LDL.LU R24, [R1+0x84c] ;  /* 0x00084c0001187983 */ /* 0x000f280000300800 */
[----:B------:R-:W4:Y:S04]  /*1b8d0*/  LDL.LU R29, [R1+0x870] ;  /* 0x00087000011d7983 */ /* 0x000f280000300800 */
[----:B0-----:R-:W4:Y:S01]  /*1b8e0*/  LDL.LU R60, [R1+0x844] ;  /* 0x00084400013c7983 */ /* 0x001f220000300800 */
[-C--:B--2---:R-:W-:Y:S01]  /*1b8f0*/  IADD3 R10, P2, PT, R10, R30.reuse, RZ ;  /* 0x0000001e0a0a7210 */ /* 0x084fe20007f5e0ff */
[--C-:B---3--:R-:W-:Y:S01]  /*1b900*/  IMAD.X R11, R11, 0x1, R2.reuse, P3 ;  /* 0x000000010b0b7824 */ /* 0x108fe200018e0602 */
        /* <DEDUP_REMOVED lines=8> */
[----:B------:R-:W-:Y:S01]  /*1b990*/  IADD3.X R52, PT, PT, R52, R2, RZ, P6, !PT ;  /* 0x0000000234347210 */ /* 0x000fe200037fe4ff */
[----:B------:R-:W-:Y:S02]  /*1b9a0*/  IMAD.X R54, R54, 0x1, R2, P1 ;  /* 0x0000000136367824 */ /* 0x000fe400008e0602 */
        /* <DEDUP_REMOVED lines=10> */
[----:B0-----:R-:W2:Y:S04]  /*1ba50*/  LDL.LU R3, [R1+0x868] ;  /* 0x0008680001037983 */ /* 0x001ea80000300800 */
[----:B------:R-:W-:Y:S04]  /*1ba60*/  STL [R1+0x8b0], R54 ;  /* 0x0008b03601007387 */ /* 0x000fe80000100800 */
[----:B------:R0:W-:Y:S01]  /*1ba70*/  STL [R1+0x8a8], R28 ;  /* 0x0008a81c01007387 */ /* 0x0001e20000100800 */
[----:B------:R-:W-:-:S03]  /*1ba80*/  IADD3 R33, P2, PT, R33, R30, RZ ;  /* 0x0000001e21217210 */ /* 0x000fc60007f5e0ff */
[----:B0-----:R-:W3:Y:S04]  /*1ba90*/  LDL.LU R28, [R1+0x83c] ;  /* 0x00083c00011c7983 */ /* 0x001ee80000300800 */
[----:B------:R0:W-:Y:S04]  /*1baa0*/  STL [R1+0x87c], R33 ;  /* 0x00087c2101007387 */ /* 0x0001e80000100800 */
[----:B0-----:R-:W3:Y:S01]  /*1bab0*/  LDL.LU R33, [R1+0x860] ;  /* 0x0008600001217983 */ /* 0x001ee20000300800 */
[--C-:B------:R-:W-:Y:S01]  /*1bac0*/  IMAD.X R55, R55, 0x1, R2.reuse, P3 ;  /* 0x0000000137377824 */ /* 0x100fe200018e0602 */
[----:B----4-:R-:W-:Y:S01]  /*1bad0*/  IADD3 R56, P3, PT, R56, R30, RZ ;  /* 0x0000001e38387210 */ /* 0x010fe20007f7e0ff */
[----:B------:R-:W-:-:S02]  /*1bae0*/  IMAD.X R58, R58, 0x1, R2, P4 ;  /* 0x000000013a3a7824 */ /* 0x000fc400020e0602 */
[--C-:B------:R-:W-:Y:S01]  /*1baf0*/  IMAD.X R31, R31, 0x1, R2.reuse, P5 ;  /* 0x000000011f1f7824 */ /* 0x100fe200028e0602 */
[-C--:B------:R-:W-:Y:S01]  /*1bb00*/  IADD3 R59, P4, PT, R59, R30.reuse, RZ ;  /* 0x0000001e3b3b7210 */ /* 0x080fe20007f9e0ff */
[----:B------:R-:W-:Y:S04]  /*1bb10*/  STL [R1+0x8a0], R55 ;  /* 0x0008a03701007387 */ /* 0x000fe80000100800 */
[----:B------:R-:W-:Y:S04]  /*1bb20*/  STL [R1+0x874], R56 ;  /* 0x0008743801007387 */ /* 0x000fe80000100800 */
[----:B------:R-:W-:Y:S01]  /*1bb30*/  STL [R1+0x898], R58 ;  /* 0x0008983a01007387 */ /* 0x000fe20000100800 */
[-C--:B------:R-:W-:Y:S01]  /*1bb40*/  IADD3 R32, P5, PT, R32, R30.reuse, RZ ;  /* 0x0000001e20207210 */ /* 0x080fe20007fbe0ff */
[--C-:B------:R-:W-:Y:S01]  /*1bb50*/  IMAD.X R34, R34, 0x1, R2.reuse, P6 ;  /* 0x0000000122227824 */ /* 0x100fe200030e0602 */
[----:B------:R-:W-:Y:S01]  /*1bb60*/  IADD3 R35, P6, PT, R35, R30, RZ ;  /* 0x0000001e23237210 */ /* 0x000fe20007fde0ff */
[----:B------:R-:W-:-:S02]  /*1bb70*/  IMAD.X R21, R21, 0x1, R2, P1 ;  /* 0x0000000115157824 */ /* 0x000fc400008e0602 */
[----:B------:R0:W-:Y:S04]  /*1bb80*/  STL [R1+0x864], R32 ;  /* 0x0008642001007387 */ /* 0x0001e80000100800 */
[----:B------:R-:W-:Y:S04]  /*1bb90*/  STL [R1+0x86c], R59 ;  /* 0x00086c3b01007387 */ /* 0x000fe80000100800 */
[----:B0-----:R-:W4:Y:S01]  /*1bba0*/  LDL.LU R32, [R1+0x834] ;  /* 0x0008340001207983 */ /* 0x001f220000300800 */
[----:B------:R-:W-:-:S03]  /*1bbb0*/  IADD3 R20, P1, PT, R20, R30, RZ ;  /* 0x0000001e14147210 */ /* 0x000fc60007f3e0ff */
[----:B------:R-:W-:Y:S01]  /*1bbc0*/  STL [R1+0x890], R31 ;  /* 0x0008901f01007387 */ /* 0x000fe20000100800 */
[----:B------:R-:W-:-:S03]  /*1bbd0*/  IMAD.X R25, R25, 0x1, R2, P2 ;  /* 0x0000000119197824 */ /* 0x000fc600010e0602 */
[----:B------:R-:W-:Y:S04]  /*1bbe0*/  STL [R1+0x888], R34 ;  /* 0x0008882201007387 */ /* 0x000fe80000100800 */
[----:B------:R-:W-:Y:S01]  /*1bbf0*/  STL [R1+0x85c], R35 ;  /* 0x00085c2301007387 */ /* 0x000fe20000100800 */
[----:B------:R-:W-:-:S03]  /*1bc00*/  IADD3 R24, P2, PT, R24, R30, RZ ;  /* 0x0000001e18187210 */ /* 0x000fc60007f5e0ff */
        /* <DEDUP_REMOVED lines=26> */
[----:B------:R0:W-:Y:S04]  /*1bdb0*/  STL [R1+0x83c], R28 ;  /* 0x00083c1c01007387 */ /* 0x0001e80000100800 */
[----:B------:R-:W3:Y:S01]  /*1bdc0*/  LDL.LU R58, [R1+0x7f4] ;  /* 0x0007f400013a7983 */ /* 0x000ee20000300800 */
[----:B------:R-:W-:-:S05]  /*1bdd0*/  IADD3.X R33, PT, PT, R33, R2, RZ, P5, !PT ;  /* 0x0000000221217210 */ /* 0x000fca0002ffe4ff */
[----:B------:R1:W-:Y:S04]  /*1bde0*/  STL [R1+0x860], R33 ;  /* 0x0008602101007387 */ /* 0x0003e80000100800 */
[----:B------:R-:W3:Y:S04]  /*1bdf0*/  LDL.LU R59, [R1+0x818] ;  /* 0x00081800013b7983 */ /* 0x000ee80000300800 */
[----:B------:R-:W3:Y:S04]  /*1be00*/  LDL.LU R31, [R1+0x7ec] ;  /* 0x0007ec00011f7983 */ /* 0x000ee80000300800 */
[----:B0-----:R-:W3:Y:S04]  /*1be10*/  LDL.LU R28, [R1+0x810] ;  /* 0x00081000011c7983 */ /* 0x001ee80000300800 */
[----:B------:R-:W3:Y:S04]  /*1be20*/  LDL.LU R34, [R1+0x7e4] ;  /* 0x0007e40001227983 */ /* 0x000ee80000300800 */
[----:B------:R-:W3:Y:S04]  /*1be30*/  LDL.LU R35, [R1+0x808] ;  /* 0x0008080001237983 */ /* 0x000ee80000300800 */
[----:B------:R-:W3:Y:S01]  /*1be40*/  LDL.LU R21, [R1+0x7dc] ;  /* 0x0007dc0001157983 */ /* 0x000ee20000300800 */
[----:B----4-:R-:W-:-:S05]  /*1be50*/  IADD3 R32, P5, PT, R32, R30, RZ ;  /* 0x0000001e20207210 */ /* 0x010fca0007fbe0ff */
[----:B------:R0:W-:Y:S04]  /*1be60*/  STL [R1+0x834], R32 ;  /* 0x0008342001007387 */ /* 0x0001e80000100800 */
[----:B------:R-:W4:Y:S04]  /*1be70*/  LDL.LU R20, [R1+0x800] ;  /* 0x0008000001147983 */ /* 0x000f280000300800 */
[----:B------:R-:W4:Y:S04]  /*1be80*/  LDL.LU R25, [R1+0x7d4] ;  /* 0x0007d40001197983 */ /* 0x000f280000300800 */
[----:B------:R-:W4:Y:S04]  /*1be90*/  LDL.LU R24, [R1+0x7f8] ;  /* 0x0007f80001187983 */ /* 0x000f280000300800 */
[----:B-1----:R-:W4:Y:S01]  /*1bea0*/  LDL.LU R33, [R1+0x7cc] ;  /* 0x0007cc0001217983 */ /* 0x002f220000300800 */
[----:B------:R-:W-:Y:S01]  /*1beb0*/  IMAD.X R10, R10, 0x1, R2, P6 ;  /* 0x000000010a0a7824 */ /* 0x000fe200030e0602 */
[----:B------:R-:W-:-:S02]  /*1bec0*/  IADD3 R11, P6, PT, R11, R30, RZ ;  /* 0x0000001e0b0b7210 */ /* 0x000fc40007fde0ff */
[----:B0-----:R-:W4:Y:S01]  /*1bed0*/  LDL.LU R32, [R1+0x7f0] ;  /* 0x0007f00001207983 */ /* 0x001f220000300800 */
        /* <DEDUP_REMOVED lines=24> */
[--C-:B--2---:R-:W-:Y:S01]  /*1c060*/  IMAD.X R3, R3, 0x1, R2.reuse, P6 ;  /* 0x0000000103037824 */ /* 0x104fe200030e0602 */
[----:B---3--:R-:W-:Y:S01]  /*1c070*/  IADD3 R55, P6, PT, R55, R30, RZ ;  /* 0x0000001e37377210 */ /* 0x008fe20007fde0ff */
[----:B------:R-:W-:-:S03]  /*1c080*/  IMAD.X R56, R56, 0x1, R2, P1 ;  /* 0x0000000138387824 */ /* 0x000fc600008e0602 */
[----:B------:R0:W-:Y:S01]  /*1c090*/  STL [R1+0x828], R3 ;  /* 0x0008280301007387 */ /* 0x0001e20000100800 */
[----:B------:R-:W-:-:S03]  /*1c0a0*/  IADD3 R58, P1, PT, R58, R30, RZ ;  /* 0x0000001e3a3a7210 */ /* 0x000fc60007f3e0ff */
[----:B0-----:R-:W2:Y:S04]  /*1c0b0*/  LDL.LU R3, [R1+0x7bc] ;  /* 0x0007bc0001037983 */ /* 0x001ea80000300800 */
[----:B------:R-:W-:Y:S01]  /*1c0c0*/  STL [R1+0x7fc], R55 ;  /* 0x0007fc3701007387 */ /* 0x000fe20000100800 */
[--C-:B------:R-:W-:Y:S02]  /*1c0d0*/  IMAD.X R28, R28, 0x1, R2.reuse, P3 ;  /* 0x000000011c1c7824 */ /* 0x100fe400018e0602 */
[----:B------:R-:W-:Y:S01]  /*1c0e0*/  IMAD.X R59, R59, 0x1, R2, P2 ;  /* 0x000000013b3b7824 */ /* 0x000fe200010e0602 */
[----:B------:R-:W-:Y:S04]  /*1c0f0*/  STL [R1+0x820], R56 ;  /* 0x0008203801007387 */ /* 0x000fe80000100800 */
[----:B------:R-:W-:Y:S04]  /*1c100*/  STL [R1+0x7f4], R58 ;  /* 0x0007f43a01007387 */ /* 0x000fe80000100800 */
[----:B------:R0:W-:Y:S04]  /*1c110*/  STL [R1+0x810], R28 ;  /* 0x0008101c01007387 */ /* 0x0001e80000100800 */
[----:B------:R-:W-:Y:S04]  /*1c120*/  STL [R1+0x818], R59 ;  /* 0x0008183b01007387 */ /* 0x000fe80000100800 */
[----:B0-----:R-:W3:Y:S01]  /*1c130*/  LDL.LU R28, [R1+0x7e0] ;  /* 0x0007e000011c7983 */ /* 0x001ee20000300800 */
[----:B------:R-:W-:-:S02]  /*1c140*/  IADD3 R31, P2, PT, R31, R30, RZ ;  /* 0x0000001e1f1f7210 */ /* 0x000fc40007f5e0ff */
[----:B------:R-:W-:Y:S02]  /*1c150*/  IADD3 R34, P3, PT, R34, R30, RZ ;  /* 0x0000001e22227210 */ /* 0x000fe40007f7e0ff */
[----:B------:R-:W-:Y:S02]  /*1c160*/  IADD3.X R35, PT, PT, R35, R2, RZ, P4, !PT ;  /* 0x0000000223237210 */ /* 0x000fe400027fe4ff */
[-C--:B------:R-:W-:Y:S01]  /*1c170*/  IADD3 R21, P4, PT, R21, R30.reuse, RZ ;  /* 0x0000001e15157210 */ /* 0x080fe20007f9e0ff */
[----:B------:R-:W-:Y:S04]  /*1c180*/  STL [R1+0x7ec], R31 ;  /* 0x0007ec1f01007387 */ /* 0x000fe80000100800 */
[----:B------:R-:W-:Y:S04]  /*1c190*/  STL [R1+0x7e4], R34 ;  /* 0x0007e42201007387 */ /* 0x000fe80000100800 */
[----:B------:R-:W-:Y:S04]  /*1c1a0*/  STL [R1+0x808], R35 ;  /* 0x0008082301007387 */ /* 0x000fe80000100800 */
[----:B------:R-:W-:Y:S01]  /*1c1b0*/  STL [R1+0x7dc], R21 ;  /* 0x0007dc1501007387 */ /* 0x000fe20000100800 */
[--C-:B----4-:R-:W-:Y:S01]  /*1c1c0*/  IMAD.X R20, R20, 0x1, R2.reuse, P5 ;  /* 0x0000000114147824 */ /* 0x110fe200028e0602 */
[-C--:B------:R-:W-:Y:S01]  /*1c1d0*/  IADD3 R25, P5, PT, R25, R30.reuse, RZ ;  /* 0x0000001e19197210 */ /* 0x080fe20007fbe0ff */
[----:B------:R-:W-:Y:S01]  /*1c1e0*/  IMAD.X R24, R24, 0x1, R2, P6 ;  /* 0x0000000118187824 */ /* 0x000fe200030e0602 */
[----:B------:R-:W-:-:S02]  /*1c1f0*/  IADD3 R33, P6, PT, R33, R30, RZ ;  /* 0x0000001e21217210 */ /* 0x000fc40007fde0ff */
[----:B------:R-:W-:Y:S04]  /*1c200*/  STL [R1+0x800], R20 ;  /* 0x0008001401007387 */ /* 0x000fe80000100800 */
[----:B------:R-:W-:Y:S01]  /*1c210*/  STL [R1+0x7d4], R25 ;  /* 0x0007d41901007387 */ /* 0x000fe20000100800 */
[----:B------:R-:W-:-:S03]  /*1c220*/  IMAD.X R32, R32, 0x1, R2, P1 ;  /* 0x0000000120207824 */ /* 0x000fc600008e0602 */
[----:B------:R-:W4:Y:S04]  /*1c230*/  LDL.LU R10, [R1+0x7b4] ;  /* 0x0007b400010a7983 */ /* 0x000f280000300800 */
[----:B------:R-:W-:Y:S04]  /*1c240*/  STL [R1+0x7f8], R24 ;  /* 0x0007f81801007387 */ /* 0x000fe80000100800 */
[----:B------:R-:W4:Y:S04]  /*1c250*/  LDL.LU R11, [R1+0x7d8] ;  /* 0x0007d800010b7983 */ /* 0x000f280000300800 */
[----:B------:R0:W-:Y:S04]  /*1c260*/  STL [R1+0x7cc], R33 ;  /* 0x0007cc2101007387 */ /* 0x0001e80000100800 */
        /* <DEDUP_REMOVED lines=10> */
[----:B-1----:R-:W4:Y:S01]  /*1c310*/  LDL.LU R32, [R1+0x7b0] ;  /* 0x0007b00001207983 */ /* 0x002f220000300800 */
        /* <DEDUP_REMOVED lines=12> */
[----:B0-----:R-:W2:Y:S01]  /*1c3e0*/  LDL.LU R3, [R1+0x76c] ;  /* 0x00076c0001037983 */ /* 0x001ea20000300800 */
[----:B---3--:R-:W-:-:S03]  /*1c3f0*/  IMAD.X R28, R28, 0x1, R2, P3 ;  /* 0x000000011c1c7824 */ /* 0x008fc600018e0602 */
        /* <DEDUP_REMOVED lines=9> */
[-C--:B----4-:R-:W-:Y:S01]  /*1c490*/  IADD3 R10, P3, PT, R10, R30.reuse, RZ ;  /* 0x0000001e0a0a7210 */ /* 0x090fe20007f7e0ff */
[--C-:B------:R-:W-:Y:S01]  /*1c4a0*/  IMAD.X R11, R11, 0x1, R2.reuse, P4 ;  /* 0x000000010b0b7824 */ /* 0x100fe200020e0602 */
        /* <DEDUP_REMOVED lines=16> */
[----:B------:R-:W-:Y:S01]  /*1c5b0*/  STL [R1+0x7c0], R52 ;  /* 0x0007c03401007387 */ /* 0x000fe20000100800 */
[----:B------:R-:W-:-:S03]  /*1c5c0*/  IADD3.X R32, PT, PT, R32, R2, RZ, P3, !PT ;  /* 0x0000000220207210 */ /* 0x000fc60001ffe4ff */
[----:B------:R0:W-:Y:S04]  /*1c5d0*/  STL [R1+0x78c], R33 ;  /* 0x00078c2101007387 */ /* 0x0001e80000100800 */
[----:B------:R-:W-:Y:S04]  /*1c5e0*/  STL [R1+0x794], R53 ;  /* 0x0007943501007387 */ /* 0x000fe80000100800 */
[----:B0-----:R-:W4:Y:S04]  /*1c5f0*/  LDL.LU R33, [R1+0x770] ;  /* 0x0007700001217983 */ /* 0x001f280000300800 */
[----:B------:R-:W-:Y:S04]  /*1c600*/  STL [R1+0x7b8], R54 ;  /* 0x0007b83601007387 */ /* 0x000fe80000100800 */
[----:B------:R0:W-:Y:S01]  /*1c610*/  STL [R1+0x7b0], R32 ;  /* 0x0007b02001007387 */ /* 0x0001e20000100800 */
[-C--:B------:R-:W-:Y:S01]  /*1c620*/  IADD3 R60, P3, PT, R60, R30.reuse, RZ ;  /* 0x0000001e3c3c7210 */ /* 0x080fe20007f7e0ff */
[--C-:B------:R-:W-:Y:S01]  /*1c630*/  IMAD.X R55, R55, 0x1, R2.reuse, P4 ;  /* 0x0000000137377824 */ /* 0x100fe200020e0602 */
[----:B------:R-:W-:Y:S01]  /*1c640*/  IADD3 R56, P4, PT, R56, R30, RZ ;  /* 0x0000001e38387210 */ /* 0x000fe20007f9e0ff */
[----:B0-----:R-:W4:Y:S01]  /*1c650*/  LDL.LU R32, [R1+0x744] ;  /* 0x0007440001207983 */ /* 0x001f220000300800 */
[----:B------:R-:W-:-:S03]  /*1c660*/  IMAD.X R58, R58, 0x1, R2, P5 ;  /* 0x000000013a3a7824 */ /* 0x000fc600028e0602 */
        /* <DEDUP_REMOVED lines=8> */
[--C-:B---3--:R-:W-:Y:S01]  /*1c6f0*/  IMAD.X R34, R34, 0x1, R2.reuse, P1 ;  /* 0x0000000122227824 */ /* 0x108fe200008e0602 */
[-C--:B------:R-:W-:Y:S01]  /*1c700*/  IADD3 R35, P1, PT, R35, R30.reuse, RZ ;  /* 0x0000001e23237210 */ /* 0x080fe20007f3e0ff */
[--C-:B------:R-:W-:Y:S02]  /*1c710*/  IMAD.X R21, R21, 0x1, R2.reuse, P2 ;  /* 0x0000000115157824 */ /* 0x100fe400010e0602 */
[----:B------:R0:W-:Y:S04]  /*1c720*/  STL [R1+0x76c], R3 ;  /* 0x00076c0301007387 */ /* 0x0001e80000100800 */
[----:B------:R1:W-:Y:S01]  /*1c730*/  STL [R1+0x774], R59 ;  /* 0x0007743b01007387 */ /* 0x0003e20000100800 */
[-C--:B------:R-:W-:Y:S01]  /*1c740*/  IADD3 R20, P2, PT, R20, R30.reuse, RZ ;  /* 0x0000001e14147210 */ /* 0x080fe20007f5e0ff */
[--C-:B------:R-:W-:Y:S01]  /*1c750*/  IMAD.X R25, R25, 0x1, R2.reuse, P3 ;  /* 0x0000000119197824 */ /* 0x100fe200018e0602 */
[-C--:B------:R-:W-:Y:S01]  /*1c760*/  IADD3 R24, P3, PT, R24, R30.reuse, RZ ;  /* 0x0000001e18187210 */ /* 0x080fe20007f7e0ff */
[----:B------:R-:W-:Y:S01]  /*1c770*/  IMAD.X R29, R29, 0x1, R2, P4 ;  /* 0x000000011d1d7824 */ /* 0x000fe200020e0602 */
[----:B0-----:R-:W2:Y:S04]  /*1c780*/  LDL.LU R3, [R1+0x73c] ;  /* 0x00073c0001037983 */ /* 0x001ea80000300800 */
[----:B------:R0:W-:Y:S04]  /*1c790*/  STL [R1+0x798], R31 ;  /* 0x0007981f01007387 */ /* 0x0001e80000100800 */
[----:B------:R3:W-:Y:S04]  /*1c7a0*/  STL [R1+0x790], R34 ;  /* 0x0007902201007387 */ /* 0x0007e80000100800 */
[----:B------:R0:W-:Y:S04]  /*1c7b0*/  STL [R1+0x764], R35 ;  /* 0x0007642301007387 */ /* 0x0001e80000100800 */
[----:B------:R0:W-:Y:S04]  /*1c7c0*/  STL [R1+0x788], R21 ;  /* 0x0007881501007387 */ /* 0x0001e80000100800 */
[----:B------:R0:W-:Y:S04]  /*1c7d0*/  STL [R1+0x75c], R20 ;  /* 0x00075c1401007387 */ /* 0x0001e80000100800 */
[----:B------:R0:W-:Y:S01]  /*1c7e0*/  STL [R1+0x780], R25 ;  /* 0x0007801901007387 */ /* 0x0001e20000100800 */
[----:B------:R-:W-:-:S03]  /*1c7f0*/  IADD3 R28, P4, PT, R28, R30, RZ ;  /* 0x0000001e1c1c7210 */ /* 0x000fc60007f9e0ff */
[----:B------:R-:W2:Y:S04]  /*1c800*/  LDL.LU R10, [R1+0x760] ;  /* 0x00076000010a7983 */ /* 0x000ea80000300800 */
[----:B------:R0:W-:Y:S04]  /*1c810*/  STL [R1+0x754], R24 ;  /* 0x0007541801007387 */ /* 0x0001e80000100800 */
[----:B------:R-:W2:Y:S04]  /*1c820*/  LDL.LU R11, [R1+0x734] ;  /* 0x00073400010b7983 */ /* 0x000ea80000300800 */
[----:B------:R0:W-:Y:S04]  /*1c830*/  STL [R1+0x778], R29 ;  /* 0x0007781d01007387 */ /* 0x0001e80000100800 */
[----:B------:R-:W2:Y:S04]  /*1c840*/  LDL.LU R44, [R1+0x758] ;  /* 0x00075800012c7983 */ /* 0x000ea80000300800 */
[----:B------:R0:W-:Y:S04]  /*1c850*/  STL [R1+0x74c], R28 ;  /* 0x00074c1c01007387 */ /* 0x0001e80000100800 */
        /* <DEDUP_REMOVED lines=10> */
[----:B----4-:R-:W-:-:S05]  /*1c900*/  IMAD.X R33, R33, 0x1, R2, P5 ;  /* 0x0000000121217824 */ /* 0x010fca00028e0602 */
[----:B------:R4:W-:Y:S04]  /*1c910*/  STL [R1+0x770], R33 ;  /* 0x0007702101007387 */ /* 0x0009e80000100800 */
[----:B-1----:R-:W2:Y:S04]  /*1c920*/  LDL.LU R59, [R1+0x728] ;  /* 0x00072800013b7983 */ /* 0x002ea80000300800 */
[----:B0-----:R-:W2:Y:S01]  /*1c930*/  LDL.LU R31, [R1+0x6fc] ;  /* 0x0006fc00011f7983 */ /* 0x001ea20000300800 */
[----:B------:R-:W-:-:S05]  /*1c940*/  IADD3 R32, P5, PT, R32, R30, RZ ;  /* 0x0000001e20207210 */ /* 0x000fca0007fbe0ff */
[----:B------:R0:W-:Y:S04]  /*1c950*/  STL [R1+0x744], R32 ;  /* 0x0007442001007387 */ /* 0x0001e80000100800 */
[----:B---3--:R-:W3:Y:S01]  /*1c960*/  LDL.LU R34, [R1+0x720] ;  /* 0x0007200001227983 */ /* 0x008ee20000300800 */
[----:B------:R-:W-:-:S05]  /*1c970*/  IMAD.X R60, R60, 0x1, R2, P6 ;  /* 0x000000013c3c7824 */ /* 0x000fca00030e0602 */
[----:B------:R1:W-:Y:S04]  /*1c980*/  STL [R1+0x768], R60 ;  /* 0x0007683c01007387 */ /* 0x0003e80000100800 */
[----:B------:R-:W3:Y:S04]  /*1c990*/  LDL.LU R35, [R1+0x6f4] ;  /* 0x0006f40001237983 */ /* 0x000ee80000300800 */
[----:B------:R-:W3:Y:S04]  /*1c9a0*/  LDL.LU R21, [R1+0x718] ;  /* 0x0007180001157983 */ /* 0x000ee80000300800 */
[----:B------:R-:W3:Y:S04]  /*1c9b0*/  LDL.LU R20, [R1+0x6ec] ;  /* 0x0006ec0001147983 */ /* 0x000ee80000300800 */
[----:B------:R-:W3:Y:S04]  /*1c9c0*/  LDL.LU R25, [R1+0x6e4] ;  /* 0x0006e40001197983 */ /* 0x000ee80000300800 */
[----:B------:R-:W3:Y:S04]  /*1c9d0*/  LDL.LU R24, [R1+0x708] ;  /* 0x0007080001187983 */ /* 0x000ee80000300800 */
[----:B------:R-:W3:Y:S01]  /*1c9e0*/  LDL.LU R29, [R1+0x6dc] ;  /* 0x0006dc00011d7983 */ /* 0x000ee20000300800 */
[----:B--2---:R-:W-:-:S05]  /*1c9f0*/  IADD3 R3, P6, PT, R3, R30, RZ ;  /* 0x0000001e03037210 */ /* 0x004fca0007fde0ff */
[----:B------:R2:W-:Y:S04]  /*1ca00*/  STL [R1+0x73c], R3 ;  /* 0x00073c0301007387 */ /* 0x0005e80000100800 */
[----:B------:R-:W3:Y:S01]  /*1ca10*/  LDL.LU R28, [R1+0x700] ;  /* 0x00070000011c7983 */ /* 0x000ee20000300800 */
[----:B------:R-:W-:-:S03]  /*1ca20*/  IMAD.X R10, R10, 0x1, R2, P1 ;  /* 0x000000010a0a7824 */ /* 0x000fc600008e0602 */
[----:B----4-:R-:W4:Y:S04]  /*1ca30*/  LDL.LU R33, [R1+0x6d4] ;  /* 0x0006d40001217983 */ /* 0x010f280000300800 */
[----:B0-----:R-:W4:Y:S01]  /*1ca40*/  LDL.LU R32, [R1+0x6f8] ;  /* 0x0006f80001207983 */ /* 0x001f220000300800 */
[----:B------:R-:W-:-:S03]  /*1ca50*/  IADD3 R11, P1, PT, R11, R30, RZ ;  /* 0x0000001e0b0b7210 */ /* 0x000fc60007f3e0ff */
[----:B-1----:R-:W4:Y:S01]  /*1ca60*/  LDL.LU R60, [R1+0x6cc] ;  /* 0x0006cc00013c7983 */ /* 0x002f220000300800 */
[----:B------:R-:W-:Y:S02]  /*1ca70*/  IADD3.X R44, PT, PT, R44, R2, RZ, P2, !PT ;  /* 0x000000022c2c7210 */ /* 0x000fe400017fe4ff */
[----:B------:R-:W-:Y:S01]  /*1ca80*/  IADD3 R45, P2, PT, R45, R30, RZ ;  /* 0x0000001e2d2d7210 */ /* 0x000fe20007f5e0ff */
[----:B--2---:R-:W2:Y:S01]  /*1ca90*/  LDL.LU R3, [R1+0x6f0] ;  /* 0x0006f00001037983 */ /* 0x004ea20000300800 */
[----:B------:R-:W-:-:S03]  /*1caa0*/  IMAD.X R46, R46, 0x1, R2, P3 ;  /* 0x000000012e2e7824 */ /* 0x000fc600018e0602 */
        /* <DEDUP_REMOVED lines=10> */
[----:B------:R-:W-:Y:S01]  /*1cb50*/  STL [R1+0x724], R14 ;  /* 0x0007240e01007387 */ /* 0x000fe20000100800 */
[-C--:B------:R-:W-:Y:S01]  /*1cb60*/  IADD3 R54, P5, PT, R54, R30.reuse, RZ ;  /* 0x0000001e36367210 */ /* 0x080fe20007fbe0ff */
[----:B------:R-:W-:Y:S02]  /*1cb70*/  IMAD.X R56, R56, 0x1, R2, P1 ;  /* 0x0000000138387824 */ /* 0x000fe400008e0602 */
[----:B------:R-:W-:Y:S01]  /*1cb80*/  STL [R1+0x748], R15 ;  /* 0x0007480f01007387 */ /* 0x000fe20000100800 */
[----:B------:R-:W-:-:S03]  /*1cb90*/  IADD3 R0, P1, PT, R0, R30, RZ ;  /* 0x0000001e00007210 */ /* 0x000fc60007f3e0ff */
[----:B------:R-:W-:Y:S01]  /*1cba0*/  STL [R1+0x71c], R52 ;  /* 0x00071c3401007387 */ /* 0x000fe20000100800 */
[----:B------:R-:W-:-:S03]  /*1cbb0*/  IADD3 R55, P6, PT, R55, R30, RZ ;  /* 0x0000001e37377210 */ /* 0x000fc60007fde0ff */
[----:B------:R0:W-:Y:S04]  /*1cbc0*/  STL [R1+0x738], R58 ;  /* 0x0007383a01007387 */ /* 0x0001e80000100800 */
[----:B------:R-:W-:Y:S04]  /*1cbd0*/  STL [R1+0x740], R53 ;  /* 0x0007403501007387 */ /* 0x000fe80000100800 */
[----:B------:R-:W-:Y:S04]  /*1cbe0*/  STL [R1+0x714], R54 ;  /* 0x0007143601007387 */ /* 0x000fe80000100800 */
[----:B------:R1:W-:Y:S04]  /*1cbf0*/  STL [R1+0x704], R0 ;  /* 0x0007040001007387 */ /* 0x0003e80000100800 */
[----:B------:R-:W-:Y:S01]  /*1cc00*/  STL [R1+0x70c], R55 ;  /* 0x00070c3701007387 */ /* 0x000fe20000100800 */
[----:B0-----:R-:W0:Y:S03]  /*1cc10*/  LDC R58, c[0x0][0x3ac] ;  /* 0x0000eb00ff3a7b82 */ /* 0x001e260000000800 */
[----:B-1----:R-:W2:Y:S01]  /*1cc20*/  LDL.LU R0, [R1+0xbec] ;  /* 0x000bec0001007983 */ /* 0x002ea20000300800 */
[----:B------:R-:W-:Y:S01]  /*1cc30*/  IMAD.X R59, R59, 0x1, R2, P2 ;  /* 0x000000013b3b7824 */ /* 0x000fe200010e0602 */
[----:B------:R-:W-:-:S02]  /*1cc40*/  IADD3 R31, P2, PT, R31, R30, RZ ;  /* 0x0000001e1f1f7210 */ /* 0x000fc40007f5e0ff */
[----:B------:R-:W-:Y:S04]  /*1cc50*/  STL [R1+0x730], R56 ;  /* 0x0007303801007387 */ /* 0x000fe80000100800 */
[----:B------:R-:W-:Y:S04]  /*1cc60*/  STL [R1+0x728], R59 ;  /* 0x0007283b01007387 */ /* 0x000fe80000100800 */
[----:B------:R-:W-:Y:S01]  /*1cc70*/  STL [R1+0x6fc], R31 ;  /* 0x0006fc1f01007387 */ /* 0x000fe20000100800 */
[----:B0-----:R-:W-:-:S04]  /*1cc80*/  IMAD.SHL.U32 R10, R58, 0x40, RZ ;  /* 0x000000403a0a7824 */ /* 0x001fc800078e00ff */
[----:B------:R-:W-:Y:S02]  /*1cc90*/  IMAD.SHL.U32 R10, R10, 0x2, RZ ;  /* 0x000000020a0a7824 */ /* 0x000fe400078e00ff */
[--C-:B---3--:R-:W-:Y:S02]  /*1cca0*/  IMAD.X R34, R34, 0x1, R2.reuse, P3 ;  /* 0x0000000122227824 */ /* 0x108fe400018e0602 */
[----:B------:R-:W-:Y:S01]  /*1ccb0*/  IMAD.X R21, R21, 0x1, R2, P4 ;  /* 0x0000000115157824 */ /* 0x000fe200020e0602 */
[----:B------:R-:W-:Y:S02]  /*1ccc0*/  IADD3 R35, P3, PT, R35, R10, RZ ;  /* 0x0000000a23237210 */ /* 0x000fe40007f7e0ff */
[----:B------:R-:W-:Y:S04]  /*1ccd0*/  STL [R1+0x720], R34 ;  /* 0x0007202201007387 */ /* 0x000fe80000100800 */
[----:B------:R-:W-:Y:S01]  /*1cce0*/  STL [R1+0x6f4], R35 ;  /* 0x0006f42301007387 */ /* 0x000fe20000100800 */
[----:B--2---:R-:W-:-:S05]  /*1ccf0*/  IADD3.X R0, PT, PT, R0, R2, RZ, P5, !PT ;  /* 0x0000000200007210 */ /* 0x004fca0002ffe4ff */
[----:B------:R0:W-:Y:S04]  /*1cd00*/  STL [R1+0x710], R0 ;  /* 0x0007100001007387 */ /* 0x0001e80000100800 */
[----:B------:R1:W-:Y:S04]  /*1cd10*/  STL [R1+0x718], R21 ;  /* 0x0007181501007387 */ /* 0x0003e80000100800 */
[----:B0-----:R-:W2:Y:S01]  /*1cd20*/  LDL.LU R0, [R1+0xbe8] ;  /* 0x000be80001007983 */ /* 0x001ea20000300800 */
[-C--:B------:R-:W-:Y:S02]  /*1cd30*/  IADD3 R20, P4, PT, R20, R10.reuse, RZ ;  /* 0x0000000a14147210 */ /* 0x080fe40007f9e0ff */
[-C--:B------:R-:W-:Y:S01]  /*1cd40*/  IADD3 R25, P5, PT, R25, R10.reuse, RZ ;  /* 0x0000000a19197210 */ /* 0x080fe20007fbe0ff */
[--C-:B------:R-:W-:Y:S01]  /*1cd50*/  IMAD.X R24, R24, 0x1, R2.reuse, P6 ;  /* 0x0000000118187824 */ /* 0x100fe200030e0602 */
[-C--:B------:R-:W-:Y:S01]  /*1cd60*/  IADD3 R29, P6, PT, R29, R10.reuse, RZ ;  /* 0x0000000a1d1d7210 */ /* 0x080fe20007fde0ff */
[----:B------:R-:W-:Y:S01]  /*1cd70*/  IMAD.X R28, R28, 0x1, R2, P1 ;  /* 0x000000011c1c7824 */ /* 0x000fe200008e0602 */
[----:B------:R0:W-:Y:S01]  /*1cd80*/  STL [R1+0x6ec], R20 ;  /* 0x0006ec1401007387 */ /* 0x0001e20000100800 */
[----:B----4-:R-:W-:-:S03]  /*1cd90*/  IADD3 R33, P1, PT, R33, R10, RZ ;  /* 0x0000000a21217210 */ /* 0x010fc60007f3e0ff */
[----:B------:R3:W-:Y:S04]  /*1cda0*/  STL [R1+0x6e4], R25 ;  /* 0x0006e41901007387 */ /* 0x0007e80000100800 */
[----:B------:R4:W-:Y:S01]  /*1cdb0*/  STL [R1+0x708], R24 ;  /* 0x0007081801007387 */ /* 0x0009e20000100800 */
[----:B------:R-:W-:-:S03]  /*1cdc0*/  IMAD.X R32, R32, 0x1, R2, P2 ;  /* 0x0000000120207824 */ /* 0x000fc600010e0602 */
[----:B------:R0:W-:Y:S01]  /*1cdd0*/  STL [R1+0x6dc], R29 ;  /* 0x0006dc1d01007387 */ /* 0x0001e20000100800 */
[----:B------:R-:W-:-:S03]  /*1cde0*/  IADD3 R60, P2, PT, R60, R10, RZ ;  /* 0x0000000a3c3c7210 */ /* 0x000fc60007f5e0ff */
[----:B------:R0:W-:Y:S01]  /*1cdf0*/  STL [R1+0x700], R28 ;  /* 0x0007001c01007387 */ /* 0x0001e20000100800 */
[----:B------:R-:W-:-:S03]  /*1ce00*/  IMAD.MOV.U32 R57, RZ, RZ, R48 ;  /* 0x000000ffff397224 */ /* 0x000fc600078e0030 */
[----:B------:R0:W-:Y:S04]  /*1ce10*/  STL [R1+0x6d4], R33 ;  /* 0x0006d42101007387 */ /* 0x0001e80000100800 */
[----:B------:R-:W3:Y:S01]  /*1ce20*/  LDL.LU R48, [R1+0x6c4] ;  /* 0x0006c40001307983 */ /* 0x000ee20000300800 */
[----:B------:R-:W-:-:S03]  /*1ce30*/  IMAD.MOV.U32 R47, RZ, RZ, R49 ;  /* 0x000000ffff2f7224 */ /* 0x000fc600078e0031 */
[----:B------:R0:W-:Y:S04]  /*1ce40*/  STL [R1+0x6f8], R32 ;  /* 0x0006f82001007387 */ /* 0x0001e80000100800 */
[----:B------:R-:W3:Y:S04]  /*1ce50*/  LDL.LU R49, [R1+0x6e8] ;  /* 0x0006e80001317983 */ /* 0x000ee80000300800 */
[----:B------:R0:W-:Y:S04]  /*1ce60*/  STL [R1+0x6cc], R60 ;  /* 0x0006cc3c01007387 */ /* 0x0001e80000100800 */
[----:B------:R-:W3:Y:S01]  /*1ce70*/  LDL.LU R50, [R1+0x6bc] ;  /* 0x0006bc0001327983 */ /* 0x000ee20000300800 */
[----:B--2---:R-:W-:-:S05]  /*1ce80*/  IMAD.X R3, R3, 0x1, R0, P3 ;  /* 0x0000000103037824 */ /* 0x004fca00018e0600 */
        /* <DEDUP_REMOVED lines=19> */
[----:B-1----:R-:W2:Y:S04]  /*1cfc0*/  LDL.LU R21, [R1+0x698] ;  /* 0x0006980001157983 */ /* 0x002ea80000300800 */
[----:B0-----:R-:W2:Y:S04]  /*1cfd0*/  LDL.LU R20, [R1+0x66c] ;  /* 0x00066c0001147983 */ /* 0x001ea80000300800 */
[----:B---3--:R-:W3:Y:S04]  /*1cfe0*/  LDL.LU R25, [R1+0x690] ;  /* 0x0006900001197983 */ /* 0x008ee80000300800 */
[----:B----4-:R-:W4:Y:S04]  /*1cff0*/  LDL.LU R24, [R1+0x664] ;  /* 0x0006640001187983 */ /* 0x010f280000300800 */
[----:B------:R-:W4:Y:S04]  /*1d000*/  LDL.LU R29, [R1+0x688] ;  /* 0x00068800011d7983 */ /* 0x000f280000300800 */
[----:B------:R-:W4:Y:S04]  /*1d010*/  LDL.LU R28, [R1+0x65c] ;  /* 0x00065c00011c7983 */ /* 0x000f280000300800 */
[----:B------:R-:W4:Y:S04]  /*1d020*/  LDL.LU R33, [R1+0x680] ;  /* 0x0006800001217983 */ /* 0x000f280000300800 */
[----:B------:R-:W4:Y:S04]  /*1d030*/  LDL.LU R32, [R1+0x654] ;  /* 0x0006540001207983 */ /* 0x000f280000300800 */
[----:B------:R-:W4:Y:S04]  /*1d040*/  LDL.LU R60, [R1+0x678] ;  /* 0x00067800013c7983 */ /* 0x000f280000300800 */
[----:B--2---:R-:W2:Y:S01]  /*1d050*/  LDL.LU R3, [R1+0x64c] ;  /* 0x00064c0001037983 */ /* 0x004ea20000300800 */
[-C--:B------:R-:W-:Y:S01]  /*1d060*/  IADD3 R48, P3, PT, R48, R10.reuse, RZ ;  /* 0x0000000a30307210 */ /* 0x080fe20007f7e0ff */
[----:B------:R-:W-:Y:S01]  /*1d070*/  IMAD.X R49, R49, 0x1, R0, P4 ;  /* 0x0000000131317824 */ /* 0x000fe200020e0600 */
[----:B------:R-:W-:-:S03]  /*1d080*/  IADD3 R50, P4, PT, R50, R10, RZ ;  /* 0x0000000a32327210 */ /* 0x000fc60007f9e0ff */
[----:B------:R0:W-:Y:S04]  /*1d090*/  STL [R1+0x6c4], R48 ;  /* 0x0006c43001007387 */ /* 0x0001e80000100800 */
[----:B------:R1:W-:Y:S04]  /*1d0a0*/  STL [R1+0x6e8], R49 ;  /* 0x0006e83101007387 */ /* 0x0003e80000100800 */
[----:B------:R0:W-:Y:S01]  /*1d0b0*/  STL [R1+0x6bc], R50 ;  /* 0x0006bc3201007387 */ /* 0x0001e20000100800 */
[--C-:B------:R-:W-:Y:S01]  /*1d0c0*/  IMAD.X R51, R51, 0x1, R0.reuse, P5 ;  /* 0x0000000133337824 */ /* 0x100fe200028e0600 */
[-C--:B------:R-:W-:Y:S01]  /*1d0d0*/  IADD3 R11, P5, PT, R11, R10.reuse, RZ ;  /* 0x0000000a0b0b7210 */ /* 0x080fe20007fbe0ff */
[--C-:B------:R-:W-:Y:S01]  /*1d0e0*/  IMAD.X R44, R44, 0x1, R0.reuse, P6 ;  /* 0x000000012c2c7824 */ /* 0x100fe200030e0600 */
[-C--:B------:R-:W-:Y:S01]  /*1d0f0*/  IADD3 R45, P6, PT, R45, R10.reuse, RZ ;  /* 0x0000000a2d2d7210 */ /* 0x080fe20007fde0ff */
[----:B------:R-:W-:Y:S01]  /*1d100*/  IMAD.X R46, R46, 0x1, R0, P1 ;  /* 0x000000012e2e7824 */ /* 0x000fe200008e0600 */
[----:B------:R0:W-:Y:S01]  /*1d110*/  STL [R1+0x6e0], R51 ;  /* 0x0006e03301007387 */ /* 0x0001e20000100800 */
[----:B------:R-:W-:-:S03]  /*1d120*/  IADD3 R14, P1, PT, R14, R10, RZ ;  /* 0x0000000a0e0e7210 */ /* 0x000fc60007f3e0ff */
[----:B------:R0:W-:Y:S01]  /*1d130*/  STL [R1+0x6b4], R11 ;  /* 0x0006b40b01007387 */ /* 0x0001e20000100800 */
[----:B------:R-:W-:-:S03]  /*1d140*/  IMAD.X R15, R15, 0x1, R0, P2 ;  /* 0x000000010f0f7824 */ /* 0x000fc600010e0600 */
[----:B------:R0:W-:Y:S01]  /*1d150*/  STL [R1+0x6d8], R44 ;  /* 0x0006d82c01007387 */ /* 0x0001e20000100800 */
[----:B------:R-:W-:-:S03]  /*1d160*/  IADD3 R52, P2, PT, R52, R10, RZ ;  /* 0x0000000a34347210 */ /* 0x000fc60007f5e0ff */
[----:B------:R0:W-:Y:S01]  /*1d170*/  STL [R1+0x6ac], R45 ;  /* 0x0006ac2d01007387 */ /* 0x0001e20000100800 */
[----:B------:R-:W-:-:S03]  /*1d180*/  IMAD.X R53, R53, 0x1, R0, P3 ;  /* 0x0000000135357824 */ /* 0x000fc600018e0600 */
[----:B------:R0:W-:Y:S01]  /*1d190*/  STL [R1+0x6d0], R46 ;  /* 0x0006d02e01007387 */ /* 0x0001e20000100800 */
[----:B------:R-:W-:-:S03]  /*1d1a0*/  IADD3 R54, P3, PT, R54, R10, RZ ;  /* 0x0000000a36367210 */ /* 0x000fc60007f7e0ff */
[----:B------:R0:W-:Y:S01]  /*1d1b0*/  STL [R1+0x6a4], R14 ;  /* 0x0006a40e01007387 */ /* 0x0001e20000100800 */
[----:B------:R-:W-:-:S03]  /*1d1c0*/  IADD3.X R55, PT, PT, R55, R0, RZ, P4, !PT ;  /* 0x0000000037377210 */ /* 0x000fc600027fe4ff */
        /* <DEDUP_REMOVED lines=19> */
[----:B---3--:R-:W-:-:S03]  /*1d300*/  IMAD.X R25, R25, 0x1, R0, P3 ;  /* 0x0000000119197824 */ /* 0x008fc600018e0600 */
[----:B------:R3:W-:Y:S01]  /*1d310*/  STL [R1+0x6a0], R34 ;  /* 0x0006a02201007387 */ /* 0x0007e20000100800 */
[----:B----4-:R-:W-:-:S03]  /*1d320*/  IADD3 R24, P3, PT, R24, R10, RZ ;  /* 0x0000000a18187210 */ /* 0x010fc60007f7e0ff */
[----:B------:R4:W-:Y:S01]  /*1d330*/  STL [R1+0x674], R35 ;  /* 0x0006742301007387 */ /* 0x0009e20000100800 */
[----:B------:R-:W-:-:S03]  /*1d340*/  IMAD.X R29, R29, 0x1, R0, P4 ;  /* 0x000000011d1d7824 */ /* 0x000fc600020e0600 */
[----:B------:R0:W-:Y:S01]  /*1d350*/  STL [R1+0x698], R21 ;  /* 0x0006981501007387 */ /* 0x0001e20000100800 */
[----:B------:R-:W-:-:S03]  /*1d360*/  IADD3 R28, P4, PT, R28, R10, RZ ;  /* 0x0000000a1c1c7210 */ /* 0x000fc60007f9e0ff */
[----:B------:R0:W-:Y:S01]  /*1d370*/  STL [R1+0x66c], R20 ;  /* 0x00066c1401007387 */ /* 0x0001e20000100800 */
[----:B------:R-:W-:-:S03]  /*1d380*/  IMAD.X R33, R33, 0x1, R0, P5 ;  /* 0x0000000121217824 */ /* 0x000fc600028e0600 */
[----:B------:R0:W-:Y:S04]  /*1d390*/  STL [R1+0x690], R25 ;  /* 0x0006901901007387 */ /* 0x0001e80000100800 */
[----:B------:R0:W-:Y:S01]  /*1d3a0*/  STL [R1+0x664], R24 ;  /* 0x0006641801007387 */ /* 0x0001e20000100800 */
[----:B------:R-:W-:-:S03]  /*1d3b0*/  IADD3 R32, P5, PT, R32, R10, RZ ;  /* 0x0000000a20207210 */ /* 0x000fc60007fbe0ff */
[----:B------:R0:W-:Y:S01]  /*1d3c0*/  STL [R1+0x688], R29 ;  /* 0x0006881d01007387 */ /* 0x0001e20000100800 */
[----:B------:R-:W-:-:S03]  /*1d3d0*/  IMAD.X R60, R60, 0x1, R0, P6 ;  /* 0x000000013c3c7824 */ /* 0x000fc600030e0600 */
[----:B------:R1:W-:Y:S04]  /*1d3e0*/  STL [R1+0x65c], R28 ;  /* 0x00065c1c01007387 */ /* 0x0003e80000100800 */
[----:B------:R1:W-:Y:S01]  /*1d3f0*/  STL [R1+0x680], R33 ;  /* 0x0006802101007387 */ /* 0x0003e20000100800 */
[----:B--2---:R-:W-:-:S03]  /*1d400*/  IADD3 R3, P6, PT, R3, R10, RZ ;  /* 0x0000000a03037210 */ /* 0x004fc60007fde0ff */
[----:B0-----:R-:W2:Y:S04]  /*1d410*/  LDL.LU R48, [R1+0x670] ;  /* 0x0006700001307983 */ /* 0x001ea80000300800 */
[----:B------:R0:W-:Y:S04]  /*1d420*/  STL [R1+0x654], R32 ;  /* 0x0006542001007387 */ /* 0x0001e80000100800 */
[----:B-1----:R-:W2:Y:S04]  /*1d430*/  LDL.LU R49, [R1+0x644] ;  /* 0x0006440001317983 */ /* 0x002ea80000300800 */
        /* <DEDUP_REMOVED lines=19> */
[----:B---3--:R-:W3:Y:S04]  /*1d570*/  LDL.LU R34, [R1+0x5fc] ;  /* 0x0005fc0001227983 */ /* 0x008ee80000300800 */
[----:B----4-:R-:W4:Y:S04]  /*1d580*/  LDL.LU R35, [R1+0x620] ;  /* 0x0006200001237983 */ /* 0x010f280000300800 */
        /* <DEDUP_REMOVED lines=8> */
[----:B-1----:R-:W4:Y:S04]  /*1d610*/  LDL.LU R60, [R1+0x5d4] ;  /* 0x0005d400013c7983 */ /* 0x002f280000300800 */
[----:B------:R-:W4:Y:S01]  /*1d620*/  LDL.LU R3, [R1+0x5f8] ;  /* 0x0005f80001037983 */ /* 0x000f220000300800 */
[--C-:B--2---:R-:W-:Y:S01]  /*1d630*/  IMAD.X R48, R48, 0x1, R0.reuse, P1 ;  /* 0x0000000130307824 */ /* 0x104fe200008e0600 */
[-C--:B------:R-:W-:Y:S01]  /*1d640*/  IADD3 R49, P1, PT, R49, R10.reuse, RZ ;  /* 0x0000000a31317210 */ /* 0x080fe20007f3e0ff */
[----:B------:R-:W-:Y:S01]  /*1d650*/  IMAD.X R50, R50, 0x1, R0, P2 ;  /* 0x0000000132327824 */ /* 0x000fe200010e0600 */
[----:B------:R-:W-:-:S02]  /*1d660*/  IADD3 R51, P2, PT, R51, R10, RZ ;  /* 0x0000000a33337210 */ /* 0x000fc40007f5e0ff */
[----:B------:R-:W-:Y:S01]  /*1d670*/  IADD3.X R11, PT, PT, R11, R0, RZ, P3, !PT ;  /* 0x000000000b0b7210 */ /* 0x000fe20001ffe4ff */
        /* <DEDUP_REMOVED lines=29> */
[----:B---3--:R-:W-:-:S03]  /*1d850*/  IADD3 R34, P4, PT, R34, R10, RZ ;  /* 0x0000000a22227210 */ /* 0x008fc60007f9e0ff */
[----:B------:R3:W-:Y:S01]  /*1d860*/  STL [R1+0x60c], R58 ;  /* 0x00060c3a01007387 */ /* 0x0007e20000100800 */
[----:B----4-:R-:W-:-:S03]  /*1d870*/  IMAD.X R35, R35, 0x1, R0, P5 ;  /* 0x0000000123237824 */ /* 0x010fc600028e0600 */
        /* <DEDUP_REMOVED lines=14> */
[----:B------:R0:W-:Y:S04]  /*1d960*/  STL [R1+0x5ec], R25 ;  /* 0x0005ec1901007387 */ /* 0x0001e80000100800 */
[----:B------:R0:W-:Y:S01]  /*1d970*/  STL [R1+0x610], R24 ;  /* 0x0006101801007387 */ /* 0x0001e20000100800 */
[----:B------:R-:W-:-:S03]  /*1d980*/  IMAD.X R32, R32, 0x1, R0, P3 ;  /* 0x0000000120207824 */ /* 0x000fc600018e0600 */
[----:B------:R0:W-:Y:S01]  /*1d990*/  STL [R1+0x5e4], R29 ;  /* 0x0005e41d01007387 */ /* 0x0001e20000100800 */
[----:B------:R-:W-:-:S03]  /*1d9a0*/  IADD3 R60, P3, PT, R60, R10, RZ ;  /* 0x0000000a3c3c7210 */ /* 0x000fc60007f7e0ff */
[----:B------:R1:W-:Y:S04]  /*1d9b0*/  STL [R1+0x608], R28 ;  /* 0x0006081c01007387 */ /* 0x0003e80000100800 */
[----:B------:R1:W-:Y:S01]  /*1d9c0*/  STL [R1+0x5dc], R33 ;  /* 0x0005dc2101007387 */ /* 0x0003e20000100800 */
[----:B------:R-:W-:-:S03]  /*1d9d0*/  IMAD.X R3, R3, 0x1, R0, P4 ;  /* 0x0000000103037824 */ /* 0x000fc600020e0600 */
[----:B0-----:R-:W4:Y:S04]  /*1d9e0*/  LDL.LU R48, [R1+0x5cc] ;  /* 0x0005cc0001307983 */ /* 0x001f280000300800 */
[----:B------:R0:W-:Y:S04]  /*1d9f0*/  STL [R1+0x600], R32 ;  /* 0x0006002001007387 */ /* 0x0001e80000100800 */
[----:B-1----:R-:W4:Y:S04]  /*1da00*/  LDL.LU R49, [R1+0x5f0] ;  /* 0x0005f00001317983 */ /* 0x002f280000300800 */
[----:B------:R1:W-:Y:S04]  /*1da10*/  STL [R1+0x5d4], R60 ;  /* 0x0005d43c01007387 */ /* 0x0003e80000100800 */
[----:B--2---:R-:W2:Y:S04]  /*1da20*/  LDL.LU R50, [R1+0x5c4] ;  /* 0x0005c40001327983 */ /* 0x004ea80000300800 */
        /* <DEDUP_REMOVED lines=29> */
[-C--:B------:R-:W-:Y:S01]  /*1dc00*/  IADD3 R48, P4, PT, R48, R10.reuse, RZ ;  /* 0x0000000a30307210 */ /* 0x080fe20007f9e0ff */
[--C-:B------:R-:W-:Y:S01]  /*1dc10*/  IMAD.X R49, R49, 0x1, R0.reuse, P5 ;  /* 0x0000000131317824 */ /* 0x100fe200028e0600 */
[-C--:B--2---:R-:W-:Y:S01]  /*1dc20*/  IADD3 R50, P5, PT, R50, R10.reuse, RZ ;  /* 0x0000000a32327210 */ /* 0x084fe20007fbe0ff */
[--C-:B------:R-:W-:Y:S01]  /*1dc30*/  IMAD.X R51, R51, 0x1, R0.reuse, P6 ;  /* 0x0000000133337824 */ /* 0x100fe200030e0600 */
[----:B------:R-:W-:Y:S01]  /*1dc40*/  IADD3 R11, P6, PT, R11, R10, RZ ;  /* 0x0000000a0b0b7210 */ /* 0x000fe20007fde0ff */
        /* <DEDUP_REMOVED lines=53> */
[----:B------:R-:W-:-:S03]  /*1dfa0*/  IADD3 R3, P1, PT, R3, R10, RZ ;  /* 0x0000000a03037210 */ /* 0x000fc60007f3e0ff */
        /* <DEDUP_REMOVED lines=34> */
[--C-:B------:R-:W-:Y:S01]  /*1e1d0*/  IMAD.X R48, R48, 0x1, R0.reuse, P2 ;  /* 0x0000000130307824 */ /* 0x100fe200010e0600 */
[-C--:B------:R-:W-:Y:S01]  /*1e1e0*/  IADD3 R49, P2, PT, R49, R10.reuse, RZ ;  /* 0x0000000a31317210 */ /* 0x080fe20007f5e0ff */
[--C-:B--2---:R-:W-:Y:S01]  /*1e1f0*/  IMAD.X R50, R50, 0x1, R0.reuse, P3 ;  /* 0x0000000132327824 */ /* 0x104fe200018e0600 */
        /* <DEDUP_REMOVED lines=55> */
[----:B------:R-:W-:-:S03]  /*1e570*/  IADD3.X R3, PT, PT, R3, R0, RZ, P5, !PT ;  /* 0x0000000003037210 */ /* 0x000fc60002ffe4ff */
        /* <DEDUP_REMOVED lines=130> */
[-C--:B---3--:R-:W-:Y:S01]  /*1eda0*/  IADD3 R51, P4, PT, R51, R10.reuse, RZ ;  /* 0x0000000a33337210 */ /* 0x088fe20007f9e0ff */
[----:B----4-:R-:W-:Y:S01]  /*1edb0*/  IMAD.X R11, R11, 0x1, R0, P5 ;  /* 0x000000010b0b7824 */ /* 0x010fe200028e0600 */
        /* <DEDUP_REMOVED lines=89> */
[----:B------:R-:W-:Y:S01]  /*1f350*/  IMAD.X R49, R49, 0x1, R0, P1 ;  /* 0x0000000131317824 */ /* 0x000fe200008e0600 */
[----:B--2---:R-:W-:-:S02]  /*1f360*/  IADD3 R50, P1, PT, R50, R10, RZ ;  /* 0x0000000a32327210 */ /* 0x004fc40007f3e0ff */
[----:B---3--:R-:W-:Y:S02]  /*1f370*/  IADD3.X R51, PT, PT, R51, R0, RZ, P2, !PT ;  /* 0x0000000033337210 */ /* 0x008fe400017fe4ff */
[----:B----4-:R-:W-:Y:S01]  /*1f380*/  IADD3 R11, P2, PT, R11, R10, RZ ;  /* 0x0000000a0b0b7210 */ /* 0x010fe20007f5e0ff */
[----:B------:R-:W-:Y:S01]  /*1f390*/  STL [R1+0x3dc], R48 ;  /* 0x0003dc3001007387 */ /* 0x000fe20000100800 */
        /* <DEDUP_REMOVED lines=40> */
[----:B------:R-:W-:-:S03]  /*1f620*/  IADD3.X R29, PT, PT, R29, R0, RZ, P1, !PT ;  /* 0x000000001d1d7210 */ /* 0x000fc60000ffe4ff */
[----:B------:R-:W-:Y:S01]  /*1f630*/  STL [R1+0x3b4], R21 ;  /* 0x0003b41501007387 */ /* 0x000fe20000100800 */
[----:B------:R-:W-:-:S03]  /*1f640*/  IADD3 R28, P1, PT, R28, R10, RZ ;  /* 0x0000000a1c1c7210 */ /* 0x000fc60007f3e0ff */
[----:B------:R-:W-:Y:S01]  /*1f650*/  STL [R1+0xb1c], R20 ;  /* 0x000b1c1401007387 */ /* 0x000fe20000100800 */
[----:B------:R-:W-:-:S03]  /*1f660*/  IMAD.X R33, R33, 0x1, R0, P2 ;  /* 0x0000000121217824 */ /* 0x000fc600010e0600 */
[----:B------:R-:W-:Y:S04]  /*1f670*/  STL [R1+0xae8], R25 ;  /* 0x000ae81901007387 */ /* 0x000fe80000100800 */
[----:B------:R0:W-:Y:S01]  /*1f680*/  STL [R1+0xb24], R24 ;  /* 0x000b241801007387 */ /* 0x0001e20000100800 */
[----:B------:R-:W-:-:S03]  /*1f690*/  IADD3 R32, P2, PT, R32, R10, RZ ;  /* 0x0000000a20207210 */ /* 0x000fc60007f5e0ff */
[----:B------:R-:W-:Y:S01]  /*1f6a0*/  STL [R1+0xaf0], R29 ;  /* 0x000af01d01007387 */ /* 0x000fe20000100800 */
[----:B------:R-:W-:-:S03]  /*1f6b0*/  IMAD.X R60, R60, 0x1, R0, P3 ;  /* 0x000000013c3c7824 */ /* 0x000fc600018e0600 */
[----:B------:R-:W-:Y:S04]  /*1f6c0*/  STL [R1+0xb2c], R28 ;  /* 0x000b2c1c01007387 */ /* 0x000fe80000100800 */
[----:B------:R-:W-:Y:S01]  /*1f6d0*/  STL [R1+0xaf8], R33 ;  /* 0x000af82101007387 */ /* 0x000fe20000100800 */
[----:B------:R-:W-:-:S03]  /*1f6e0*/  IADD3 R3, P3, PT, R3, R10, RZ ;  /* 0x0000000a03037210 */ /* 0x000fc60007f7e0ff */
[----:B0-----:R-:W2:Y:S04]  /*1f6f0*/  LDL.LU R24, [R1+0xb08] ;  /* 0x000b080001187983 */ /* 0x001ea80000300800 */
[----:B------:R0:W-:Y:S04]  /*1f700*/  STL [R1+0xb34], R32 ;  /* 0x000b342001007387 */ /* 0x0001e80000100800 */
[----:B------:R-:W3:Y:S04]  /*1f710*/  LDL.LU R25, [R1+0xb44] ;  /* 0x000b440001197983 */ /* 0x000ee80000300800 */
[----:B------:R1:W-:Y:S04]  /*1f720*/  STL [R1+0xb00], R60 ;  /* 0x000b003c01007387 */ /* 0x0003e80000100800 */
[----:B------:R-:W4:Y:S04]  /*1f730*/  LDL.LU R20, [R1+0xb10] ;  /* 0x000b100001147983 */ /* 0x000f280000300800 */
[----:B------:R1:W-:Y:S04]  /*1f740*/  STL [R1+0xb3c], R3 ;  /* 0x000b3c0301007387 */ /* 0x0003e80000100800 */
[----:B------:R-:W4:Y:S04]  /*1f750*/  LDL.LU R21, [R1+0xb4c] ;  /* 0x000b4c0001157983 */ /* 0x000f280000300800 */
[----:B0-----:R-:W4:Y:S04]  /*1f760*/  LDL.LU R32, [R1+0xb18] ;  /* 0x000b180001207983 */ /* 0x001f280000300800 */
[----:B------:R-:W4:Y:S04]  /*1f770*/  LDL.LU R33, [R1+0xb54] ;  /* 0x000b540001217983 */ /* 0x000f280000300800 */
[----:B------:R-:W4:Y:S04]  /*1f780*/  LDL.LU R28, [R1+0xb20] ;  /* 0x000b2000011c7983 */ /* 0x000f280000300800 */
[----:B------:R-:W4:Y:S04]  /*1f790*/  LDL.LU R29, [R1+0xb5c] ;  /* 0x000b5c00011d7983 */ /* 0x000f280000300800 */
[----:B-1----:R-:W4:Y:S04]  /*1f7a0*/  LDL.LU R60, [R1+0xb28] ;  /* 0x000b2800013c7983 */ /* 0x002f280000300800 */
        /* <DEDUP_REMOVED lines=22> */
[--C-:B--2---:R-:W-:Y:S01]  /*1f910*/  IMAD.X R24, R24, 0x1, R0.reuse, P4 ;  /* 0x0000000118187824 */ /* 0x104fe200020e0600 */
[----:B---3--:R-:W-:Y:S01]  /*1f920*/  IADD3 R25, P4, PT, R25, R10, RZ ;  /* 0x0000000a19197210 */ /* 0x008fe20007f9e0ff */
[----:B----4-:R-:W-:-:S03]  /*1f930*/  IMAD.X R20, R20, 0x1, R0, P5 ;  /* 0x0000000114147824 */ /* 0x010fc600028e0600 */
[----:B------:R0:W-:Y:S01]  /*1f940*/  STL [R1+0xb08], R24 ;  /* 0x000b081801007387 */ /* 0x0001e20000100800 */
[-C--:B------:R-:W-:Y:S01]  /*1f950*/  IADD3 R21, P5, PT, R21, R10.reuse, RZ ;  /* 0x0000000a15157210 */ /* 0x080fe20007fbe0ff */
[--C-:B------:R-:W-:Y:S02]  /*1f960*/  IMAD.X R32, R32, 0x1, R0.reuse, P6 ;  /* 0x0000000120207824 */ /* 0x100fe400030e0600 */
[----:B0-----:R0:W5:Y:S04]  /*1f970*/  LDL.LU R24, [R1+0xbe4] ;  /* 0x000be40001187983 */ /* 0x0011680000300800 */
[----:B------:R1:W-:Y:S01]  /*1f980*/  STL [R1+0xb44], R25 ;  /* 0x000b441901007387 */ /* 0x0003e20000100800 */
[-C--:B------:R-:W-:Y:S01]  /*1f990*/  IADD3 R33, P6, PT, R33, R10.reuse, RZ ;  /* 0x0000000a21217210 */ /* 0x080fe20007fde0ff */
[--C-:B------:R-:W-:Y:S01]  /*1f9a0*/  IMAD.X R28, R28, 0x1, R0.reuse, P1 ;  /* 0x000000011c1c7824 */ /* 0x100fe200008e0600 */
[-C--:B------:R-:W-:Y:S01]  /*1f9b0*/  IADD3 R29, P1, PT, R29, R10.reuse, RZ ;  /* 0x0000000a1d1d7210 */ /* 0x080fe20007f3e0ff */
[----:B-1----:R0:W5:Y:S04]  /*1f9c0*/  LDL.LU R25, [R1+0xbe0] ;  /* 0x000be00001197983 */ /* 0x0021680000300800 */
[----:B------:R1:W-:Y:S01]  /*1f9d0*/  STL [R1+0xb10], R20 ;  /* 0x000b101401007387 */ /* 0x0003e20000100800 */
[----:B------:R-:W-:Y:S01]  /*1f9e0*/  IMAD.X R60, R60, 0x1, R0, P2 ;  /* 0x000000013c3c7824 */ /* 0x000fe200010e0600 */
[----:B------:R-:W-:-:S02]  /*1f9f0*/  IADD3 R3, P2, PT, R3, R10, RZ ;  /* 0x0000000a03037210 */ /* 0x000fc40007f5e0ff */
[----:B-1----:R0:W5:Y:S04]  /*1fa00*/  LDL.LU R20, [R1+0xbdc] ;  /* 0x000bdc0001147983 */ /* 0x0021680000300800 */
[----:B------:R1:W-:Y:S04]  /*1fa10*/  STL [R1+0xb4c], R21 ;  /* 0x000b4c1501007387 */ /* 0x0003e80000100800 */
        /* <DEDUP_REMOVED lines=12> */
[----:B-1----:R-:W2:Y:S01]  /*1fae0*/  LDL.LU R3, [R1+0xbc0] ;  /* 0x000bc00001037983 */ /* 0x002ea20000300800 */
[--C-:B------:R-:W-:Y:S01]  /*1faf0*/  IMAD.X R48, R48, 0x1, R0.reuse, P3 ;  /* 0x0000000130307824 */ /* 0x100fe200018e0600 */
[-C--:B------:R-:W-:Y:S01]  /*1fb00*/  IADD3 R49, P3, PT, R49, R10.reuse, RZ ;  /* 0x0000000a31317210 */ /* 0x080fe20007f7e0ff */
[--C-:B------:R-:W-:Y:S01]  /*1fb10*/  IMAD.X R50, R50, 0x1, R0.reuse, P4 ;  /* 0x0000000132327824 */ /* 0x100fe200020e0600 */
[-C--:B------:R-:W-:Y:S01]  /*1fb20*/  IADD3 R51, P4, PT, R51, R10.reuse, RZ ;  /* 0x0000000a33337210 */ /* 0x080fe20007f9e0ff */
[----:B------:R-:W-:Y:S01]  /*1fb30*/  IMAD.X R11, R11, 0x1, R0, P5 ;  /* 0x000000010b0b7824 */ /* 0x000fe200028e0600 */
        /* <DEDUP_REMOVED lines=8> */
[----:B------:R1:W-:Y:S01]  /*1fbc0*/  STL [R1+0xb40], R11 ;  /* 0x000b400b01007387 */ /* 0x0003e20000100800 */
        /* <DEDUP_REMOVED lines=8> */
[-C--:B------:R-:W-:Y:S01]  /*1fc50*/  IADD3 R55, P3, PT, R55, R10.reuse, RZ ;  /* 0x0000000a37377210 */ /* 0x080fe20007f7e0ff */
[----:B------:R-:W-:Y:S02]  /*1fc60*/  IMAD.X R56, R56, 0x1, R0, P4 ;  /* 0x0000000138387824 */ /* 0x000fe400020e0600 */
[----:B------:R-:W-:Y:S01]  /*1fc70*/  STL [R1+0xb8c], R15 ;  /* 0x000b8c0f01007387 */ /* 0x000fe20000100800 */
[----:B------:R-:W-:-:S03]  /*1fc80*/  IADD3 R58, P4, PT, R58, R10, RZ ;  /* 0x0000000a3a3a7210 */ /* 0x000fc60007f9e0ff */
[----:B------:R-:W-:Y:S04]  /*1fc90*/  STL [R1+0xb58], R52 ;  /* 0x000b583401007387 */ /* 0x000fe80000100800 */
[----:B------:R-:W-:Y:S01]  /*1fca0*/  STL [R1+0xb94], R53 ;  /* 0x000b943501007387 */ /* 0x000fe20000100800 */
[----:B------:R-:W-:-:S03]  /*1fcb0*/  IMAD.X R59, R59, 0x1, R0, P5 ;  /* 0x000000013b3b7824 */ /* 0x000fc600028e0600 */
[----:B------:R-:W-:Y:S01]  /*1fcc0*/  STL [R1+0xb60], R54 ;  /* 0x000b603601007387 */ /* 0x000fe20000100800 */
[----:B------:R-:W-:-:S03]  /*1fcd0*/  IMAD.X R30, R30, 0x1, R0, P6 ;  /* 0x000000011e1e7824 */ /* 0x000fc600030e0600 */
[----:B------:R-:W-:Y:S01]  /*1fce0*/  STL [R1+0xb9c], R55 ;  /* 0x000b9c3701007387 */ /* 0x000fe20000100800 */
[----:B------:R-:W-:-:S03]  /*1fcf0*/  IMAD.X R31, R31, 0x1, R0, P1 ;  /* 0x000000011f1f7824 */ /* 0x000fc600008e0600 */
[----:B------:R-:W-:Y:S04]  /*1fd00*/  STL [R1+0xb68], R56 ;  /* 0x000b683801007387 */ /* 0x000fe80000100800 */
[----:B------:R-:W-:Y:S04]  /*1fd10*/  STL [R1+0xba0], R58 ;  /* 0x000ba03a01007387 */ /* 0x000fe80000100800 */
[----:B------:R-:W-:Y:S04]  /*1fd20*/  STL [R1+0xb70], R59 ;  /* 0x000b703b01007387 */ /* 0x000fe80000100800 */
[----:B------:R-:W-:Y:S04]  /*1fd30*/  STL [R1+0xb78], R30 ;  /* 0x000b781e01007387 */ /* 0x000fe80000100800 */
[----:B------:R-:W-:Y:S01]  /*1fd40*/  STL [R1+0xb80], R31 ;  /* 0x000b801f01007387 */ /* 0x000fe20000100800 */
[----:B------:R-:W-:-:S02]  /*1fd50*/  IMAD.X R34, R34, 0x1, R0, P2 ;  /* 0x0000000122227824 */ /* 0x000fc400010e0600 */
[----:B------:R-:W-:Y:S02]  /*1fd60*/  IMAD.MOV.U32 R10, RZ, RZ, R4 ;  /* 0x000000ffff0a7224 */ /* 0x000fe400078e0004 */
[----:B------:R-:W-:Y:S02]  /*1fd70*/  IMAD.X R35, R35, 0x1, R0, P3 ;  /* 0x0000000123237824 */ /* 0x000fe400018e0600 */
[----:B------:R-:W-:Y:S02]  /*1fd80*/  IMAD.MOV.U32 R4, RZ, RZ, R5 ;  /* 0x000000ffff047224 */ /* 0x000fe400078e0005 */
[----:B------:R-:W-:Y:S02]  /*1fd90*/  IMAD.MOV.U32 R5, RZ, RZ, R7 ;  /* 0x000000ffff057224 */ /* 0x000fe400078e0007 */
[----:B-1----:R-:W-:Y:S02]  /*1fda0*/  IMAD.MOV.U32 R11, RZ, RZ, R6 ;  /* 0x000000ffff0b7224 */ /* 0x002fe400078e0006 */
[----:B--2---:R-:W-:-:S05]  /*1fdb0*/  IMAD.X R3, R3, 0x1, R0, P4 ;  /* 0x0000000103037824 */ /* 0x004fca00020e0600 */
[----:B------:R1:W-:Y:S02]  /*1fdc0*/  STL [R1+0xb98], R3 ;  /* 0x000b980301007387 */ /* 0x0003e40000100800 */
[----:B-1----:R-:W1:Y:S02]  /*1fdd0*/  S2R R3, SR_TID.X ;  /* 0x0000000000037919 */ /* 0x002e640000002100 */
[----:B------:R0:W-:Y:S04]  /*1fde0*/  STL [R1+0xb88], R34 ;  /* 0x000b882201007387 */ /* 0x0001e80000100800 */
[----:B------:R0:W-:Y:S04]  /*1fdf0*/  STL [R1+0xb90], R35 ;  /* 0x000b902301007387 */ /* 0x0001e80000100800 */
[----:B------:R0:W-:Y:S04]  /*1fe00*/  STL.64 [R1+0x360], R4 ;  /* 0x0003600401007387 */ /* 0x0001e80000100a00 */
[----:B------:R0:W-:Y:S01]  /*1fe10*/  STL.64 [R1+0x368], R10 ;  /* 0x0003680a01007387 */ /* 0x0001e20000100a00 */
[----:B-1----:R-:W-:-:S04]  /*1fe20*/  LOP3.LUT R3, R3, 0x1f, RZ, 0xc0, !PT ;  /* 0x0000001f03037812 */ /* 0x002fc800078ec0ff */
[----:B------:R-:W-:Y:S01]  /*1fe30*/  SHF.L.U32 R3, R3, 0x1, RZ ;  /* 0x0000000103037819 */ /* 0x000fe200000006ff */
[----:B0-----:R-:W-:Y:S06]  /*1fe40*/  @P0 BRA `(.L_x_1) ;  /* 0xfffffeac006c0947 */ /* 0x001fec000383ffff */
[----:B------:R-:W2:Y:S04]  /*1fe50*/  LDL.LU R2, [R1+0x1dc] ;  /* 0x0001dc0001027983 */ /* 0x000ea80000300800 */
[----:B------:R-:W2:Y:S04]  /*1fe60*/  LDL.LU R5, [R1+0xfc] ;  /* 0x0000fc0001057983 */ /* 0x000ea80000300800 */
        /* <DEDUP_REMOVED lines=25> */
[----:B-----5:R-:W-:Y:S04]  /*20000*/  STL [R1+0xc24], R29 ;  /* 0x000c241d01007387 */ /* 0x020fe80000100800 */
[----:B------:R-:W-:Y:S04]  /*20010*/  STL [R1+0xc20], R28 ;  /* 0x000c201c01007387 */ /* 0x000fe80000100800 */
[----:B------:R-:W-:Y:S04]  /*20020*/  STL [R1+0xc14], R33 ;  /* 0x000c142101007387 */ /* 0x000fe80000100800 */
[----:B------:R-:W-:Y:S04]  /*20030*/  STL [R1+0xc10], R32 ;  /* 0x000c102001007387 */ /* 0x000fe80000100800 */
[----:B------:R-:W-:Y:S04]  /*20040*/  STL [R1+0xbfc], R43 ;  /* 0x000bfc2b01007387 */ /* 0x000fe80000100800 */
[----:B------:R-:W-:Y:S04]  /*20050*/  STL [R1+0xbf8], R42 ;  /* 0x000bf82a01007387 */ /* 0x000fe80000100800 */
[----:B------:R-:W-:Y:S04]  /*20060*/  STL [R1+0xbc4], R60 ;  /* 0x000bc43c01007387 */ /* 0x000fe80000100800 */
[----:B------:R-:W-:Y:S01]  /*20070*/  STL [R1+0xbc0], R61 ;  /* 0x000bc03d01007387 */ /* 0x000fe20000100800 */
[----:B--2---:R-:W-:-:S02]  /*20080*/  F2FP.F16.F32.PACK_AB R0, R2, R5 ;  /* 0x000000050200723e */ /* 0x004fc400000000ff */
[----:B---3--:R-:W-:-:S03]  /*20090*/  F2FP.F16.F32.PACK_AB R3, R47, R52 ;  /* 0x000000342f03723e */ /* 0x008fc600000000ff */
[----:B------:R0:W-:Y:S04]  /*200a0*/  STL [R1+0x3c], R0 ;  /* 0x00003c0001007387 */ /* 0x0001e80000100800 */
[----:B------:R-:W-:Y:S01]  /*200b0*/  STL [R1+0x38], R3 ;  /* 0x0000380301007387 */ /* 0x000fe20000100800 */
[----:B----4-:R-:W-:-:S03]  /*200c0*/  F2FP.F16.F32.PACK_AB R2, R53, R54 ;  /* 0x000000363502723e */ /* 0x010fc600000000ff */
[----:B------:R-:W2:Y:S04]  /*200d0*/  LDL.LU R47, [R1+0x140] ;  /* 0x00014000012f7983 */ /* 0x000ea80000300800 */
[----:B------:R1:W-:Y:S01]  /*200e0*/  STL [R1+0x34], R2 ;  /* 0x0000340201007387 */ /* 0x0003e20000100800 */
[----:B0-----:R-:W-:-:S03]  /*200f0*/  F2FP.F16.F32.PACK_AB R0, R55, R56 ;  /* 0x000000383700723e */ /* 0x001fc600000000ff */
[----:B------:R-:W3:Y:S04]  /*20100*/  LDL.LU R52, [R1+0x1cc] ;  /* 0x0001cc0001347983 */ /* 0x000ee80000300800 */
[----:B------:R0:W-:Y:S01]  /*20110*/  STL [R1+0x30], R0 ;  /* 0x0000300001007387 */ /* 0x0001e20000100800 */
[----:B-1----:R-:W-:-:S03]  /*20120*/  F2FP.F16.F32.PACK_AB R2, R7, R58 ;  /* 0x0000003a0702723e */ /* 0x002fc600000000ff */
[----:B------:R-:W3:Y:S04]  /*20130*/  LDL.LU R53, [R1+0x11c] ;  /* 0x00011c0001357983 */ /* 0x000ee80000300800 */
[----:B------:R-:W4:Y:S01]  /*20140*/  LDL.LU R54, [R1+0x1c4] ;  /* 0x0001c40001367983 */ /* 0x000f220000300800 */
[----:B0-----:R-:W-:-:S03]  /*20150*/  F2FP.F16.F32.PACK_AB R0, R57, R59 ;  /* 0x0000003b3900723e */ /* 0x001fc600000000ff */
[----:B------:R-:W4:Y:S04]  /*20160*/  LDL.LU R55, [R1+0x114] ;  /* 0x0001140001377983 */ /* 0x000f280000300800 */
[----:B------:R-:W4:Y:S04]  /*20170*/  LDL.LU R56, [R1+0x15c] ;  /* 0x00015c0001387983 */ /* 0x000f280000300800 */
[----:B------:R-:W4:Y:S04]  /*20180*/  LDL.LU R57, [R1+0x154] ;  /* 0x0001540001397983 */ /* 0x000f280000300800 */
[----:B------:R0:W-:Y:S04]  /*20190*/  STL [R1+0x2c], R2 ;  /* 0x00002c0201007387 */ /* 0x0001e80000100800 */
[----:B------:R-:W4:Y:S04]  /*201a0*/  LDL.LU R58, [R1+0x118] ;  /* 0x00011800013a7983 */ /* 0x000f280000300800 */
[----:B------:R1:W-:Y:S01]  /*201b0*/  STL [R1+0x28], R0 ;  /* 0x0000280001007387 */ /* 0x0003e20000100800 */
[----:B0-----:R-:W-:-:S03]  /*201c0*/  F2FP.F16.F32.PACK_AB R2, R30, R31 ;  /* 0x0000001f1e02723e */ /* 0x001fc600000000ff */
[----:B------:R-:W4:Y:S01]  /*201d0*/  LDL.LU R59, [R1+0x110] ;  /* 0x00011000013b7983 */ /* 0x000f220000300800 */
[----:B-1----:R-:W-:-:S03]  /*201e0*/  F2FP.F16.F32.PACK_AB R0, R34, R35 ;  /* 0x000000232200723e */ /* 0x002fc600000000ff */
[----:B------:R-:W-:Y:S04]  /*201f0*/  STL [R1+0x24], R2 ;  /* 0x0000240201007387 */ /* 0x000fe80000100800 */
[----:B------:R-:W4:Y:S04]  /*20200*/  LDL.LU R30, [R1+0x158] ;  /* 0x00015800011e7983 */ /* 0x000f280000300800 */
[----:B------:R-:W-:Y:S04]  /*20210*/  STL [R1+0x20], R0 ;  /* 0x0000200001007387 */ /* 0x000fe80000100800 */
[----:B------:R-:W4:Y:S04]  /*20220*/  LDL.LU R31, [R1+0x150] ;  /* 0x00015000011f7983 */ /* 0x000f280000300800 */
[----:B------:R-:W4:Y:S04]  /*20230*/  LDL.LU R34, [R1+0x18c] ;  /* 0x00018c0001227983 */ /* 0x000f280000300800 */
[----:B------:R-:W4:Y:S01]  /*20240*/  LDL.LU R35, [R1+0x184] ;  /* 0x0001840001237983 */ /* 0x000f220000300800 */
[----:B------:R-:W-:-:S02]  /*20250*/  F2FP.F16.F32.PACK_AB R7, R4, R6 ;  /* 0x000000060407723e */ /* 0x000fc400000000ff */
[----:B------:R-:W-:Y:S02]  /*20260*/  F2FP.F16.F32.PACK_AB R6, R48, R49 ;  /* 0x000000313006723e */ /* 0x000fe400000000ff */
[----:B------:R-:W-:Y:S02]  /*20270*/  F2FP.F16.F32.PACK_AB R5, R50, R51 ;  /* 0x000000333205723e */ /* 0x000fe400000000ff */
[----:B------:R-:W-:Y:S01]  /*20280*/  F2FP.F16.F32.PACK_AB R4, R10, R11 ;  /* 0x0000000b0a04723e */ /* 0x000fe200000000ff */
[----:B------:R-:W-:Y:S01]  /*20290*/  STL [R1+0xbc8], R7 ;  /* 0x000bc80701007387 */ /* 0x000fe20000100800 */
[----:B------:R-:W-:Y:S02]  /*202a0*/  F2FP.F16.F32.PACK_AB R15, R44, R15 ;  /* 0x0000000f2c0f723e */ /* 0x000fe400000000ff */
[----:B------:R-:W-:Y:S01]  /*202b0*/  F2FP.F16.F32.PACK_AB R14, R45, R14 ;  /* 0x0000000e2d0e723e */ /* 0x000fe200000000ff */
[----:B------:R-:W-:Y:S01]  /*202c0*/  STL [R1+0xbcc], R6 ;  /* 0x000bcc0601007387 */ /* 0x000fe20000100800 */
[----:B------:R-:W-:-:S03]  /*202d0*/  F2FP.F16.F32.PACK_AB R13, R46, R13 ;  /* 0x0000000d2e0d723e */ /* 0x000fc600000000ff */
[----:B------:R-:W-:Y:S04]  /*202e0*/  STL [R1+0xbd0], R5 ;  /* 0x000bd00501007387 */ /* 0x000fe80000100800 */
[----:B------:R-:W-:Y:S04]  /*202f0*/  STL [R1+0xbd4], R4 ;  /* 0x000bd40401007387 */ /* 0x000fe80000100800 */
[----:B------:R-:W-:Y:S04]  /*20300*/  STL [R1+0xbd8], R15 ;  /* 0x000bd80f01007387 */ /* 0x000fe80000100800 */
[----:B------:R-:W-:Y:S04]  /*20310*/  STL [R1+0xbdc], R14 ;  /* 0x000bdc0e01007387 */ /* 0x000fe80000100800 */
[----:B------:R-:W-:Y:S01]  /*20320*/  STL [R1+0xbe0], R13 ;  /* 0x000be00d01007387 */ /* 0x000fe20000100800 */
[----:B------:R-:W-:-:S02]  /*20330*/  F2FP.F16.F32.PACK_AB R21, R39, R21 ;  /* 0x000000152715723e */ /* 0x000fc400000000ff */
[----:B--2---:R-:W-:-:S05]  /*20340*/  F2FP.F16.F32.PACK_AB R12, R47, R12 ;  /* 0x0000000c2f0c723e */ /* 0x004fca00000000ff */
[----:B------:R-:W-:Y:S01]  /*20350*/  STL [R1+0xbe4], R12 ;  /* 0x000be40c01007387 */ /* 0x000fe20000100800 */
[----:B---3--:R-:W-:Y:S02]  /*20360*/  F2FP.F16.F32.PACK_AB R11, R52, R53 ;  /* 0x00000035340b723e */ /* 0x008fe400000000ff */
[----:B----4-:R-:W-:-:S03]  /*20370*/  F2FP.F16.F32.PACK_AB R10, R54, R55 ;  /* 0x00000037360a723e */ /* 0x010fc600000000ff */
[----:B------:R-:W-:Y:S01]  /*20380*/  STL [R1+0xbe8], R11 ;  /* 0x000be80b01007387 */ /* 0x000fe20000100800 */
[----:B------:R-:W-:-:S03]  /*20390*/  F2FP.F16.F32.PACK_AB R9, R56, R9 ;  /* 0x000000093809723e */ /* 0x000fc600000000ff */
[----:B------:R-:W-:Y:S01]  /*203a0*/  STL [R1+0xbec], R10 ;  /* 0x000bec0a01007387 */ /* 0x000fe20000100800 */
[----:B------:R-:W-:-:S03]  /*203b0*/  F2FP.F16.F32.PACK_AB R8, R57, R8 ;  /* 0x000000083908723e */ /* 0x000fc600000000ff */
[----:B------:R-:W-:Y:S01]  /*203c0*/  STL [R1+0xbf0], R9 ;  /* 0x000bf00901007387 */ /* 0x000fe20000100800 */
[----:B------:R-:W-:-:S03]  /*203d0*/  F2FP.F16.F32.PACK_AB R19, R19, R58 ;  /* 0x0000003a1313723e */ /* 0x000fc600000000ff */
[----:B------:R-:W-:Y:S01]  /*203e0*/  STL [R1+0xbf4], R8 ;  /* 0x000bf40801007387 */ /* 0x000fe20000100800 */
[----:B------:R-:W-:-:S03]  /*203f0*/  F2FP.F16.F32.PACK_AB R18, R18, R59 ;  /* 0x0000003b1212723e */ /* 0x000fc600000000ff */
[----:B------:R-:W-:Y:S04]  /*20400*/  STL [R1+0xc00], R19 ;  /* 0x000c001301007387 */ /* 0x000fe80000100800 */
[----:B------:R-:W-:Y:S01]  /*20410*/  STL [R1+0xc04], R18 ;  /* 0x000c041201007387 */ /* 0x000fe20000100800 */
[----:B------:R-:W-:Y:S02]  /*20420*/  F2FP.F16.F32.PACK_AB R17, R30, R17 ;  /* 0x000000111e11723e */ /* 0x000fe400000000ff */
[----:B------:R-:W-:-:S03]  /*20430*/  F2FP.F16.F32.PACK_AB R16, R31, R16 ;  /* 0x000000101f10723e */ /* 0x000fc600000000ff */
[----:B------:R-:W-:Y:S01]  /*20440*/  STL [R1+0xc08], R17 ;  /* 0x000c081101007387 */ /* 0x000fe20000100800 */
[----:B------:R-:W-:-:S03]  /*20450*/  F2FP.F16.F32.PACK_AB R23, R23, R34 ;  /* 0x000000221717723e */ /* 0x000fc600000000ff */
[----:B------:R-:W-:Y:S01]  /*20460*/  STL [R1+0xc0c], R16 ;  /* 0x000c0c1001007387 */ /* 0x000fe20000100800 */
[----:B------:R-:W-:-:S03]  /*20470*/  F2FP.F16.F32.PACK_AB R22, R22, R35 ;  /* 0x000000231616723e */ /* 0x000fc600000000ff */
[----:B------:R-:W-:Y:S04]  /*20480*/  STL [R1+0xc18], R23 ;  /* 0x000c181701007387 */ /* 0x000fe80000100800 */
[----:B------:R-:W-:Y:S04]  /*20490*/  STL [R1+0xc1c], R22 ;  /* 0x000c1c1601007387 */ /* 0x000fe80000100800 */
[----:B------:R0:W-:Y:S04]  /*204a0*/  STL [R1+0xc28], R21 ;  /* 0x000c281501007387 */ /* 0x0001e80000100800 */
        /* <DEDUP_REMOVED lines=10> */
[----:B------:R-:W4:Y:S01]  /*20550*/  LDL.LU R32, [R1+0x248] ;  /* 0x0002480001207983 */ /* 0x000f220000300800 */
[----:B------:R-:W-:-:S03]  /*20560*/  F2FP.F16.F32.PACK_AB R20, R38, R20 ;  /* 0x000000142614723e */ /* 0x000fc600000000ff */
[----:B------:R-:W4:Y:S04]  /*20570*/  LDL.LU R16, [R1+0x240] ;  /* 0x0002400001107983 */ /* 0x000f280000300800 */
[----:B------:R-:W4:Y:S01]  /*20580*/  LDL.LU R17, [R1+0x20c] ;  /* 0x00020c0001117983 */ /* 0x000f220000300800 */
[----:B------:R-:W-:-:S03]  /*20590*/  F2FP.F16.F32.PACK_AB R25, R37, R25 ;  /* 0x000000192519723e */ /* 0x000fc600000000ff */
[----:B------:R-:W4:Y:S04]  /*205a0*/  LDL.LU R39, [R1+0x29c] ;  /* 0x00029c0001277983 */ /* 0x000f280000300800 */
[----:B------:R-:W4:Y:S01]  /*205b0*/  LDL.LU R18, [R1+0x204] ;  /* 0x0002040001127983 */ /* 0x000f220000300800 */
[----:B------:R-:W-:-:S03]  /*205c0*/  F2FP.F16.F32.PACK_AB R24, R36, R24 ;  /* 0x000000182418723e */ /* 0x000fc600000000ff */
        /* <DEDUP_REMOVED lines=43> */
[----:B--2---:R-:W-:-:S03]  /*20880*/  F2FP.F16.F32.PACK_AB R31, R21, R31 ;  /* 0x0000001f151f723e */ /* 0x004fc600000000ff */
[----:B------:R1:W5:Y:S01]  /*20890*/  LDL.LU R21, [R1+0xc28] ;  /* 0x000c280001157983 */ /* 0x0003620000300800 */
[----:B---3--:R-:W-:-:S03]  /*208a0*/  F2FP.F16.F32.PACK_AB R30, R29, R30 ;  /* 0x0000001e1d1e723e */ /* 0x008fc600000000ff */
[----:B------:R-:W4:Y:S02]  /*208b0*/  LDL.LU R29, [R1+0xc24] ;  /* 0x000c2400011d7983 */ /* 0x000f240000300800 */
[----:B----4-:R-:W-:Y:S02]  /*208c0*/  F2FP.F16.F32.PACK_AB R29, R28, R29 ;  /* 0x0000001d1c1d723e */ /* 0x010fe400000000ff */
[----:B------:R-:W2:Y:S01]  /*208d0*/  LDL.LU R28, [R1+0xc20] ;  /* 0x000c2000011c7983 */ /* 0x000ea20000300800 */
[----:B------:R-:W-:Y:S02]  /*208e0*/  F2FP.F16.F32.PACK_AB R35, R23, R35 ;  /* 0x000000231723723e */ /* 0x000fe400000000ff */
[----:B------:R-:W-:Y:S02]  /*208f0*/  F2FP.F16.F32.PACK_AB R34, R33, R34 ;  /* 0x000000222122723e */ /* 0x000fe400000000ff */
[----:B--2---:R-:W-:Y:S02]  /*20900*/  F2FP.F16.F32.PACK_AB R28, R22, R28 ;  /* 0x0000001c161c723e */ /* 0x004fe400000000ff */
[----:B------:R1:W5:Y:S04]  /*20910*/  LDL.LU R22, [R1+0xc1c] ;  /* 0x000c1c0001167983 */ /* 0x0003680000300800 */
[----:B------:R1:W5:Y:S04]  /*20920*/  LDL.LU R23, [R1+0xc18] ;  /* 0x000c180001177983 */ /* 0x0003680000300800 */
[----:B------:R-:W2:Y:S02]  /*20930*/  LDL.LU R33, [R1+0xc14] ;  /* 0x000c140001217983 */ /* 0x000ea40000300800 */
[----:B--2---:R-:W-:-:S02]  /*20940*/  F2FP.F16.F32.PACK_AB R33, R32, R33 ;  /* 0x000000212021723e */ /* 0x004fc400000000ff */
[----:B------:R-:W2:Y:S01]  /*20950*/  LDL.LU R32, [R1+0xc10] ;  /* 0x000c100001207983 */ /* 0x000ea20000300800 */
[----:B------:R-:W-:Y:S02]  /*20960*/  F2FP.F16.F32.PACK_AB R39, R17, R39 ;  /* 0x000000271127723e */ /* 0x000fe400000000ff */
[----:B------:R-:W-:Y:S02]  /*20970*/  F2FP.F16.F32.PACK_AB R38, R18, R38 ;  /* 0x000000261226723e */ /* 0x000fe400000000ff */
[----:B------:R-:W-:Y:S02]  /*20980*/  F2FP.F16.F32.PACK_AB R37, R19, R37 ;  /* 0x000000251325723e */ /* 0x000fe400000000ff */
[----:B------:R-:W-:Y:S02]  /*20990*/  F2FP.F16.F32.PACK_AB R36, R43, R36 ;  /* 0x000000242b24723e */ /* 0x000fe400000000ff */
[----:B--2---:R-:W-:Y:S02]  /*209a0*/  F2FP.F16.F32.PACK_AB R32, R16, R32 ;  /* 0x000000201020723e */ /* 0x004fe400000000ff */
[----:B------:R1:W5:Y:S04]  /*209b0*/  LDL.LU R16, [R1+0xc0c] ;  /* 0x000c0c0001107983 */ /* 0x0003680000300800 */
[----:B------:R1:W5:Y:S04]  /*209c0*/  LDL.LU R17, [R1+0xc08] ;  /* 0x000c080001117983 */ /* 0x0003680000300800 */
        /* <DEDUP_REMOVED lines=9> */
[----:B------:R-:W-:Y:S02]  /*20a60*/  F2FP.F16.F32.PACK_AB R45, R13, R45 ;  /* 0x0000002d0d2d723e */ /* 0x000fe400000000ff */
[----:B------:R-:W-:-:S02]  /*20a70*/  F2FP.F16.F32.PACK_AB R44, R14, R44 ;  /* 0x0000002c0e2c723e */ /* 0x000fc400000000ff */
[----:B------:R-:W-:Y:S02]  /*20a80*/  F2FP.F16.F32.PACK_AB R55, R15, R55 ;  /* 0x000000370f37723e */ /* 0x000fe400000000ff */
[----:B------:R-:W-:Y:S02]  /*20a90*/  F2FP.F16.F32.PACK_AB R54, R4, R54 ;  /* 0x000000360436723e */ /* 0x000fe400000000ff */
[----:B------:R-:W-:Y:S02]  /*20aa0*/  F2FP.F16.F32.PACK_AB R53, R5, R53 ;  /* 0x000000350535723e */ /* 0x000fe400000000ff */
[----:B------:R-:W-:Y:S02]  /*20ab0*/  F2FP.F16.F32.PACK_AB R52, R6, R52 ;  /* 0x000000340634723e */ /* 0x000fe400000000ff */
[----:B------:R-:W-:Y:S02]  /*20ac0*/  F2FP.F16.F32.PACK_AB R51, R7, R51 ;  /* 0x000000330733723e */ /* 0x000fe400000000ff */
[----:B------:R-:W-:-:S02]  /*20ad0*/  F2FP.F16.F32.PACK_AB R50, R60, R50 ;  /* 0x000000323c32723e */ /* 0x000fc400000000ff */
[----:B------:R-:W-:Y:S02]  /*20ae0*/  F2FP.F16.F32.PACK_AB R49, R61, R49 ;  /* 0x000000313d31723e */ /* 0x000fe400000000ff */
[----:B--2---:R-:W-:Y:S02]  /*20af0*/  F2FP.F16.F32.PACK_AB R42, R8, R42 ;  /* 0x0000002a082a723e */ /* 0x004fe400000000ff */
[----:B------:R1:W5:Y:S04]  /*20b00*/  LDL.LU R8, [R1+0xbf4] ;  /* 0x000bf40001087983 */ /* 0x0003680000300800 */
        /* <DEDUP_REMOVED lines=11> */
[----:B------:R-:W2:Y:S04]  /*20bc0*/  LDL.LU R60, [R1+0xbc4] ;  /* 0x000bc400013c7983 */ /* 0x000ea80000300800 */
[----:B------:R-:W2:Y:S01]  /*20bd0*/  LDL.LU R61, [R1+0xbc0] ;  /* 0x000bc000013d7983 */ /* 0x000ea20000300800 */
[----:B------:R-:W-:-:S02]  /*20be0*/  F2FP.F16.F32.PACK_AB R57, R56, R57 ;  /* 0x000000393839723e */ /* 0x000fc400000000ff */
[----:B------:R-:W-:Y:S02]  /*20bf0*/  F2FP.F16.F32.PACK_AB R48, R3, R48 ;  /* 0x000000300330723e */ /* 0x000fe400000000ff */
[----:B------:R-:W-:Y:S02]  /*20c00*/  F2FP.F16.F32.PACK_AB R59, R0, R59 ;  /* 0x0000003b003b723e */ /* 0x000fe400000000ff */
[----:B------:R-:W-:Y:S02]  /*20c10*/  F2FP.F16.F32.PACK_AB R58, R2, R58 ;  /* 0x0000003a023a723e */ /* 0x000fe400000000ff */
[----:B-12---:R-:W-:-:S07]  /*20c20*/  F2FP.F16.F32.PACK_AB R56, R61, R60 ;  /* 0x0000003c3d38723e */ /* 0x006fce00000000ff */
.L_x_0:
[----:B-----5:R-:W2:Y:S01]  /*20c30*/  LDL R2, [R1+0x380] ;  /* 0x0003800001027983 */ /* 0x020ea20000100800 */
[----:B------:R-:W1:Y:S01]  /*20c40*/  S2UR UR5, SR_CgaCtaId ;  /* 0x00000000000579c3 */ /* 0x000e620000008800 */
[----:B------:R-:W3:Y:S01]  /*20c50*/  LDCU.128 UR8, c[0x0][0x390] ;  /* 0x00007200ff0877ac */ /* 0x000ee20008000c00 */
[----:B------:R-:W4:Y:S01]  /*20c60*/  S2R R3, SR_TID.X ;  /* 0x0000000000037919 */ /* 0x000f220000002100 */
[----:B------:R-:W-:Y:S01]  /*20c70*/  UMOV UR4, 0x400 ;  /* 0x0000040000047882 */ /* 0x000fe20000000000 */
[----:B------:R-:W0:Y:S01]  /*20c80*/  LDCU UR6, c[0x0][0x398] ;  /* 0x00007300ff0677ac */ /* 0x000e220008000800 */
[----:B------:R-:W0:Y:S01]  /*20c90*/  LDCU UR7, c[0x0][0x398] ;  /* 0x00007300ff0777ac */ /* 0x000e220008000800 */
[----:B------:R-:W0:Y:S01]  /*20ca0*/  LDCU UR14, c[0x0][0x398] ;  /* 0x00007300ff0e77ac */ /* 0x000e220008000800 */
[----:B------:R-:W0:Y:S01]  /*20cb0*/  LDCU UR15, c[0x0][0x398] ;  /* 0x00007300ff0f77ac */ /* 0x000e220008000800 */
[----:B------:R-:W0:Y:S01]  /*20cc0*/  LDCU UR16, c[0x0][0x398] ;  /* 0x00007300ff1077ac */ /* 0x000e220008000800 */
[----:B-1----:R-:W-:Y:S01]  /*20cd0*/  ULEA UR4, UR5, UR4, 0x18 ;  /* 0x0000000405047291 */ /* 0x002fe2000f8ec0ff */
[----:B------:R-:W1:Y:S01]  /*20ce0*/  LDCU UR5, c[0x0][0x3b4] ;  /* 0x00007680ff0577ac */ /* 0x000e620008000800 */
[----:B------:R-:W0:Y:S01]  /*20cf0*/  LDCU UR17, c[0x0][0x398] ;  /* 0x00007300ff1177ac */ /* 0x000e220008000800 */
[----:B----4-:R-:W-:Y:S01]  /*20d00*/  LOP3.LUT R61, R3, 0x1f, RZ, 0xc0, !PT ;  /* 0x0000001f033d7812 */ /* 0x010fe200078ec0ff */
[----:B------:R-:W-:Y:S01]  /*20d10*/  BAR.SYNC.DEFER_BLOCKING 0x0 ;  /* 0x0000000000007b1d */ /* 0x000fe20000010000 */
[----:B0-2---:R-:W-:-:S02]  /*20d20*/  VIADD R0, R2, 0x3f ;  /* 0x0000003f02007836 */ /* 0x005fc40000000000 */
[C---:B------:R-:W-:Y:S02]  /*20d30*/  VIADD R60, R2.reuse, 0x1 ;  /* 0x00000001023c7836 */ /* 0x040fe40000000000 */
[----:B------:R-:W-:Y:S01]  /*20d40*/  VIADD R3, R2, 0x2 ;  /* 0x0000000202037836 */ /* 0x000fe20000000000 */
[----:B---3--:R-:W-:Y:S01]  /*20d50*/  ISETP.GE.AND P3, PT, R0, UR11, PT ;  /* 0x0000000b00007c0c */ /* 0x008fe2000bf66270 */
[----:B------:R-:W-:Y:S01]  /*20d60*/  VIADD R2, R2, 0x3 ;  /* 0x0000000302027836 */ /* 0x000fe20000000000 */
[----:B------:R-:W-:Y:S01]  /*20d70*/  LEA R0, R61, UR4, 0x4 ;  /* 0x000000043d007c11 */ /* 0x000fe2000f8e20ff */
[----:B------:R-:W0:Y:S01]  /*20d80*/  LDCU UR4, c[0x0][0x3b8] ;  /* 0x00007700ff0477ac */ /* 0x000e220008000800 */
[----:B------:R-:W-:Y:S02]  /*20d90*/  ISETP.GE.AND P4, PT, R3, UR11, PT ;  /* 0x0000000b03007c0c */ /* 0x000fe4000bf86270 */
[----:B------:R-:W-:Y:S01]  /*20da0*/  ISETP.GE.AND P6, PT, R2, UR11, PT ;  /* 0x0000000b02007c0c */ /* 0x000fe2000bfc6270 */
[----:B------:R-:W-:Y:S01]  /*20db0*/  STSM.16.M88.4 [R0], R56 ;  /* 0x0000003800007844 */ /* 0x000fe20000000200 */
[----:B------:R-:W-:-:S03]  /*20dc0*/  NOP ;  /* 0x0000000000007918 */ /* 0x000fc60000000000 */
[----:B------:R-:W2:Y:S01]  /*20dd0*/  LDS.128 R56, [R0] ;  /* 0x0000000000387984 */ /* 0x000ea20000000c00 */
[----:B------:R-:W-:-:S03]  /*20de0*/  NOP ;  /* 0x0000000000007918 */ /* 0x000fc60000000000 */
[----:B------:R-:W-:Y:S01]  /*20df0*/  STSM.16.M88.4 [R0], R48 ;  /* 0x0000003000007844 */ /* 0x000fe20000000200 */
[----:B------:R-:W-:-:S03]  /*20e00*/  NOP ;  /* 0x0000000000007918 */ /* 0x000fc60000000000 */
[----:B------:R-:W3:Y:S01]  /*20e10*/  LDS.128 R48, [R0] ;  /* 0x0000000000307984 */ /* 0x000ee20000000c00 */
[----:B------:R-:W-:-:S03]  /*20e20*/  NOP ;  /* 0x0000000000007918 */ /* 0x000fc60000000000 */
[----:B------:R-:W-:Y:S01]  /*20e30*/  STSM.16.M88.4 [R0], R52 ;  /* 0x0000003400007844 */ /* 0x000fe20000000200 */
[----:B------:R-:W-:Y:S01]  /*20e40*/  NOP ;  /* 0x0000000000007918 */ /* 0x000fe20000000000 */
[----:B------:R-:W-:Y:S02]  /*20e50*/  ISETP.GE.AND P1, PT, R60, UR11, PT ;  /* 0x0000000b3c007c0c */ /* 0x000fe4000bf26270 */
[----:B--2---:R-:W-:Y:S04]  /*20e60*/  STL.64 [R1+0x10], R56 ;  /* 0x0000103801007387 */ /* 0x004fe80000100a00 */
[----:B------:R-:W-:Y:S04]  /*20e70*/  STL.64 [R1+0x18], R58 ;  /* 0x0000183a01007387 */ /* 0x000fe80000100a00 */
[----:B---3--:R-:W-:Y:S04]  /*20e80*/  STL.64 [R1], R48 ;  /* 0x0000003001007387 */ /* 0x008fe80000100a00 */
[----:B------:R-:W-:Y:S04]  /*20e90*/  STL.64 [R1+0x8], R50 ;  /* 0x0000083201007387 */ /* 0x000fe80000100a00 */
[----:B------:R-:W2:Y:S01]  /*20ea0*/  LDS.128 R48, [R0] ;  /* 0x0000000000307984 */ /* 0x000ea20000000c00 */
[----:B------:R-:W-:-:S03]  /*20eb0*/  NOP ;  /* 0x0000000000007918 */ /* 0x000fc60000000000 */
[----:B------:R-:W-:Y:S01]  /*20ec0*/  STSM.16.M88.4 [R0], R44 ;  /* 0x0000002c00007844 */ /* 0x000fe20000000200 */
[----:B------:R-:W-:-:S03]  /*20ed0*/  NOP ;  /* 0x0000000000007918 */ /* 0x000fc60000000000 */
[----:B------:R-:W3:Y:S01]  /*20ee0*/  LDS.128 R44, [R0] ;  /* 0x00000000002c7984 */ /* 0x000ee20000000c00 */
[----:B------:R-:W-:-:S03]  /*20ef0*/  NOP ;  /* 0x0000000000007918 */ /* 0x000fc60000000000 */
[----:B--2---:R-:W-:Y:S04]  /*20f00*/  STL [R1+0xbfc], R48 ;  /* 0x000bfc3001007387 */ /* 0x004fe80000100800 */
[----:B------:R2:W-:Y:S04]  /*20f10*/  STL [R1+0xbf8], R49 ;  /* 0x000bf83101007387 */ /* 0x0005e80000100800 */
[----:B--2---:R-:W2:Y:S04]  /*20f20*/  LDL.LU R49, [R1+0x10] ;  /* 0x0000100001317983 */ /* 0x004ea80000300800 */
[----:B------:R-:W-:Y:S04]  /*20f30*/  STL [R1+0xbe0], R50 ;  /* 0x000be03201007387 */ /* 0x000fe80000100800 */
[----:B------:R-:W-:Y:S04]  /*20f40*/  STL [R1+0xbd0], R51 ;  /* 0x000bd03301007387 */ /* 0x000fe80000100800 */
[----:B------:R-:W-:Y:S04]  /*20f50*/  STL [R1+0xbe4], R51 ;  /* 0x000be43301007387 */ /* 0x000fe80000100800 */
[----:B------:R-:W-:Y:S04]  /*20f60*/  STL [R1+0xbe8], R50 ;  /* 0x000be83201007387 */ /* 0x000fe80000100800 */
[----:B------:R-:W-:Y:S04]  /*20f70*/  STL [R1+0xc10], R50 ;  /* 0x000c103201007387 */ /* 0x000fe80000100800 */
[----:B---3--:R-:W-:Y:S04]  /*20f80*/  STL.64 [R1+0xc00], R44 ;  /* 0x000c002c01007387 */ /* 0x008fe80000100a00 */
[----:B------:R-:W-:Y:S04]  /*20f90*/  STL [R1+0xbcc], R47 ;  /* 0x000bcc2f01007387 */ /* 0x000fe80000100800 */
[----:B------:R-:W-:Y:S04]  /*20fa0*/  STL.64 [R1+0xbf0], R46 ;  /* 0x000bf02e01007387 */ /* 0x000fe80000100a00 */
[----:B------:R-:W-:Y:S04]  /*20fb0*/  STL.64 [R1+0xc08], R46 ;  /* 0x000c082e01007387 */ /* 0x000fe80000100a00 */
[----:B------:R-:W-:Y:S04]  /*20fc0*/  STL [R1+0xc24], R47 ;  /* 0x000c242f01007387 */ /* 0x000fe80000100800 */
[----:B------:R3:W-:Y:S04]  /*20fd0*/  STL [R1+0xc20], R44 ;  /* 0x000c202c01007387 */ /* 0x0007e80000100800 */
[----:B---3--:R-:W3:Y:S04]  /*20fe0*/  LDL.LU R44, [R1+0x30] ;  /* 0x00003000012c7983 */ /* 0x008ee80000300800 */
[----:B------:R-:W3:Y:S04]  /*20ff0*/  LDL.LU R45, [R1+0x34] ;  /* 0x00003400012d7983 */ /* 0x000ee80000300800 */
[----:B------:R-:W3:Y:S04]  /*21000*/  LDL.LU R46, [R1+0x38] ;  /* 0x00003800012e7983 */ /* 0x000ee80000300800 */
[----:B------:R-:W3:Y:S04]  /*21010*/  LDL.LU R47, [R1+0x3c] ;  /* 0x00003c00012f7983 */ /* 0x000ee80000300800 */
[----:B------:R-:W4:Y:S04]  /*21020*/  LDL.LU R56, [R1+0x20] ;  /* 0x0000200001387983 */ /* 0x000f280000300800 */
[----:B------:R-:W4:Y:S04]  /*21030*/  LDL.LU R57, [R1+0x24] ;  /* 0x0000240001397983 */ /* 0x000f280000300800 */
[----:B------:R-:W4:Y:S04]  /*21040*/  LDL.LU R58, [R1+0x28] ;  /* 0x00002800013a7983 */ /* 0x000f280000300800 */
[----:B------:R-:W4:Y:S04]  /*21050*/  LDL.LU R59, [R1+0x2c] ;  /* 0x00002c00013b7983 */ /* 0x000f280000300800 */
[----:B------:R-:W-:Y:S01]  /*21060*/  STSM.16.M88.4 [R0], R40 ;  /* 0x0000002800007844 */ /* 0x000fe20000000200 */
[----:B------:R-:W-:-:S03]  /*21070*/  NOP ;  /* 0x0000000000007918 */ /* 0x000fc60000000000 */
[----:B------:R-:W0:Y:S01]  /*21080*/  LDS.128 R40, [R0] ;  /* 0x0000000000287984 */ /* 0x000e220000000c00 */
[----:B------:R-:W-:-:S03]  /*21090*/  NOP ;  /* 0x0000000000007918 */ /* 0x000fc60000000000 */
[----:B------:R-:W-:Y:S01]  /*210a0*/  STSM.16.M88.4 [R0], R36 ;  /* 0x0000002400007844 */ /* 0x000fe20000000200 */
[----:B------:R-:W-:-:S03]  /*210b0*/  NOP ;  /* 0x0000000000007918 */ /* 0x000fc60000000000 */
[----:B------:R-:W-:Y:S01]  /*210c0*/  LDS.128 R36, [R0] ;  /* 0x0000000000247984 */ /* 0x000fe20000000c00 */
        /* <DEDUP_REMOVED lines=33> */
[----:B------:R-:W1:Y:S04]  /*212e0*/  LDL R2, [R1+0x3b0] ;  /* 0x0003b00001027983 */ /* 0x000e680000100800 */
[----:B0-----:R-:W-:Y:S04]  /*212f0*/  STL.64 [R1+0xbd8], R40 ;  /* 0x000bd82801007387 */ /* 0x001fe80000100a00 */
[----:B------:R-:W-:Y:S04]  /*21300*/  STL.64 [R1+0xc18], R40 ;  /* 0x000c182801007387 */ /* 0x000fe80000100a00 */
[----:B------:R0:W-:Y:S04]  /*21310*/  STL [R1+0xbc8], R43 ;  /* 0x000bc82b01007387 */ /* 0x0001e80000100800 */
[----:B0-----:R-:W2:Y:S04]  /*21320*/  LDL R43, [R1+0x3ac] ;  /* 0x0003ac00012b7983 */ /* 0x001ea80000100800 */
[----:B------:R-:W2:Y:S04]  /*21330*/  LDL.LU R51, [R1] ;  /* 0x0000000001337983 */ /* 0x000ea80000300800 */
[----:B----4-:R-:W-:Y:S01]  /*21340*/  STSM.16.M88.4 [R0], R56 ;  /* 0x0000003800007844 */ /* 0x010fe20000000200 */
[----:B------:R-:W-:-:S03]  /*21350*/  NOP ;  /* 0x0000000000007918 */ /* 0x000fc60000000000 */
[----:B------:R-:W0:Y:S01]  /*21360*/  LDS.128 R52, [R0] ;  /* 0x0000000000347984 */ /* 0x000e220000000c00 */
[----:B------:R-:W-:-:S03]  /*21370*/  NOP ;  /* 0x0000000000007918 */ /* 0x000fc60000000000 */
[----:B---3--:R-:W-:Y:S04]  /*21380*/  STSM.16.M88.4 [R0], R44 ;  /* 0x0000002c00007844 */ /* 0x008fe80000000200 */
[----:B0-----:R0:W-:Y:S04]  /*21390*/  STL [R1+0xbc4], R54 ;  /* 0x000bc43601007387 */ /* 0x0011e80000100800 */
[----:B0-----:R-:W3:Y:S04]  /*213a0*/  LDL.LU R54, [R1+0x380] ;  /* 0x0003800001367983 */ /* 0x001ee80000300800 */
[----:B------:R0:W-:Y:S04]  /*213b0*/  STL [R1+0xbc0], R55 ;  /* 0x000bc03701007387 */ /* 0x0001e80000100800 */
[----:B0-----:R-:W4:Y:S04]  /*213c0*/  LDL.LU R55, [R1+0x3b0] ;  /* 0x0003b00001377983 */ /* 0x001f280000300800 */
[----:B------:R-:W4:Y:S04]  /*213d0*/  LDL.LU R47, [R1+0xc24] ;  /* 0x000c2400012f7983 */ /* 0x000f280000300800 */
[----:B------:R-:W4:Y:S04]  /*213e0*/  LDL.LU R44, [R1+0xc20] ;  /* 0x000c2000012c7983 */ /* 0x000f280000300800 */
[----:B------:R-:W4:Y:S01]  /*213f0*/  LDL.LU R48, [R1+0x14] ;  /* 0x0000140001307983 */ /* 0x000f220000300800 */
[----:B--2---:R-:W-:Y:S01]  /*21400*/  PRMT R41, R49, 0x7632, R41 ;  /* 0x0000763231297816 */ /* 0x004fe20000000029 */
[----:B-1----:R-:W-:-:S05]  /*21410*/  IMAD R57, R2, UR5, RZ ;  /* 0x0000000502397c24 */ /* 0x002fca000f8e02ff */
[----:B------:R-:W-:-:S04]  /*21420*/  LEA R56, P5, R57, UR8, 0x1 ;  /* 0x0000000839387c11 */ /* 0x000fc8000f8a08ff */
[----:B------:R-:W-:Y:S01]  /*21430*/  LEA.HI.X.SX32 R57, R57, UR9, 0x1, P5 ;  /* 0x0000000939397c11 */ /* 0x000fe2000a8f0eff */
[----:B------:R-:W-:Y:S01]  /*21440*/  IMAD R3, R43, UR5, RZ ;  /* 0x000000052b037c24 */ /* 0x000fe2000f8e02ff */
[----:B------:R-:W0:Y:S04]  /*21450*/  LDCU UR5, c[0x0][0x398] ;  /* 0x00007300ff0577ac */ /* 0x000e280008000800 */
[C---:B------:R-:W-:Y:S01]  /*21460*/  LEA R2, P2, R3.reuse, UR8, 0x1 ;  /* 0x0000000803027c11 */ /* 0x040fe2000f8408ff */
[----:B------:R-:W1:Y:S03]  /*21470*/  LDCU UR8, c[0x0][0x398] ;  /* 0x00007300ff0877ac */ /* 0x000e660008000800 */
[----:B------:R-:W-:Y:S01]  /*21480*/  LEA.HI.X.SX32 R3, R3, UR9, 0x1, P2 ;  /* 0x0000000903037c11 */ /* 0x000fe200090f0eff */
[----:B------:R-:W2:Y:S01]  /*21490*/  LDCU UR9, c[0x0][0x398] ;  /* 0x00007300ff0977ac */ /* 0x000ea20008000800 */
[----:B------:R-:W-:-:S02]  /*214a0*/  ISETP.GE.AND P2, PT, R43, UR10, PT ;  /* 0x0000000a2b007c0c */ /* 0x000fc4000bf46270 */
[----:B------:R-:W-:Y:S02]  /*214b0*/  PRMT R50, R51, 0x7632, R50 ;  /* 0x0000763233327816 */ /* 0x000fe40000000032 */
[C---:B---3--:R-:W-:Y:S01]  /*214c0*/  ISETP.LT.AND P5, PT, R54.reuse, UR11, !P2 ;  /* 0x0000000b36007c0c */ /* 0x048fe2000d7a1270 */
[----:B------:R-:W-:Y:S01]  /*214d0*/  IMAD R58, R54, UR4, RZ ;  /* 0x00000004363a7c24 */ /* 0x000fe2000f8e02ff */
[----:B------:R-:W-:Y:S02]  /*214e0*/  ISETP.LT.AND P2, PT, R43, UR10, !P1 ;  /* 0x0000000a2b007c0c */ /* 0x000fe4000cf41270 */
[----:B----4-:R-:W-:-:S04]  /*214f0*/  ISETP.GE.AND P0, PT, R55, UR10, PT ;  /* 0x0000000a37007c0c */ /* 0x010fc8000bf06270 */
[----:B------:R-:W-:Y:S01]  /*21500*/  ISETP.LT.AND P0, PT, R54, UR11, !P0 ;  /* 0x0000000b36007c0c */ /* 0x000fe2000c701270 */
[C---:B------:R-:W-:Y:S01]  /*21510*/  IMAD.WIDE R60, R58.reuse, 0x2, R2 ;  /* 0x000000023a3c7825 */ /* 0x040fe200078e0202 */
[----:B------:R-:W-:Y:S01]  /*21520*/  ISETP.LT.AND P1, PT, R55, UR10, !P1 ;  /* 0x0000000a37007c0c */ /* 0x000fe2000cf21270 */
[----:B------:R-:W-:Y:S02]  /*21530*/  NOP ;  /* 0x0000000000007918 */ /* 0x000fe40000000000 */
[C---:B------:R-:W-:Y:S02]  /*21540*/  VIADD R40, R58.reuse, UR4 ;  /* 0x000000043a287c36 */ /* 0x040fe40008000000 */
[----:B------:R-:W-:Y:S01]  /*21550*/  IMAD.WIDE R58, R58, 0x2, R56 ;  /* 0x000000023a3a7825 */ /* 0x000fe200078e0238 */
[----:B------:R3:W-:Y:S01]  /*21560*/  @P5 STG.E.U16 desc[UR12][R60.64], R49 ;  /* 0x000000313c005986 */ /* 0x0007e2000c10150c */
[----:B------:R-:W-:Y:S02]  /*21570*/  ISETP.LT.AND P5, PT, R43, UR10, !P4 ;  /* 0x0000000a2b007c0c */ /* 0x000fe4000e7a1270 */
[----:B------:R-:W-:-:S02]  /*21580*/  ISETP.LT.AND P4, PT, R55, UR10, !P4 ;  /* 0x0000000a37007c0c */ /* 0x000fc4000e781270 */
[----:B------:R4:W-:Y:S01]  /*21590*/  @P0 STG.E.U16 desc[UR12][R58.64], R41 ;  /* 0x000000293a000986 */ /* 0x0009e2000c10150c */
[----:B------:R-:W-:-:S03]  /*215a0*/  IADD3 R46, PT, PT, R40, UR4, RZ ;  /* 0x00000004282e7c10 */ /* 0x000fc6000fffe0ff */
[----:B---3--:R-:W3:Y:S01]  /*215b0*/  LDL.LU R49, [R1+0x4] ;  /* 0x0000040001317983 */ /* 0x008ee20000300800 */
[----:B------:R-:W-:Y:S02]  /*215c0*/  VIADD R60, R54, 0x4 ;  /* 0x00000004363c7836 */ /* 0x000fe40000000000 */
[----:B----4-:R-:W-:Y:S01]  /*215d0*/  IMAD.WIDE R58, R40, 0x2, R2 ;  /* 0x00000002283a7825 */ /* 0x010fe200078e0202 */
[----:B------:R-:W-:Y:S01]  /*215e0*/  PRMT R47, R48, 0x7632, R47 ;  /* 0x00007632302f7816 */ /* 0x000fe2000000002f */
[----:B------:R-:W4:Y:S02]  /*215f0*/  LDL.LU R45, [R1+0x18] ;  /* 0x00001800012d7983 */ /* 0x000f240000300800 */
[----:B------:R-:W-:Y:S01]  /*21600*/  IMAD.WIDE R40, R40, 0x2, R56 ;  /* 0x0000000228287825 */ /* 0x000fe200078e0238 */
[----:B------:R-:W-:Y:S01]  /*21610*/  ISETP.GE.AND P0, PT, R60, UR11, PT ;  /* 0x0000000b3c007c0c */ /* 0x000fe2000bf06270 */
[----:B------:R0:W-:Y:S02]  /*21620*/  @P2 STG.E.U16 desc[UR12][R58.64], R51 ;  /* 0x000000333a002986 */ /* 0x0001e4000c10150c */
[----:B------:R-:W-:-:S02]  /*21630*/  IMAD.WIDE R60, R46, 0x2, R2 ;  /* 0x000000022e3c7825 */ /* 0x000fc400078e0202 */
[----:B------:R1:W-:Y:S02]  /*21640*/  @P1 STG.E.U16 desc[UR12][R40.64], R50 ;  /* 0x0000003228001986 */ /* 0x0003e4000c10150c */
[----:B0-----:R-:W-:Y:S02]  /*21650*/  VIADD R51, R54, 0x5 ;  /* 0x0000000536337836 */ /* 0x001fe40000000000 */
[----:B------:R-:W-:Y:S01]  /*21660*/  IMAD.WIDE R58, R46, 0x2, R56 ;  /* 0x000000022e3a7825 */ /* 0x000fe200078e0238 */
[----:B------:R0:W-:Y:S03]  /*21670*/  @P5 STG.E.U16 desc[UR12][R60.64], R48 ;  /* 0x000000303c005986 */ /* 0x0001e6000c10150c */
[----:B-1----:R-:W-:Y:S01]  /*21680*/  VIADD R50, R54, 0x6 ;  /* 0x0000000636327836 */ /* 0x002fe20000000000 */
[----:B------:R-:W-:Y:S01]  /*21690*/  ISETP.GE.AND P2, PT, R51, UR11, PT ;  /* 0x0000000b33007c0c */ /* 0x000fe2000bf46270 */
[----:B------:R-:W2:Y:S04]  /*216a0*/  LDL.LU.64 R40, [R1+0xc18] ;  /* 0x000c180001287983 */ /* 0x000ea80000300a00 */
[----:B------:R-:W2:Y:S04]  /*216b0*/  LDL.LU R51, [R1+0x8] ;  /* 0x0000080001337983 */ /* 0x000ea80000300800 */
[----:B------:R1:W-:Y:S01]  /*216c0*/  @P4 STG.E.U16 desc[UR12][R58.64], R47 ;  /* 0x0000002f3a004986 */ /* 0x0003e2000c10150c */
[----:B------:R-:W-:-:S03]  /*216d0*/  ISETP.GE.AND P4, PT, R50, UR11, PT ;  /* 0x0000000b32007c0c */ /* 0x000fc6000bf86270 */
[----:B0-----:R-:W2:Y:S04]  /*216e0*/  LDL.LU R48, [R1+0x1c] ;  /* 0x00001c0001307983 */ /* 0x001ea80000300800 */
[----:B------:R-:W2:Y:S01]  /*216f0*/  LDL.LU R50, [R1+0xc10] ;  /* 0x000c100001327983 */ /* 0x000ea20000300800 */
[----:B------:R-:W-:Y:S02]  /*21700*/  ISETP.LT.AND P1, PT, R43, UR10, !P6 ;  /* 0x0000000a2b007c0c */ /* 0x000fe4000f721270 */
[----:B------:R-:W-:Y:S01]  /*21710*/  ISETP.LT.AND P6, PT, R55, UR10, !P6 ;  /* 0x0000000a37007c0c */ /* 0x000fe2000f7c1270 */
[----:B-1----:R-:W-:Y:S01]  /*21720*/  VIADD R58, R46, UR4 ;  /* 0x000000042e3a7c36 */ /* 0x002fe20008000000 */
[----:B------:R-:W-:-:S03]  /*21730*/  ISETP.LT.AND P5, PT, R43, UR10, !P0 ;  /* 0x0000000a2b007c0c */ /* 0x000fc6000c7a1270 */
[----:B------:R-:W-:Y:S01]  /*21740*/  IMAD.WIDE R46, R58, 0x2, R2 ;  /* 0x000000023a2e7825 */ /* 0x000fe200078e0202 */
[----:B------:R-:W-:-:S03]  /*21750*/  ISETP.LT.AND P0, PT, R55, UR10, !P0 ;  /* 0x0000000a37007c0c */ /* 0x000fc6000c701270 */
[----:B------:R-:W-:-:S04]  /*21760*/  IMAD.WIDE R60, R58, 0x2, R56 ;  /* 0x000000023a3c7825 */ /* 0x000fc800078e0238 */
[----:B------:R-:W-:Y:S02]  /*21770*/  VIADD R59, R54, 0x7 ;  /* 0x00000007363b7836 */ /* 0x000fe40000000000 */
[----:B------:R-:W-:Y:S01]  /*21780*/  VIADD R58, R58, UR4 ;  /* 0x000000043a3a7c36 */ /* 0x000fe20008000000 */
[----:B---3--:R-:W-:Y:S01]  /*21790*/  PRMT R44, R49, 0x7632, R44 ;  /* 0x00007632312c7816 */ /* 0x008fe2000000002c */
[----:B------:R0:W-:Y:S01]  /*217a0*/  @P1 STG.E.U16 desc[UR12][R46.64], R49 ;  /* 0x000000312e001986 */ /* 0x0001e2000c10150c */
[----:B------:R-:W-:-:S03]  /*217b0*/  ISETP.GE.AND P1, PT, R59, UR11, PT ;  /* 0x0000000b3b007c0c */ /* 0x000fc6000bf26270 */
[----:B------:R1:W-:Y:S01]  /*217c0*/  @P6 STG.E.U16 desc[UR12][R60.64], R44 ;  /* 0x0000002c3c006986 */ /* 0x0003e2000c10150c */
[----:B------:R-:W-:Y:S02]  /*217d0*/  ISETP.LT.AND P6, PT, R43, UR10, !P2 ;  /* 0x0000000a2b007c0c */ /* 0x000fe4000d7c1270 */
[----:B------:R-:W-:Y:S02]  /*217e0*/  ISETP.LT.AND P2, PT, R55, UR10, !P2 ;  /* 0x0000000a37007c0c */ /* 0x000fe4000d741270 */
[----:B----4-:R-:W-:Y:S01]  /*217f0*/  PRMT R59, R45, 0x7632, R59 ;  /* 0x000076322d3b7816 */ /* 0x010fe2000000003b */
[C---:B0-----:R-:W-:Y:S01]  /*21800*/  IMAD.WIDE R46, R58.reuse, 0x2, R2 ;  /* 0x000000023a2e7825 */ /* 0x041fe200078e0202 */
[----:B------:R-:W3:Y:S03]  /*21810*/  LDL.LU R49, [R1+0xc] ;  /* 0x00000c0001317983 */ /* 0x000ee60000300800 */
[C---:B-1----:R-:W-:Y:S01]  /*21820*/  IMAD.WIDE R60, R58.reuse, 0x2, R56 ;  /* 0x000000023a3c7825 */ /* 0x042fe200078e0238 */
[----:B------:R0:W-:Y:S03]  /*21830*/  @P5 STG.E.U16 desc[UR12][R46.64], R45 ;  /* 0x0000002d2e005986 */ /* 0x0001e6000c10150c */
[----:B------:R-:W-:Y:S01]  /*21840*/  VIADD R58, R58, UR4 ;  /* 0x000000043a3a7c36 */ /* 0x000fe20008000000 */
[----:B------:R-:W-:Y:S01]  /*21850*/  ISETP.LT.AND P5, PT, R43, UR10, !P4 ;  /* 0x0000000a2b007c0c */ /* 0x000fe2000e7a1270 */
[----:B------:R1:W-:Y:S02]  /*21860*/  @P0 STG.E.U16 desc[UR12][R60.64], R59 ;  /* 0x0000003b3c000986 */ /* 0x0003e4000c10150c */
[----:B0-----:R-:W-:-:S02]  /*21870*/  IMAD.WIDE R44, R58, 0x2, R2 ;  /* 0x000000023a2c7825 */ /* 0x001fc400078e0202 */
[----:B------:R-:W4:Y:S02]  /*21880*/  LDL.LU.64 R46, [R1+0xc08] ;  /* 0x000c0800012e7983 */ /* 0x000f240000300a00 */
[C---:B-1----:R-:W-:Y:S02]  /*21890*/  IMAD.WIDE R60, R58.reuse, 0x2, R56 ;  /* 0x000000023a3c7825 */ /* 0x042fe400078e0238 */
[----:B--2---:R0:W-:Y:S02]  /*218a0*/  @P6 STG.E.U16 desc[UR12][R44.64], R51 ;  /* 0x000000332c006986 */ /* 0x0041e4000c10150c */
[----:B------:R-:W-:Y:S01]  /*218b0*/  VIADD R58, R58, UR4 ;  /* 0x000000043a3a7c36 */ /* 0x000fe20008000000 */
[----:B------:R-:W-:Y:S01]  /*218c0*/  PRMT R50, R51, 0x7632, R50 ;  /* 0x0000763233327816 */ /* 0x000fe20000000032 */
[----:B0-----:R-:W2:Y:S04]  /*218d0*/  LDL.LU.64 R44, [R1+0xc00] ;  /* 0x000c0000012c7983 */ /* 0x001ea80000300a00 */
[----:B------:R0:W-:Y:S01]  /*218e0*/  @P2 STG.E.U16 desc[UR12][R60.64], R50 ;  /* 0x000000323c002986 */ /* 0x0001e2000c10150c */
[----:B------:R-:W-:Y:S01]  /*218f0*/  PRMT R41, R48, 0x7632, R41 ;  /* 0x0000763230297816 */ /* 0x000fe20000000029 */
[----:B0-----:R-:W-:-:S05]  /*21900*/  IMAD.WIDE R60, R58, 0x2, R2 ;  /* 0x000000023a3c7825 */ /* 0x001fca00078e0202 */
[----:B------:R0:W-:Y:S04]  /*21910*/  @P5 STG.E.U16 desc[UR12][R60.64], R48 ;  /* 0x000000303c005986 */ /* 0x0001e8000c10150c */
[----:B0-----:R-:W2:Y:S01]  /*21920*/  LDL.LU R48, [R1+0xbfc] ;  /* 0x000bfc0001307983 */ /* 0x001ea20000300800 */
[----:B------:R-:W-:Y:S01]  /*21930*/  ISETP.LT.AND P4, PT, R55, UR10, !P4 ;  /* 0x0000000a37007c0c */ /* 0x000fe2000e781270 */
[----:B------:R-:W-:Y:S01]  /*21940*/  VIADD R59, R54, 0x8 ;  /* 0x00000008363b7836 */ /* 0x000fe20000000000 */
[----:B------:R-:W-:Y:S01]  /*21950*/  ISETP.LT.AND P2, PT, R43, UR10, !P1 ;  /* 0x0000000a2b007c0c */ /* 0x000fe2000cf41270 */
[----:B------:R-:W-:-:S03]  /*21960*/  IMAD.WIDE R50, R58, 0x2, R56 ;  /* 0x000000023a327825 */ /* 0x000fc600078e0238 */
[----:B------:R-:W-:Y:S01]  /*21970*/  ISETP.GE.AND P0, PT, R59, UR11, PT ;  /* 0x0000000b3b007c0c */ /* 0x000fe2000bf06270 */
[----:B------:R-:W-:Y:S01]  /*21980*/  VIADD R58, R58, UR4 ;  /* 0x000000043a3a7c36 */ /* 0x000fe20008000000 */
[----:B------:R-:W-:Y:S02]  /*21990*/  ISETP.LT.AND P1, PT, R55, UR10, !P1 ;  /* 0x0000000a37007c0c */ /* 0x000fe4000cf21270 */
[----:B------:R-:W-:Y:S01]  /*219a0*/  ISETP.LT.AND P5, PT, R43, UR10, !P0 ;  /* 0x0000000a2b007c0c */ /* 0x000fe2000c7a1270 */
[----:B------:R-:W-:Y:S02]  /*219b0*/  IMAD.WIDE R60, R58, 0x2, R2 ;  /* 0x000000023a3c7825 */ /* 0x000fe400078e0202 */
[----:B------:R0:W-:Y:S02]  /*219c0*/  @P4 STG.E.U16 desc[UR12][R50.64], R41 ;  /* 0x0000002932004986 */ /* 0x0001e4000c10150c */
[----:B------:R-:W-:Y:S01]  /*219d0*/  VIADD R59, R54, 0x9 ;  /* 0x00000009363b7836 */ /* 0x000fe20000000000 */
[----:B------:R-:W-:Y:S01]  /*219e0*/  ISETP.LT.AND P0, PT, R55, UR10, !P0 ;  /* 0x0000000a37007c0c */ /* 0x000fe2000c701270 */
[----:B0-----:R-:W-:-:S02]  /*219f0*/  VIADD R41, R58, UR4 ;  /* 0x000000043a297c36 */ /* 0x001fc40008000000 */
[----:B------:R-:W-:Y:S01]  /*21a00*/  IMAD.WIDE R50, R58, 0x2, R56 ;  /* 0x000000023a327825 */ /* 0x000fe200078e0238 */
[----:B------:R-:W-:Y:S02]  /*21a10*/  ISETP.GE.AND P6, PT, R59, UR11, PT ;  /* 0x0000000b3b007c0c */ /* 0x000fe4000bfc6270 */
[----:B------:R-:W-:-:S04]  /*21a20*/  IADD3 R59, PT, PT, R54, 0xa, RZ ;  /* 0x0000000a363b7810 */ /* 0x000fc80007ffe0ff */
[----:B------:R-:W-:Y:S01]  /*21a30*/  ISETP.GE.AND P4, PT, R59, UR11, PT ;  /* 0x0000000b3b007c0c */ /* 0x000fe2000bf86270 */
[C---:B------:R-:W-:Y:S01]  /*21a40*/  IMAD.WIDE R58, R41.reuse, 0x2, R56 ;  /* 0x00000002293a7825 */ /* 0x040fe200078e0238 */
[----:B---3--:R0:W-:Y:S03]  /*21a50*/  @P2 STG.E.U16 desc[UR12][R60.64], R49 ;  /* 0x000000313c002986 */ /* 0x0081e6000c10150c */
[----:B0-----:R-:W-:Y:S01]  /*21a60*/  IMAD.WIDE R60, R41, 0x2, R2 ;  /* 0x00000002293c7825 */ /* 0x001fe200078e0202 */
[----:B----4-:R-:W-:-:S05]  /*21a70*/  PRMT R47, R49, 0x7632, R47 ;  /* 0x00007632312f7816 */ /* 0x010fca000000002f */
[----:B------:R-:W-:Y:S01]  /*21a80*/  @P1 STG.E.U16 desc[UR12][R50.64], R47 ;  /* 0x0000002f32001986 */ /* 0x000fe2000c10150c */
[----:B------:R-:W-:-:S05]  /*21a90*/  VIADD R49, R54, 0xb ;  /* 0x0000000b36317836 */ /* 0x000fca0000000000 */
[----:B------:R-:W-:Y:S02]  /*21aa0*/  ISETP.GE.AND P2, PT, R49, UR11, PT ;  /* 0x0000000b31007c0c */ /* 0x000fe4000bf46270 */
[----:B------:R-:W3:Y:S04]  /*21ab0*/  LDL.LU R49, [R1+0xbf8] ;  /* 0x000bf80001317983 */ /* 0x000ee80000300800 */
[----:B--2---:R0:W-:Y:S01]  /*21ac0*/  @P5 STG.E.U16 desc[UR12][R60.64], R48 ;  /* 0x000000303c005986 */ /* 0x0041e2000c10150c */
[----:B------:R-:W-:Y:S02]  /*21ad0*/  ISETP.LT.AND P5, PT, R43, UR10, !P6 ;  /* 0x0000000a2b007c0c */ /* 0x000fe4000f7a1270 */
[----:B------:R-:W-:Y:S02]  /*21ae0*/  ISETP.LT.AND P6, PT, R55, UR10, !P6 ;  /* 0x0000000a37007c0c */ /* 0x000fe4000f7c1270 */
[----:B------:R-:W-:Y:S01]  /*21af0*/  PRMT R46, R48, 0x7632, R46 ;  /* 0x00007632302e7816 */ /* 0x000fe2000000002e */
[----:B0-----:R-:W-:-:S04]  /*21b00*/  VIADD R48, R41, UR4 ;  /* 0x0000000429307c36 */ /* 0x001fc80008000000 */
[----:B------:R0:W-:Y:S01]  /*21b10*/  @P0 STG.E.U16 desc[UR12][R58.64], R46 ;  /* 0x0000002e3a000986 */ /* 0x0001e2000c10150c */
[C---:B------:R-:W-:Y:S02]  /*21b20*/  VIADD R60, R48.reuse, UR4 ;  /* 0x00000004303c7c36 */ /* 0x040fe40008000000 */
[----:B------:R-:W-:-:S04]  /*21b30*/  IMAD.WIDE R50, R48, 0x2, R56 ;  /* 0x0000000230327825 */ /* 0x000fc800078e0238 */
[----:B0-----:R-:W-:Y:S01]  /*21b40*/  IMAD.WIDE R46, R48, 0x2, R2 ;  /* 0x00000002302e7825 */ /* 0x001fe200078e0202 */
[----:B------:R-:W-:-:S04]  /*21b50*/  PRMT R48, R44, 0x7632, R48 ;  /* 0x000076322c307816 */ /* 0x000fc80000000030 */
[----:B------:R0:W-:Y:S04]  /*21b60*/  @P5 STG.E.U16 desc[UR12][R46.64], R44 ;  /* 0x0000002c2e005986 */ /* 0x0001e8000c10150c */
[----:B------:R1:W-:Y:S04]  /*21b70*/  @P6 STG.E.U16 desc[UR12][R50.64], R48 ;  /* 0x0000003032006986 */ /* 0x0003e8000c10150c */
[----:B0-----:R-:W2:Y:S04]  /*21b80*/  LDL.LU.64 R46, [R1+0xbf0] ;  /* 0x000bf000012e7983 */ /* 0x001ea80000300a00 */
[----:B-1----:R-:W4:Y:S01]  /*21b90*/  LDL.LU R50, [R1+0xbe8] ;  /* 0x000be80001327983 */ /* 0x002f220000300800 */
[----:B------:R-:W-:Y:S01]  /*21ba0*/  ISETP.LT.AND P0, PT, R43, UR10, !P4 ;  /* 0x0000000a2b007c0c */ /* 0x000fe2000e701270 */
[C---:B------:R-:W-:Y:S01]  /*21bb0*/  VIADD R58, R54.reuse, 0xc ;  /* 0x0000000c363a7836 */ /* 0x040fe20000000000 */
[----:B------:R-:W-:Y:S01]  /*21bc0*/  ISETP.LT.AND P4, PT, R55, UR10, !P4 ;  /* 0x0000000a37007c0c */ /* 0x000fe2000e781270 */
[----:B------:R-:W-:-:S03]  /*21bd0*/  VIADD R61, R54, 0xd ;  /* 0x0000000d363d7836 */ /* 0x000fc60000000000 */
[----:B------:R-:W-:Y:S01]  /*21be0*/  ISETP.GE.AND P1, PT, R58, UR11, PT ;  /* 0x0000000b3a007c0c */ /* 0x000fe2000bf26270 */
[----:B------:R-:W-:Y:S01]  /*21bf0*/  IMAD.WIDE R58, R60, 0x2, R2 ;  /* 0x000000023c3a7825 */ /* 0x000fe200078e0202 */
[----:B------:R-:W-:-:S03]  /*21c00*/  ISETP.GE.AND P5, PT, R61, UR11, PT ;  /* 0x0000000b3d007c0c */ /* 0x000fc6000bfa6270 */
[----:B------:R-:W-:Y:S02]  /*21c10*/  VIADD R44, R60, UR4 ;  /* 0x000000043c2c7c36 */ /* 0x000fe40008000000 */
[----:B------:R-:W-:Y:S02]  /*21c20*/  VIADD R51, R54, 0xe ;  /* 0x0000000e36337836 */ /* 0x000fe40000000000 */
[----:B------:R-:W-:Y:S01]  /*21c30*/  IMAD.WIDE R60, R60, 0x2, R56 ;  /* 0x000000023c3c7825 */ /* 0x000fe200078e0238 */
[----:B---3--:R-:W-:Y:S02]  /*21c40*/  @P0 STG.E.U16 desc[UR12][R58.64], R49 ;  /* 0x000000313a000986 */ /* 0x008fe4000c10150c */
[----:B------:R-:W-:Y:S02]  /*21c50*/  ISETP.GE.AND P0, PT, R51, UR11, PT ;  /* 0x0000000b33007c0c */ /* 0x000fe4000bf06270 */
[----:B------:R-:W3:Y:S01]  /*21c60*/  LDL.LU R51, [R1+0xbe4] ;  /* 0x000be40001337983 */ /* 0x000ee20000300800 */
[----:B----4-:R-:W-:-:S05]  /*21c70*/  PRMT R50, R49, 0x7632, R50 ;  /* 0x0000763231327816 */ /* 0x010fca0000000032 */
[----:B------:R0:W-:Y:S04]  /*21c80*/  @P4 STG.E.U16 desc[UR12][R60.64], R50 ;  /* 0x000000323c004986 */ /* 0x0001e8000c10150c */
[----:B0-----:R-:W3:Y:S01]  /*21c90*/  LDL.LU R50, [R1+0xbe0] ;  /* 0x000be00001327983 */ /* 0x001ee20000300800 */
[----:B------:R-:W-:Y:S02]  /*21ca0*/  ISETP.LT.AND P6, PT, R43, UR10, !P2 ;  /* 0x0000000a2b007c0c */ /* 0x000fe4000d7c1270 */
[----:B------:R-:W-:Y:S01]  /*21cb0*/  ISETP.LT.AND P2, PT, R55, UR10, !P2 ;  /* 0x0000000a37007c0c */ /* 0x000fe2000d741270 */
[----:B------:R-:W-:Y:S01]  /*21cc0*/  IMAD.WIDE R58, R44, 0x2, R2 ;  /* 0x000000022c3a7825 */ /* 0x000fe200078e0202 */
[----:B------:R-:W-:-:S03]  /*21cd0*/  PRMT R40, R45, 0x7632, R40 ;  /* 0x000076322d287816 */ /* 0x000fc60000000028 */
[----:B------:R-:W-:-:S06]  /*21ce0*/  IMAD.WIDE R48, R44, 0x2, R56 ;  /* 0x000000022c307825 */ /* 0x000fcc00078e0238 */
[----:B------:R0:W-:Y:S01]  /*21cf0*/  @P6 STG.E.U16 desc[UR12][R58.64], R45 ;  /* 0x0000002d3a006986 */ /* 0x0001e2000c10150c */
[----:B------:R-:W-:-:S03]  /*21d00*/  VIADD R41, R54, 0xf ;  /* 0x0000000f36297836 */ /* 0x000fc60000000000 */
[----:B------:R1:W-:Y:S01]  /*21d10*/  @P2 STG.E.U16 desc[UR12][R48.64], R40 ;  /* 0x0000002830002986 */ /* 0x0003e2000c10150c */
[----:B------:R-:W-:Y:S02]  /*21d20*/  ISETP.LT.AND P2, PT, R43, UR10, !P1 ;  /* 0x0000000a2b007c0c */ /* 0x000fe4000cf41270 */
[----:B------:R-:W-:Y:S01]  /*21d30*/  ISETP.LT.AND P1, PT, R55, UR10, !P1 ;  /* 0x0000000a37007c0c */ /* 0x000fe2000cf21270 */
[----:B------:R-:W-:Y:S01]  /*21d40*/  VIADD R44, R44, UR4 ;  /* 0x000000042c2c7c36 */ /* 0x000fe20008000000 */
[----:B------:R-:W-:Y:S02]  /*21d50*/  ISETP.LT.AND P6, PT, R43, UR10, !P5 ;  /* 0x0000000a2b007c0c */ /* 0x000fe4000efc1270 */
[----:B------:R-:W-:Y:S02]  /*21d60*/  ISETP.GE.AND P4, PT, R41, UR11, PT ;  /* 0x0000000b29007c0c */ /* 0x000fe4000bf86270 */
[----:B------:R-:W-:Y:S01]  /*21d70*/  ISETP.LT.AND P5, PT, R55, UR10, !P5 ;  /* 0x0000000a37007c0c */ /* 0x000fe2000efa1270 */
[C---:B0-----:R-:W-:Y:S01]  /*21d80*/  IMAD.WIDE R58, R44.reuse, 0x2, R56 ;  /* 0x000000022c3a7825 */ /* 0x041fe200078e0238 */
[----:B------:R-:W-:-:S03]  /*21d90*/  IADD3 R60, PT, PT, R44, UR4, RZ ;  /* 0x000000042c3c7c10 */ /* 0x000fc6000fffe0ff */
[----:B-1----:R-:W-:Y:S01]  /*21da0*/  IMAD.WIDE R40, R44, 0x2, R2 ;  /* 0x000000022c287825 */ /* 0x002fe200078e0202 */
[----:B--2---:R-:W-:-:S03]  /*21db0*/  PRMT R47, R46, 0x7632, R47 ;  /* 0x000076322e2f7816 */ /* 0x004fc6000000002f */
[----:B------:R-:W-:-:S04]  /*21dc0*/  IMAD.WIDE R44, R60, 0x2, R2 ;  /* 0x000000023c2c7825 */ /* 0x000fc800078e0202 */
[----:B------:R-:W-:Y:S01]  /*21dd0*/  IMAD.WIDE R48, R60, 0x2, R56 ;  /* 0x000000023c307825 */ /* 0x000fe200078e0238 */
[----:B---3--:R-:W-:Y:S01]  /*21de0*/  PRMT R51, R50, 0x7632, R51 ;  /* 0x0000763232337816 */ /* 0x008fe20000000033 */
[----:B------:R0:W-:Y:S04]  /*21df0*/  @P2 STG.E.U16 desc[UR12][R40.64], R50 ;  /* 0x0000003228002986 */ /* 0x0001e8000c10150c */
[----:B------:R1:W-:Y:S04]  /*21e00*/  @P1 STG.E.U16 desc[UR12][R58.64], R51 ;  /* 0x000000333a001986 */ /* 0x0003e8000c10150c */
[----:B0-----:R-:W2:Y:S04]  /*21e10*/  LDL.LU.64 R40, [R1+0xbd8] ;  /* 0x000bd80001287983 */ /* 0x001ea80000300a00 */
[----:B-1----:R-:W3:Y:S04]  /*21e20*/  LDL.LU R51, [R1+0xbd0] ;  /* 0x000bd00001337983 */ /* 0x002ee80000300800 */
[----:B------:R-:W-:Y:S04]  /*21e30*/  @P6 STG.E.U16 desc[UR12][R44.64], R46 ;  /* 0x0000002e2c006986 */ /* 0x000fe8000c10150c */
[----:B------:R0:W-:Y:S04]  /*21e40*/  @P5 STG.E.U16 desc[UR12][R48.64], R47 ;  /* 0x0000002f30005986 */ /* 0x0001e8000c10150c */
[----:B0-----:R-:W4:Y:S01]  /*21e50*/  LDL.LU R47, [R1+0xbcc] ;  /* 0x000bcc00012f7983 */ /* 0x001f220000300800 */
[----:B------:R-:W-:Y:S01]  /*21e60*/  VIADD R61, R54, 0x10 ;  /* 0x00000010363d7836 */ /* 0x000fe20000000000 */
[----:B------:R-:W-:-:S02]  /*21e70*/  ISETP.LT.AND P5, PT, R43, UR10, !P0 ;  /* 0x0000000a2b007c0c */ /* 0x000fc4000c7a1270 */
[----:B------:R-:W-:Y:S01]  /*21e80*/  ISETP.LT.AND P0, PT, R55, UR10, !P0 ;  /* 0x0000000a37007c0c */ /* 0x000fe2000c701270 */
[----:B------:R-:W-:Y:S01]  /*21e90*/  VIADD R44, R54, 0x11 ;  /* 0x00000011362c7836 */ /* 0x000fe20000000000 */
[----:B------:R-:W-:Y:S01]  /*21ea0*/  ISETP.GE.AND P2, PT, R61, UR11, PT ;  /* 0x0000000b3d007c0c */ /* 0x000fe2000bf46270 */
[----:B------:R-:W-:Y:S01]  /*21eb0*/  VIADD R61, R60, UR4 ;  /* 0x000000043c3d7c36 */ /* 0x000fe20008000000 */
[----:B------:R-:W-:Y:S02]  /*21ec0*/  ISETP.LT.AND P6, PT, R43, UR10, !P4 ;  /* 0x0000000a2b007c0c */ /* 0x000fe4000e7c1270 */
[----:B------:R-:W-:Y:S01]  /*21ed0*/  ISETP.LT.AND P4, PT, R55, UR10, !P4 ;  /* 0x0000000a37007c0c */ /* 0x000fe2000e781270 */
[----:B------:R-:W-:Y:S01]  /*21ee0*/  IMAD.WIDE R58, R61, 0x2, R2 ;  /* 0x000000023d3a7825 */ /* 0x000fe200078e0202 */
[----:B------:R-:W-:-:S03]  /*21ef0*/  ISETP.GE.AND P1, PT, R44, UR11, PT ;  /* 0x0000000b2c007c0c */ /* 0x000fc6000bf26270 */
[----:B------:R-:W-:Y:S02]  /*21f00*/  VIADD R50, R54, 0x12 ;  /* 0x0000001236327836 */ /* 0x000fe40000000000 */
[----:B------:R-:W-:-:S04]  /*21f10*/  IMAD.WIDE R44, R61, 0x2, R56 ;  /* 0x000000023d2c7825 */ /* 0x000fc800078e0238 */
[----:B------:R-:W-:-:S04]  /*21f20*/  VIADD R46, R61, UR4 ;  /* 0x000000043d2e7c36 */ /* 0x000fc80008000000 */
[----:B------:R-:W-:-:S04]  /*21f30*/  IMAD.WIDE R48, R46, 0x2, R2 ;  /* 0x000000022e307825 */ /* 0x000fc800078e0202 */
[----:B------:R-:W-:Y:S01]  /*21f40*/  VIADD R61, R46, UR4 ;  /* 0x000000042e3d7c36 */ /* 0x000fe20008000000 */
[----:B---3--:R-:W-:Y:S01]  /*21f50*/  PRMT R60, R51, 0x7632, R60 ;  /* 0x00007632333c7816 */ /* 0x008fe2000000003c */
[----:B------:R0:W-:Y:S01]  /*21f60*/  @P5 STG.E.U16 desc[UR12][R58.64], R51 ;  /* 0x000000333a005986 */ /* 0x0001e2000c10150c */
[----:B------:R-:W-:-:S03]  /*21f70*/  ISETP.GE.AND P5, PT, R50, UR11, PT ;  /* 0x0000000b32007c0c */ /* 0x000fc6000bfa6270 */
[----:B------:R1:W-:Y:S01]  /*21f80*/  @P0 STG.E.U16 desc[UR12][R44.64], R60 ;  /* 0x0000003c2c000986 */ /* 0x0003e2000c10150c */
[----:B------:R-:W-:Y:S01]  /*21f90*/  ISETP.LT.AND P0, PT, R43, UR10, !P2 ;  /* 0x0000000a2b007c0c */ /* 0x000fe2000d701270 */
[----:B0-----:R-:W-:-:S04]  /*21fa0*/  IMAD.WIDE R50, R46, 0x2, R56 ;  /* 0x000000022e327825 */ /* 0x001fc800078e0238 */
[----:B-1----:R-:W-:Y:S01]  /*21fb0*/  VIADD R44, R54, 0x13 ;  /* 0x00000013362c7836 */ /* 0x002fe20000000000 */
[----:B----4-:R-:W-:Y:S01]  /*21fc0*/  PRMT R45, R47, 0x7632, R45 ;  /* 0x000076322f2d7816 */ /* 0x010fe2000000002d */
[----:B------:R0:W-:Y:S01]  /*21fd0*/  @P6 STG.E.U16 desc[UR12][R48.64], R47 ;  /* 0x0000002f30006986 */ /* 0x0001e2000c10150c */
[----:B------:R-:W-:Y:S01]  /*21fe0*/  ISETP.LT.AND P6, PT, R43, UR10, !P1 ;  /* 0x0000000a2b007c0c */ /* 0x000fe2000cfc1270 */
[----:B------:R-:W-:Y:S02]  /*21ff0*/  VIADD R59, R61, UR4 ;  /* 0x000000043d3b7c36 */ /* 0x000fe40008000000 */
[----:B------:R1:W-:Y:S01]  /*22000*/  @P4 STG.E.U16 desc[UR12][R50.64], R45 ;  /* 0x0000002d32004986 */ /* 0x0003e2000c10150c */
[----:B------:R-:W-:-:S03]  /*22010*/  ISETP.GE.AND P4, PT, R44, UR11, PT ;  /* 0x0000000b2c007c0c */ /* 0x000fc6000bf86270 */
[----:B------:R-:W3:Y:S01]  /*22020*/  LDL.LU R43, [R1+0xbc8] ;  /* 0x000bc800012b7983 */ /* 0x000ee20000300800 */
[----:B0-----:R-:W-:-:S04]  /*22030*/  IMAD.WIDE R46, R61, 0x2, R56 ;  /* 0x000000023d2e7825 */ /* 0x001fc800078e0238 */
[--C-:B-1----:R-:W-:Y:S02]  /*22040*/  IMAD.WIDE R44, R61, 0x2, R2.reuse ;  /* 0x000000023d2c7825 */ /* 0x102fe400078e0202 */
[----:B------:R-:W4:Y:S01]  /*22050*/  LDL.LU R61, [R1+0x3ac] ;  /* 0x0003ac00013d7983 */ /* 0x000f220000300800 */
[----:B------:R-:W-:Y:S01]  /*22060*/  ISETP.LT.AND P2, PT, R55, UR10, !P2 ;  /* 0x0000000a37007c0c */ /* 0x000fe2000d741270 */
[----:B------:R-:W-:Y:S01]  /*22070*/  IMAD.WIDE R48, R59, 0x2, R2 ;  /* 0x000000023b307825 */ /* 0x000fe200078e0202 */
[----:B--2---:R-:W-:Y:S01]  /*22080*/  PRMT R60, R40, 0x7632, R60 ;  /* 0x00007632283c7816 */ /* 0x004fe2000000003c */
[----:B------:R0:W-:Y:S01]  /*22090*/  @P0 STG.E.U16 desc[UR12][R44.64], R40 ;  /* 0x000000282c000986 */ /* 0x0001e2000c10150c */
[----:B------:R-:W-:-:S09]  /*220a0*/  ISETP.LT.AND P1, PT, R55, UR10, !P1 ;  /* 0x0000000a37007c0c */ /* 0x000fd2000cf21270 */
[----:B------:R1:W-:Y:S04]  /*220b0*/  @P2 STG.E.U16 desc[UR12][R46.64], R60 ;  /* 0x0000003c2e002986 */ /* 0x0003e8000c10150c */
[----:B------:R2:W-:Y:S01]  /*220c0*/  @P6 STG.E.U16 desc[UR12][R48.64], R36 ;  /* 0x0000002430006986 */ /* 0x0005e2000c10150c */
[----:B0-----:R-:W-:Y:S01]  /*220d0*/  PRMT R40, R36, 0x7632, R40 ;  /* 0x0000763224287816 */ /* 0x001fe20000000028 */
[C---:B------:R-:W-:Y:S01]  /*220e0*/  IMAD.WIDE R44, R59.reuse, 0x2, R56 ;  /* 0x000000023b2c7825 */ /* 0x040fe200078e0238 */
[----:B------:R-:W-:-:S03]  /*220f0*/  IADD3 R51, PT, PT, R59, UR4, RZ ;  /* 0x000000043b337c10 */ /* 0x000fc6000fffe0ff */
[----:B------:R-:W-:Y:S01]  /*22100*/  VIADD R58, R54, 0x14 ;  /* 0x00000014363a7836 */ /* 0x000fe20000000000 */
[----:B------:R0:W-:Y:S01]  /*22110*/  @P1 STG.E.U16 desc[UR12][R44.64], R40 ;  /* 0x000000282c001986 */ /* 0x0001e2000c10150c */
[----:B-1----:R-:W-:-:S03]  /*22120*/  IMAD.WIDE R46, R51, 0x2, R2 ;  /* 0x00000002332e7825 */ /* 0x002fc600078e0202 */
[----:B------:R-:W-:Y:S01]  /*22130*/  ISETP.GE.AND P0, PT, R58, UR11, PT ;  /* 0x0000000b3a007c0c */ /* 0x000fe2000bf06270 */
[----:B--2---:R-:W-:Y:S01]  /*22140*/  IMAD.WIDE R48, R51, 0x2, R56 ;  /* 0x0000000233307825 */ /* 0x004fe200078e0238 */
[----:B------:R-:W-:-:S03]  /*22150*/  PRMT R58, R41, 0x7632, R58 ;  /* 0x00007632293a7816 */ /* 0x000fc6000000003a */
[----:B------:R-:W-:Y:S02]  /*22160*/  VIADD R51, R51, UR4 ;  /* 0x0000000433337c36 */ /* 0x000fe40008000000 */
[----:B------:R-:W-:Y:S02]  /*22170*/  VIADD R50, R54, 0x15 ;  /* 0x0000001536327836 */ /* 0x000fe40000000000 */
[----:B0-----:R-:W-:-:S03]  /*22180*/  IMAD.WIDE R44, R51, 0x2, R2 ;  /* 0x00000002332c7825 */ /* 0x001fc600078e0202 */
[----:B------:R-:W-:Y:S01]  /*22190*/  ISETP.GE.AND P2, PT, R50, UR11, PT ;  /* 0x0000000b32007c0c */ /* 0x000fe2000bf46270 */
[C---:B------:R-:W-:Y:S02]  /*221a0*/  VIADD R36, R54.reuse, 0x16 ;  /* 0x0000001636247836 */ /* 0x040fe40000000000 */
[----:B------:R-:W-:Y:S01]  /*221b0*/  VIADD R50, R54, 0x17 ;  /* 0x0000001736327836 */ /* 0x000fe20000000000 */
[----:B----4-:R-:W-:Y:S01]  /*221c0*/  ISETP.LT.AND P6, PT, R61, UR10, !P5 ;  /* 0x0000000a3d007c0c */ /* 0x010fe2000efc1270 */
[----:B------:R-:W0:Y:S01]  /*221d0*/  LDCU UR10, c[0x0][0x398] ;  /* 0x00007300ff0a77ac */ /* 0x000e220008000800 */
[----:B------:R-:W-:Y:S01]  /*221e0*/  ISETP.LT.AND P5, PT, R55, UR5, !P5 ;  /* 0x0000000537007c0c */ /* 0x000fe2000efa1270 */
[----:B------:R-:W1:Y:S01]  /*221f0*/  LDCU UR5, c[0x0][0x398] ;  /* 0x00007300ff0577ac */ /* 0x000e620008000800 */
[----:B------:R-:W-:Y:S02]  /*22200*/  ISETP.LT.AND P1, PT, R61, UR6, !P4 ;  /* 0x000000063d007c0c */ /* 0x000fe4000e721270 */
[----:B------:R-:W-:Y:S01]  /*22210*/  ISETP.LT.AND P4, PT, R55, UR7, !P4 ;  /* 0x0000000737007c0c */ /* 0x000fe2000e781270 */
[----:B------:R-:W2:Y:S06]  /*22220*/  LDCU UR6, c[0x0][0x398] ;  /* 0x00007300ff0677ac */ /* 0x000eac0008000800 */
[----:B------:R4:W-:Y:S01]  /*22230*/  @P6 STG.E.U16 desc[UR12][R46.64], R41 ;  /* 0x000000292e006986 */ /* 0x0009e2000c10150c */
[----:B------:R-:W0:Y:S03]  /*22240*/  LDCU UR7, c[0x0][0x398] ;  /* 0x00007300ff0777ac */ /* 0x000e260008000800 */
[----:B------:R0:W-:Y:S01]  /*22250*/  @P5 STG.E.U16 desc[UR12][R48.64], R58 ;  /* 0x0000003a30005986 */ /* 0x0001e2000c10150c */
[----:B-1----:R-:W-:Y:S01]  /*22260*/  ISETP.LT.AND P5, PT, R61, UR5, !P0 ;  /* 0x000000053d007c0c */ /* 0x002fe2000c7a1270 */
[----:B------:R-:W1:Y:S01]  /*22270*/  LDCU UR5, c[0x0][0x398] ;  /* 0x00007300ff0577ac */ /* 0x000e620008000800 */
[----:B----4-:R-:W-:Y:S01]  /*22280*/  IMAD.WIDE R40, R51, 0x2, R56 ;  /* 0x0000000233287825 */ /* 0x010fe200078e0238 */
[----:B------:R-:W-:Y:S01]  /*22290*/  PRMT R46, R37, 0x7632, R46 ;  /* 0x00007632252e7816 */ /* 0x000fe2000000002e */
[----:B------:R4:W-:Y:S01]  /*222a0*/  @P1 STG.E.U16 desc[UR12][R44.64], R37 ;  /* 0x000000252c001986 */ /* 0x0009e2000c10150c */
[----:B------:R-:W-:Y:S01]  /*222b0*/  ISETP.LT.AND P0, PT, R55, UR8, !P0 ;  /* 0x0000000837007c0c */ /* 0x000fe2000c701270 */
[----:B------:R-:W-:Y:S01]  /*222c0*/  VIADD R47, R51, UR4 ;  /* 0x00000004332f7c36 */ /* 0x000fe20008000000 */
[----:B------:R-:W-:Y:S01]  /*222d0*/  ISETP.GE.AND P6, PT, R36, UR11, PT ;  /* 0x0000000b24007c0c */ /* 0x000fe2000bfc6270 */
[----:B------:R1:W-:Y:S01]  /*222e0*/  @P4 STG.E.U16 desc[UR12][R40.64], R46 ;  /* 0x0000002e28004986 */ /* 0x0003e2000c10150c */
[----:B------:R-:W-:Y:S01]  /*222f0*/  ISETP.LT.AND P4, PT, R61, UR9, !P2 ;  /* 0x000000093d007c0c */ /* 0x000fe2000d781270 */
[C---:B------:R-:W-:Y:S01]  /*22300*/  VIADD R51, R47.reuse, UR4 ;  /* 0x000000042f337c36 */ /* 0x040fe20008000000 */
[----:B------:R-:W3:Y:S01]  /*22310*/  LDCU UR8, c[0x0][0x398] ;  /* 0x00007300ff0877ac */ /* 0x000ee20008000800 */
[----:B0-----:R-:W-:Y:S01]  /*22320*/  IMAD.WIDE R48, R47, 0x2, R2 ;  /* 0x000000022f307825 */ /* 0x001fe200078e0202 */
[----:B--2---:R-:W-:Y:S01]  /*22330*/  ISETP.LT.AND P2, PT, R55, UR6, !P2 ;  /* 0x0000000637007c0c */ /* 0x004fe2000d741270 */
[----:B------:R-:W0:Y:S01]  /*22340*/  LDCU UR6, c[0x0][0x398] ;  /* 0x00007300ff0677ac */ /* 0x000e220008000800 */
[----:B----4-:R-:W-:Y:S01]  /*22350*/  PRMT R45, R42, 0x7632, R45 ;  /* 0x000076322a2d7816 */ /* 0x010fe2000000002d */
[----:B------:R-:W-:Y:S01]  /*22360*/  IMAD.WIDE R36, R47, 0x2, R56 ;  /* 0x000000022f247825 */ /* 0x000fe200078e0238 */
[----:B------:R2:W-:Y:S01]  /*22370*/  @P5 STG.E.U16 desc[UR12][R48.64], R42 ;  /* 0x0000002a30005986 */ /* 0x0005e2000c10150c */
[----:B------:R-:W4:Y:S02]  /*22380*/  LDCU UR9, c[0x0][0x398] ;  /* 0x00007300ff0977ac */ /* 0x000f240008000800 */
[----:B-1----:R-:W-:Y:S01]  /*22390*/  IMAD.WIDE R40, R51, 0x2, R2 ;  /* 0x0000000233287825 */ /* 0x002fe200078e0202 */
[----:B------:R1:W-:Y:S03]  /*223a0*/  @P0 STG.E.U16 desc[UR12][R36.64], R45 ;  /* 0x0000002d24000986 */ /* 0x0003e6000c10150c */
[C---:B------:R-:W-:Y:S01]  /*223b0*/  VIADD R44, R54.reuse, 0x18 ;  /* 0x00000018362c7836 */ /* 0x040fe20000000000 */
[----:B------:R0:W-:Y:S01]  /*223c0*/  @P4 STG.E.U16 desc[UR12][R40.64], R38 ;  /* 0x0000002628004986 */ /* 0x0001e2000c10150c */
[----:B------:R-:W-:Y:S01]  /*223d0*/  ISETP.LT.AND P4, PT, R61, UR5, !P6 ;  /* 0x000000053d007c0c */ /* 0x000fe2000f781270 */
[----:B------:R-:W4:Y:S01]  /*223e0*/  LDCU UR5, c[0x0][0x398] ;  /* 0x00007300ff0577ac */ /* 0x000f220008000800 */
[----:B------:R-:W-:Y:S01]  /*223f0*/  ISETP.LT.AND P6, PT, R55, UR7, !P6 ;  /* 0x0000000737007c0c */ /* 0x000fe2000f7c1270 */
[----:B--2---:R-:W-:Y:S01]  /*22400*/  VIADD R42, R54, 0x19 ;  /* 0x00000019362a7836 */ /* 0x004fe20000000000 */
[----:B------:R-:W-:Y:S01]  /*22410*/  ISETP.GE.AND P5, PT, R44, UR11, PT ;  /* 0x0000000b2c007c0c */ /* 0x000fe2000bfa6270 */
[----:B------:R-:W2:Y:S01]  /*22420*/  LDCU UR7, c[0x0][0x398] ;  /* 0x00007300ff0777ac */ /* 0x000ea20008000800 */
[----:B-1----:R-:W-:Y:S01]  /*22430*/  PRMT R37, R38, 0x7632, R37 ;  /* 0x0000763226257816 */ /* 0x002fe20000000025 */
[----:B------:R-:W-:Y:S01]  /*22440*/  IMAD.WIDE R44, R51, 0x2, R56 ;  /* 0x00000002332c7825 */ /* 0x000fe200078e0238 */
[----:B------:R-:W-:-:S03]  /*22450*/  ISETP.GE.AND P1, PT, R50, UR11, PT ;  /* 0x0000000b32007c0c */ /* 0x000fc6000bf26270 */
[----:B------:R-:W-:Y:S01]  /*22460*/  VIADD R51, R51, UR4 ;  /* 0x0000000433337c36 */ /* 0x000fe20008000000 */
[----:B------:R-:W-:Y:S01]  /*22470*/  ISETP.GE.AND P0, PT, R42, UR11, PT ;  /* 0x0000000b2a007c0c */ /* 0x000fe2000bf06270 */
[----:B------:R1:W-:Y:S01]  /*22480*/  @P2 STG.E.U16 desc[UR12][R44.64], R37 ;  /* 0x000000252c002986 */ /* 0x0003e2000c10150c */
[----:B---3--:R-:W-:Y:S01]  /*22490*/  PRMT R42, R43, 0x7632, R42 ;  /* 0x000076322b2a7816 */ /* 0x008fe2000000002a */
[----:B0-----:R-:W-:Y:S01]  /*224a0*/  IMAD.WIDE R40, R51, 0x2, R2 ;  /* 0x0000000233287825 */ /* 0x001fe200078e0202 */
[----:B------:R-:W-:Y:S01]  /*224b0*/  ISETP.LT.AND P2, PT, R61, UR8, !P1 ;  /* 0x000000083d007c0c */ /* 0x000fe2000cf41270 */
[----:B------:R-:W0:Y:S01]  /*224c0*/  LDCU UR8, c[0x0][0x398] ;  /* 0x00007300ff0877ac */ /* 0x000e220008000800 */
[----:B------:R-:W-:Y:S02]  /*224d0*/  ISETP.LT.AND P1, PT, R55, UR6, !P1 ;  /* 0x0000000637007c0c */ /* 0x000fe4000cf21270 */
[----:B------:R3:W-:Y:S01]  /*224e0*/  @P4 STG.E.U16 desc[UR12][R40.64], R43 ;  /* 0x0000002b28004986 */ /* 0x0007e2000c10150c */
[----:B------:R-:W-:Y:S01]  /*224f0*/  VIADD R38, R54, 0x1a ;  /* 0x0000001a36267836 */ /* 0x000fe20000000000 */
[----:B------:R-:W-:Y:S01]  /*22500*/  PRMT R46, R39, 0x7632, R46 ;  /* 0x00007632272e7816 */ /* 0x000fe2000000002e */
[----:B------:R-:W0:Y:S01]  /*22510*/  LDCU UR6, c[0x0][0x398] ;  /* 0x00007300ff0677ac */ /* 0x000e220008000800 */
[----:B-1----:R-:W-:-:S04]  /*22520*/  IMAD.WIDE R36, R51, 0x2, R56 ;  /* 0x0000000233247825 */ /* 0x002fc800078e0238 */
[----:B------:R-:W-:Y:S01]  /*22530*/  VIADD R51, R51, UR4 ;  /* 0x0000000433337c36 */ /* 0x000fe20008000000 */
[----:B------:R1:W-:Y:S01]  /*22540*/  @P6 STG.E.U16 desc[UR12][R36.64], R42 ;  /* 0x0000002a24006986 */ /* 0x0003e2000c10150c */
[----:B----4-:R-:W-:Y:S01]  /*22550*/  ISETP.LT.AND P6, PT, R61, UR9, !P5 ;  /* 0x000000093d007c0c */ /* 0x010fe2000efc1270 */
[----:B------:R-:W4:Y:S01]  /*22560*/  LDCU UR9, c[0x0][0x398] ;  /* 0x00007300ff0977ac */ /* 0x000f220008000800 */
[----:B------:R-:W-:Y:S02]  /*22570*/  ISETP.LT.AND P5, PT, R55, UR5, !P5 ;  /* 0x0000000537007c0c */ /* 0x000fe4000efa1270 */
[C---:B------:R-:W-:Y:S01]  /*22580*/  IADD3 R47, PT, PT, R51.reuse, UR4, RZ ;  /* 0x00000004332f7c10 */ /* 0x040fe2000fffe0ff */
[----:B------:R-:W0:Y:S01]  /*22590*/  LDCU UR5, c[0x0][0x398] ;  /* 0x00007300ff0577ac */ /* 0x000e220008000800 */
[----:B------:R-:W-:Y:S01]  /*225a0*/  IMAD.WIDE R44, R51, 0x2, R2 ;  /* 0x00000002332c7825 */ /* 0x000fe200078e0202 */
[----:B------:R-:W-:-:S03]  /*225b0*/  ISETP.GE.AND P4, PT, R38, UR11, PT ;  /* 0x0000000b26007c0c */ /* 0x000fc6000bf86270 */
[----:B---3--:R-:W-:-:S04]  /*225c0*/  IMAD.WIDE R40, R47, 0x2, R2 ;  /* 0x000000022f287825 */ /* 0x008fc800078e0202 */
[--C-:B-1----:R-:W-:Y:S01]  /*225d0*/  IMAD.WIDE R42, R51, 0x2, R56.reuse ;  /* 0x00000002332a7825 */ /* 0x102fe200078e0238 */
[----:B------:R1:W-:Y:S03]  /*225e0*/  @P2 STG.E.U16 desc[UR12][R44.64], R39 ;  /* 0x000000272c002986 */ /* 0x0003e6000c10150c */
[----:B------:R-:W-:Y:S01]  /*225f0*/  VIADD R38, R54, 0x1b ;  /* 0x0000001b36267836 */ /* 0x000fe20000000000 */
[----:B------:R3:W-:Y:S01]  /*22600*/  @P1 STG.E.U16 desc[UR12][R42.64], R46 ;  /* 0x0000002e2a001986 */ /* 0x0007e2000c10150c */
[----:B------:R-:W-:Y:S01]  /*22610*/  IMAD.WIDE R36, R47, 0x2, R56 ;  /* 0x000000022f247825 */ /* 0x000fe200078e0238 */
[----:B------:R-:W-:Y:S02]  /*22620*/  PRMT R48, R32, 0x7632, R48 ;  /* 0x0000763220307816 */ /* 0x000fe40000000030 */
[----:B------:R1:W-:Y:S01]  /*22630*/  @P6 STG.E.U16 desc[UR12][R40.64], R32 ;  /* 0x0000002028006986 */ /* 0x0003e2000c10150c */
[----:B--2---:R-:W-:-:S02]  /*22640*/  ISETP.LT.AND P6, PT, R61, UR7, !P0 ;  /* 0x000000073d007c0c */ /* 0x004fc4000c7c1270 */
[----:B------:R-:W-:Y:S01]  /*22650*/  ISETP.GE.AND P2, PT, R38, UR11, PT ;  /* 0x0000000b26007c0c */ /* 0x000fe2000bf46270 */
[----:B------:R-:W-:Y:S01]  /*22660*/  VIADD R38, R54, 0x1c ;  /* 0x0000001c36267836 */ /* 0x000fe20000000000 */
[----:B0-----:R-:W-:Y:S01]  /*22670*/  ISETP.LT.AND P0, PT, R55, UR8, !P0 ;  /* 0x0000000837007c0c */ /* 0x001fe2000c701270 */
[----:B------:R-:W-:Y:S01]  /*22680*/  VIADD R47, R47, UR4 ;  /* 0x000000042f2f7c36 */ /* 0x000fe20008000000 */
[----:B------:R-:W0:Y:S01]  /*22690*/  LDCU UR7, c[0x0][0x398] ;  /* 0x00007300ff0777ac */ /* 0x000e220008000800 */
[----:B------:R2:W-:Y:S01]  /*226a0*/  @P5 STG.E.U16 desc[UR12][R36.64], R48 ;  /* 0x0000003024005986 */ /* 0x0005e2000c10150c */
[----:B------:R-:W-:Y:S02]  /*226b0*/  ISETP.LT.AND P5, PT, R61, UR10, !P4 ;  /* 0x0000000a3d007c0c */ /* 0x000fe4000e7a1270 */
[----:B------:R-:W-:Y:S01]  /*226c0*/  ISETP.GE.AND P1, PT, R38, UR11, PT ;  /* 0x0000000b26007c0c */ /* 0x000fe2000bf26270 */
[----:B-1----:R-:W-:Y:S01]  /*226d0*/  IMAD.WIDE R38, R47, 0x2, R2 ;  /* 0x000000022f267825 */ /* 0x002fe200078e0202 */
[----:B------:R-:W-:Y:S01]  /*226e0*/  ISETP.LT.AND P4, PT, R55, UR5, !P4 ;  /* 0x0000000537007c0c */ /* 0x000fe2000e781270 */
[----:B------:R-:W1:Y:S01]  /*226f0*/  LDCU UR5, c[0x0][0x398] ;  /* 0x00007300ff0577ac */ /* 0x000e620008000800 */
[----:B---3--:R-:W-:Y:S01]  /*22700*/  PRMT R43, R28, 0x7632, R43 ;  /* 0x000076321c2b7816 */ /* 0x008fe2000000002b */
[----:B------:R-:W-:-:S02]  /*22710*/  VIADD R45, R47, UR4 ;  /* 0x000000042f2d7c36 */ /* 0x000fc40008000000 */
[----:B------:R-:W-:Y:S01]  /*22720*/  VIADD R32, R54, 0x1d ;  /* 0x0000001d36207836 */ /* 0x000fe20000000000 */
[----:B------:R-:W3:Y:S01]  /*22730*/  LDCU UR8, c[0x0][0x398] ;  /* 0x00007300ff0877ac */ /* 0x000ee20008000800 */
[----:B--2---:R-:W-:Y:S01]  /*22740*/  IMAD.WIDE R36, R47, 0x2, R56 ;  /* 0x000000022f247825 */ /* 0x004fe200078e0238 */
[----:B------:R-:W-:Y:S01]  /*22750*/  @P6 STG.E.U16 desc[UR12][R38.64], R28 ;  /* 0x0000001c26006986 */ /* 0x000fe2000c10150c */
[----:B------:R-:W-:Y:S01]  /*22760*/  PRMT R44, R29, 0x7632, R44 ;  /* 0x000076321d2c7816 */ /* 0x000fe2000000002c */
[----:B------:R-:W2:Y:S01]  /*22770*/  LDCU UR10, c[0x0][0x398] ;  /* 0x00007300ff0a77ac */ /* 0x000ea20008000800 */
[----:B------:R-:W-:Y:S01]  /*22780*/  IMAD.WIDE R40, R45, 0x2, R2 ;  /* 0x000000022d287825 */ /* 0x000fe200078e0202 */
[----:B------:R0:W-:Y:S01]  /*22790*/  @P0 STG.E.U16 desc[UR12][R36.64], R43 ;  /* 0x0000002b24000986 */ /* 0x0001e2000c10150c */
[----:B------:R-:W-:Y:S01]  /*227a0*/  ISETP.LT.AND P0, PT, R61, UR6, !P2 ;  /* 0x000000063d007c0c */ /* 0x000fe2000d701270 */
[----:B------:R-:W1:Y:S01]  /*227b0*/  LDCU UR6, c[0x0][0x398] ;  /* 0x00007300ff0677ac */ /* 0x000e620008000800 */
[----:B------:R-:W-:Y:S01]  /*227c0*/  ISETP.GE.AND P6, PT, R32, UR11, PT ;  /* 0x0000000b20007c0c */ /* 0x000fe2000bfc6270 */
[----:B------:R1:W-:Y:S01]  /*227d0*/  @P5 STG.E.U16 desc[UR12][R40.64], R33 ;  /* 0x0000002128005986 */ /* 0x0003e2000c10150c */
[----:B----4-:R-:W-:Y:S01]  /*227e0*/  ISETP.LT.AND P2, PT, R55, UR9, !P2 ;  /* 0x0000000937007c0c */ /* 0x010fe2000d741270 */
[----:B------:R-:W-:Y:S01]  /*227f0*/  VIADD R32, R54, 0x1e ;  /* 0x0000001e36207836 */ /* 0x000fe20000000000 */
[----:B------:R-:W4:Y:S01]  /*22800*/  LDCU UR9, c[0x0][0x398] ;  /* 0x00007300ff0977ac */ /* 0x000f220008000800 */
[----:B0-----:R-:W-:Y:S01]  /*22810*/  PRMT R37, R33, 0x7632, R37 ;  /* 0x0000763221257816 */ /* 0x001fe20000000025 */
[----:B------:R-:W-:-:S05]  /*22820*/  IMAD.WIDE R42, R45, 0x2, R56 ;  /* 0x000000022d2a7825 */ /* 0x000fca00078e0238 */
[----:B------:R0:W-:Y:S01]  /*22830*/  @P4 STG.E.U16 desc[UR12][R42.64], R37 ;  /* 0x000000252a004986 */ /* 0x0001e2000c10150c */
[----:B------:R-:W-:Y:S01]  /*22840*/  ISETP.LT.AND P4, PT, R61, UR7, !P1 ;  /* 0x000000073d007c0c */ /* 0x000fe2000cf81270 */
[----:B------:R-:W-:Y:S01]  /*22850*/  VIADD R45, R45, UR4 ;  /* 0x000000042d2d7c36 */ /* 0x000fe20008000000 */
[----:B------:R-:W2:Y:S01]  /*22860*/  LDCU UR7, c[0x0][0x398] ;  /* 0x00007300ff0777ac */ /* 0x000ea20008000800 */
[----:B------:R-:W-:Y:S02]  /*22870*/  ISETP.GE.AND P5, PT, R32, UR11, PT ;  /* 0x0000000b20007c0c */ /* 0x000fe4000bfa6270 */
[----:B-1----:R-:W-:Y:S01]  /*22880*/  IMAD.WIDE R32, R45, 0x2, R2 ;  /* 0x000000022d207825 */ /* 0x002fe200078e0202 */
[----:B------:R-:W-:Y:S01]  /*22890*/  ISETP.LT.AND P1, PT, R55, UR5, !P1 ;  /* 0x0000000537007c0c */ /* 0x000fe2000cf21270 */
[----:B------:R-:W1:Y:S02]  /*228a0*/  LDCU UR5, c[0x0][0x398] ;  /* 0x00007300ff0577ac */ /* 0x000e640008000800 */
[----:B------:R-:W-:-:S02]  /*228b0*/  VIADD R28, R54, 0x1f ;  /* 0x0000001f361c7836 */ /* 0x000fc40000000000 */
[C---:B0-----:R-:W-:Y:S01]  /*228c0*/  IMAD.WIDE R36, R45.reuse, 0x2, R56 ;  /* 0x000000022d247825 */ /* 0x041fe200078e0238 */
[----:B------:R0:W-:Y:S03]  /*228d0*/  @P0 STG.E.U16 desc[UR12][R32.64], R29 ;  /* 0x0000001d20000986 */ /* 0x0001e6000c10150c */
[----:B------:R-:W-:Y:S01]  /*228e0*/  VIADD R41, R45, UR4 ;  /* 0x000000042d297c36 */ /* 0x000fe20008000000 */
[----:B------:R1:W-:Y:S01]  /*228f0*/  @P2 STG.E.U16 desc[UR12][R36.64], R44 ;  /* 0x0000002c24002986 */ /* 0x0003e2000c10150c */
[----:B------:R-:W-:Y:S02]  /*22900*/  ISETP.GE.AND P0, PT, R28, UR11, PT ;  /* 0x0000000b1c007c0c */ /* 0x000fe4000bf06270 */
[----:B------:R-:W-:Y:S01]  /*22910*/  IMAD.WIDE R38, R41, 0x2, R2 ;  /* 0x0000000229267825 */ /* 0x000fe200078e0202 */
[----:B------:R-:W-:Y:S01]  /*22920*/  ISETP.LT.AND P2, PT, R61, UR6, !P6 ;  /* 0x000000063d007c0c */ /* 0x000fe2000f741270 */
[----:B------:R-:W4:Y:S01]  /*22930*/  LDCU UR6, c[0x0][0x398] ;  /* 0x00007300ff0677ac */ /* 0x000f220008000800 */
[----:B---3--:R-:W-:Y:S01]  /*22940*/  ISETP.LT.AND P6, PT, R55, UR8, !P6 ;  /* 0x0000000837007c0c */ /* 0x008fe2000f7c1270 */
[----:B0-----:R-:W-:Y:S01]  /*22950*/  IMAD.WIDE R28, R41, 0x2, R56 ;  /* 0x00000002291c7825 */ /* 0x001fe200078e0238 */
[----:B------:R-:W0:Y:S01]  /*22960*/  LDCU UR8, c[0x0][0x398] ;  /* 0x00007300ff0877ac */ /* 0x000e220008000800 */
[----:B-1----:R-:W-:-:S02]  /*22970*/  PRMT R37, R34, 0x7632, R37 ;  /* 0x0000763222257816 */ /* 0x002fc40000000025 */
[----:B------:R-:W-:Y:S01]  /*22980*/  VIADD R43, R41, UR4 ;  /* 0x00000004292b7c36 */ /* 0x000fe20008000000 */
[----:B------:R1:W-:Y:S04]  /*22990*/  @P4 STG.E.U16 desc[UR12][R38.64], R34 ;  /* 0x0000002226004986 */ /* 0x0003e8000c10150c */
[----:B------:R3:W-:Y:S01]  /*229a0*/  @P1 STG.E.U16 desc[UR12][R28.64], R37 ;  /* 0x000000251c001986 */ /* 0x0007e2000c10150c */
[----:B--2---:R-:W-:Y:S01]  /*229b0*/  ISETP.LT.AND P1, PT, R61, UR7, !P5 ;  /* 0x000000073d007c0c */ /* 0x004fe2000ef21270 */
[----:B------:R-:W-:Y:S01]  /*229c0*/  IMAD.WIDE R32, R43, 0x2, R2 ;  /* 0x000000022b207825 */ /* 0x000fe200078e0202 */
[----:B----4-:R-:W-:Y:S01]  /*229d0*/  ISETP.LT.AND P5, PT, R55, UR9, !P5 ;  /* 0x0000000937007c0c */ /* 0x010fe2000efa1270 */
[----:B------:R-:W2:Y:S02]  /*229e0*/  LDCU UR7, c[0x0][0x398] ;  /* 0x00007300ff0777ac */ /* 0x000ea40008000800 */
[----:B-1----:R-:W-:Y:S01]  /*229f0*/  VIADD R34, R54, 0x21 ;  /* 0x0000002136227836 */ /* 0x002fe20000000000 */
[----:B---3--:R-:W-:Y:S01]  /*22a00*/  PRMT R29, R30, 0x7632, R29 ;  /* 0x000076321e1d7816 */ /* 0x008fe2000000001d */
[C---:B------:R-:W-:Y:S01]  /*22a10*/  IMAD.WIDE R36, R43.reuse, 0x2, R56 ;  /* 0x000000022b247825 */ /* 0x040fe200078e0238 */
[----:B------:R1:W-:Y:S01]  /*22a20*/  @P2 STG.E.U16 desc[UR12][R32.64], R30 ;  /* 0x0000001e20002986 */ /* 0x0003e2000c10150c */
[----:B------:R-:W-:Y:S01]  /*22a30*/  IADD3 R40, PT, PT, R54, 0x20, RZ ;  /* 0x0000002036287810 */ /* 0x000fe20007ffe0ff */
[----:B------:R-:W3:Y:S01]  /*22a40*/  LDCU UR9, c[0x0][0x398] ;  /* 0x00007300ff0977ac */ /* 0x000ee20008000800 */
[----:B------:R-:W-:Y:S01]  /*22a50*/  VIADD R43, R43, UR4 ;  /* 0x000000042b2b7c36 */ /* 0x000fe20008000000 */
[----:B------:R4:W-:Y:S01]  /*22a60*/  @P6 STG.E.U16 desc[UR12][R36.64], R29 ;  /* 0x0000001d24006986 */ /* 0x0009e2000c10150c */
[----:B------:R-:W-:-:S02]  /*22a70*/  ISETP.GE.AND P2, PT, R34, UR11, PT ;  /* 0x0000000b22007c0c */ /* 0x000fc4000bf46270 */
[----:B------:R-:W-:Y:S02]  /*22a80*/  PRMT R34, R35, 0x7632, R34 ;  /* 0x0000763223227816 */ /* 0x000fe40000000022 */
[----:B------:R-:W-:Y:S01]  /*22a90*/  ISETP.GE.AND P4, PT, R40, UR11, PT ;  /* 0x0000000b28007c0c */ /* 0x000fe2000bf86270 */
[----:B-1----:R-:W-:-:S04]  /*22aa0*/  IMAD.WIDE R32, R43, 0x2, R56 ;  /* 0x000000022b207825 */ /* 0x002fc800078e0238 */
[----:B----4-:R-:W-:Y:S01]  /*22ab0*/  IMAD.WIDE R28, R43, 0x2, R2 ;  /* 0x000000022b1c7825 */ /* 0x010fe200078e0202 */
[----:B------:R-:W-:Y:S01]  /*22ac0*/  ISETP.LT.AND P6, PT, R61, UR5, !P0 ;  /* 0x000000053d007c0c */ /* 0x000fe2000c7c1270 */
[----:B------:R-:W1:Y:S01]  /*22ad0*/  LDCU UR5, c[0x0][0x398] ;  /* 0x00007300ff0577ac */ /* 0x000e620008000800 */
[----:B------:R-:W-:Y:S02]  /*22ae0*/  ISETP.LT.AND P0, PT, R55, UR6, !P0 ;  /* 0x0000000637007c0c */ /* 0x000fe4000c701270 */
[----:B------:R4:W-:Y:S01]  /*22af0*/  @P1 STG.E.U16 desc[UR12][R28.64], R35 ;  /* 0x000000231c001986 */ /* 0x0009e2000c10150c */
[----:B------:R-:W-:Y:S01]  /*22b00*/  VIADD R43, R43, UR4 ;  /* 0x000000042b2b7c36 */ /* 0x000fe20008000000 */
[----:B------:R-:W-:Y:S01]  /*22b10*/  PRMT R38, R31, 0x7632, R38 ;  /* 0x000076321f267816 */ /* 0x000fe20000000026 */
[----:B------:R-:W-:Y:S01]  /*22b20*/  VIADD R30, R54, 0x22 ;  /* 0x00000022361e7836 */ /* 0x000fe20000000000 */
[----:B------:R1:W-:Y:S01]  /*22b30*/  @P5 STG.E.U16 desc[UR12][R32.64], R34 ;  /* 0x0000002220005986 */ /* 0x0003e2000c10150c */
[----:B0-----:R-:W-:Y:S01]  /*22b40*/  ISETP.LT.AND P5, PT, R61, UR8, !P4 ;  /* 0x000000083d007c0c */ /* 0x001fe2000e7a1270 */
[----:B------:R-:W-:Y:S01]  /*22b50*/  VIADD R39, R43, UR4 ;  /* 0x000000042b277c36 */ /* 0x000fe20008000000 */
[----:B------:R-:W-:Y:S01]  /*22b60*/  ISETP.LT.AND P4, PT, R55, UR10, !P4 ;  /* 0x0000000a37007c0c */ /* 0x000fe2000e781270 */
[C---:B------:R-:W-:Y:S01]  /*22b70*/  IMAD.WIDE R36, R43.reuse, 0x2, R2 ;  /* 0x000000022b247825 */ /* 0x040fe200078e0202 */
[----:B------:R-:W-:Y:S01]  /*22b80*/  PRMT R40, R24, 0x7632, R40 ;  /* 0x0000763218287816 */ /* 0x000fe20000000028 */
[----:B------:R-:W0:Y:S02]  /*22b90*/  LDCU UR6, c[0x0][0x398] ;  /* 0x00007300ff0677ac */ /* 0x000e240008000800 */
[----:B----4-:R-:W-:Y:S01]  /*22ba0*/  IMAD.WIDE R28, R43, 0x2, R56 ;  /* 0x000000022b1c7825 */ /* 0x010fe200078e0238 */
[----:B------:R-:W-:Y:S01]  /*22bb0*/  ISETP.GE.AND P1, PT, R30, UR11, PT ;  /* 0x0000000b1e007c0c */ /* 0x000fe2000bf26270 */
[----:B------:R-:W4:Y:S02]  /*22bc0*/  LDCU UR8, c[0x0][0x398] ;  /* 0x00007300ff0877ac */ /* 0x000f240008000800 */
[C---:B-1----:R-:W-:Y:S01]  /*22bd0*/  IMAD.WIDE R32, R39.reuse, 0x2, R2 ;  /* 0x0000000227207825 */ /* 0x042fe200078e0202 */
[----:B------:R1:W-:Y:S01]  /*22be0*/  @P6 STG.E.U16 desc[UR12][R36.64], R31 ;  /* 0x0000001f24006986 */ /* 0x0003e2000c10150c */
[----:B------:R-:W0:Y:S02]  /*22bf0*/  LDCU UR10, c[0x0][0x398] ;  /* 0x00007300ff0a77ac */ /* 0x000e240008000800 */
[----:B------:R-:W-:Y:S01]  /*22c00*/  IMAD.WIDE R34, R39, 0x2, R56 ;  /* 0x0000000227227825 */ /* 0x000fe200078e0238 */
[----:B------:R-:W-:Y:S03]  /*22c10*/  @P0 STG.E.U16 desc[UR12][R28.64], R38 ;  /* 0x000000261c000986 */ /* 0x000fe6000c10150c */
[----:B------:R-:W-:Y:S01]  /*22c20*/  VIADD R30, R54, 0x23 ;  /* 0x00000023361e7836 */ /* 0x000fe20000000000 */
[----:B------:R0:W-:Y:S01]  /*22c30*/  @P5 STG.E.U16 desc[UR12][R32.64], R24 ;  /* 0x0000001820005986 */ /* 0x0001e2000c10150c */
[C---:B------:R-:W-:Y:S01]  /*22c40*/  ISETP.LT.AND P5, PT, R61.reuse, UR5, !P1 ;  /* 0x000000053d007c0c */ /* 0x040fe2000cfa1270 */
[----:B------:R-:W4:Y:S02]  /*22c50*/  LDCU UR5, c[0x0][0x398] ;  /* 0x00007300ff0577ac */ /* 0x000f240008000800 */
[----:B------:R4:W-:Y:S01]  /*22c60*/  @P4 STG.E.U16 desc[UR12][R34.64], R40 ;  /* 0x0000002822004986 */ /* 0x0009e2000c10150c */
[----:B--2---:R-:W-:Y:S01]  /*22c70*/  ISETP.LT.AND P4, PT, R61, UR7, !P2 ;  /* 0x000000073d007c0c */ /* 0x004fe2000d781270 */
[----:B-1----:R-:W-:Y:S01]  /*22c80*/  VIADD R31, R39, UR4 ;  /* 0x00000004271f7c36 */ /* 0x002fe20008000000 */
[----:B---3--:R-:W-:Y:S01]  /*22c90*/  ISETP.LT.AND P2, PT, R55, UR9, !P2 ;  /* 0x0000000937007c0c */ /* 0x008fe2000d741270 */
[----:B------:R-:W1:Y:S01]  /*22ca0*/  LDCU UR7, c[0x0][0x398] ;  /* 0x00007300ff0777ac */ /* 0x000e620008000800 */
[----:B------:R-:W-:Y:S01]  /*22cb0*/  ISETP.GE.AND P6, PT, R30, UR11, PT ;  /* 0x0000000b1e007c0c */ /* 0x000fe2000bfc6270 */
[----:B------:R-:W-:-:S02]  /*22cc0*/  VIADD R30, R54, 0x24 ;  /* 0x00000024361e7836 */ /* 0x000fc40000000000 */
[C---:B------:R-:W-:Y:S01]  /*22cd0*/  VIADD R37, R31.reuse, UR4 ;  /* 0x000000041f257c36 */ /* 0x040fe20008000000 */
[----:B0-----:R-:W-:Y:S01]  /*22ce0*/  PRMT R24, R20, 0x7632, R24 ;  /* 0x0000763214187816 */ /* 0x001fe20000000018 */
[C---:B------:R-:W-:Y:S01]  /*22cf0*/  IMAD.WIDE R28, R31.reuse, 0x2, R2 ;  /* 0x000000021f1c7825 */ /* 0x040fe200078e0202 */
[----:B------:R-:W-:Y:S01]  /*22d00*/  ISETP.GE.AND P0, PT, R30, UR11, PT ;  /* 0x0000000b1e007c0c */ /* 0x000fe2000bf06270 */
[----:B------:R-:W0:Y:S02]  /*22d10*/  LDCU UR9, c[0x0][0x398] ;  /* 0x00007300ff0977ac */ /* 0x000e240008000800 */
[----:B------:R-:W-:Y:S01]  /*22d20*/  IMAD.WIDE R30, R31, 0x2, R56 ;  /* 0x000000021f1e7825 */ /* 0x000fe200078e0238 */
[----:B------:R2:W-:Y:S03]  /*22d30*/  @P4 STG.E.U16 desc[UR12][R28.64], R20 ;  /* 0x000000141c004986 */ /* 0x0005e6000c10150c */
[----:B------:R-:W-:Y:S01]  /*22d40*/  IMAD.WIDE R32, R37, 0x2, R2 ;  /* 0x0000000225207825 */ /* 0x000fe200078e0202 */
[----:B------:R3:W-:Y:S01]  /*22d50*/  @P2 STG.E.U16 desc[UR12][R30.64], R24 ;  /* 0x000000181e002986 */ /* 0x0007e2000c10150c */
[----:B------:R-:W-:Y:S01]  /*22d60*/  ISETP.LT.AND P2, PT, R55, UR14, !P1 ;  /* 0x0000000e37007c0c */ /* 0x000fe2000cf41270 */
[----:B------:R-:W0:Y:S02]  /*22d70*/  LDCU UR14, c[0x0][0x398] ;  /* 0x00007300ff0e77ac */ /* 0x000e240008000800 */
[----:B------:R1:W-:Y:S01]  /*22d80*/  @P5 STG.E.U16 desc[UR12][R32.64], R25 ;  /* 0x0000001920005986 */ /* 0x0003e2000c10150c */
[----:B------:R-:W-:Y:S01]  /*22d90*/  ISETP.LT.AND P5, PT, R61, UR6, !P6 ;  /* 0x000000063d007c0c */ /* 0x000fe2000f7a1270 */
[----:B----4-:R-:W-:Y:S01]  /*22da0*/  VIADD R34, R54, 0x25 ;  /* 0x0000002536227836 */ /* 0x010fe20000000000 */
[----:B------:R-:W-:-:S02]  /*22db0*/  ISETP.LT.AND P6, PT, R55, UR8, !P6 ;  /* 0x0000000837007c0c */ /* 0x000fc4000f7c1270 */
[C---:B------:R-:W-:Y:S01]  /*22dc0*/  IADD3 R35, PT, PT, R37.reuse, UR4, RZ ;  /* 0x0000000425237c10 */ /* 0x040fe2000fffe0ff */
[----:B--2---:R-:W-:Y:S01]  /*22dd0*/  IMAD.WIDE R28, R37, 0x2, R56 ;  /* 0x00000002251c7825 */ /* 0x004fe200078e0238 */
[----:B------:R-:W2:Y:S03]  /*22de0*/  LDCU UR6, c[0x0][0x398] ;  /* 0x00007300ff0677ac */ /* 0x000ea60008000800 */
[----:B---3--:R-:W-:Y:S01]  /*22df0*/  IMAD.WIDE R30, R35, 0x2, R2 ;  /* 0x00000002231e7825 */ /* 0x008fe200078e0202 */
[----:B-1----:R-:W-:Y:S01]  /*22e00*/  PRMT R33, R25, 0x7632, R33 ;  /* 0x0000763219217816 */ /* 0x002fe20000000021 */
[----:B------:R-:W1:Y:S02]  /*22e10*/  LDCU UR8, c[0x0][0x398] ;  /* 0x00007300ff0877ac */ /* 0x000e640008000800 */
[----:B------:R-:W-:Y:S01]  /*22e20*/  VIADD R20, R54, 0x26 ;  /* 0x0000002636147836 */ /* 0x000fe20000000000 */
[----:B------:R-:W-:Y:S01]  /*22e30*/  PRMT R32, R21, 0x7632, R32 ;  /* 0x0000763215207816 */ /* 0x000fe20000000020 */
[----:B------:R-:W-:Y:S01]  /*22e40*/  IMAD.WIDE R24, R35, 0x2, R56 ;  /* 0x0000000223187825 */ /* 0x000fe200078e0238 */
[----:B------:R-:W-:Y:S01]  /*22e50*/  ISETP.GE.AND P4, PT, R34, UR11, PT ;  /* 0x0000000b22007c0c */ /* 0x000fe2000bf86270 */
[----:B------:R3:W-:Y:S01]  /*22e60*/  @P2 STG.E.U16 desc[UR12][R28.64], R33 ;  /* 0x000000211c002986 */ /* 0x0007e2000c10150c */
[----:B------:R-:W-:-:S03]  /*22e70*/  ISETP.GE.AND P1, PT, R20, UR11, PT ;  /* 0x0000000b14007c0c */ /* 0x000fc6000bf26270 */
[----:B------:R4:W-:Y:S01]  /*22e80*/  @P5 STG.E.U16 desc[UR12][R30.64], R21 ;  /* 0x000000151e005986 */ /* 0x0009e2000c10150c */
[----:B------:R-:W-:Y:S01]  /*22e90*/  ISETP.LT.AND P5, PT, R61, UR10, !P0 ;  /* 0x0000000a3d007c0c */ /* 0x000fe2000c7a1270 */
[----:B------:R-:W-:Y:S01]  /*22ea0*/  VIADD R20, R54, 0x27 ;  /* 0x0000002736147836 */ /* 0x000fe20000000000 */
[----:B------:R-:W-:Y:S01]  /*22eb0*/  ISETP.LT.AND P2, PT, R55, UR5, !P0 ;  /* 0x0000000537007c0c */ /* 0x000fe2000c741270 */
[----:B------:R0:W-:Y:S01]  /*22ec0*/  @P6 STG.E.U16 desc[UR12][R24.64], R32 ;  /* 0x0000002018006986 */ /* 0x0001e2000c10150c */
[----:B------:R-:W-:Y:S01]  /*22ed0*/  VIADD R35, R35, UR4 ;  /* 0x0000000423237c36 */ /* 0x000fe20008000000 */
[----:B------:R-:W-:Y:S01]  /*22ee0*/  ISETP.LT.AND P6, PT, R61, UR7, !P4 ;  /* 0x000000073d007c0c */ /* 0x000fe2000e7c1270 */
[----:B------:R-:W1:Y:S01]  /*22ef0*/  LDCU UR5, c[0x0][0x398] ;  /* 0x00007300ff0577ac */ /* 0x000e620008000800 */
[----:B------:R-:W-:Y:S01]  /*22f00*/  ISETP.GE.AND P0, PT, R20, UR11, PT ;  /* 0x0000000b14007c0c */ /* 0x000fe2000bf06270 */
[C---:B---3--:R-:W-:Y:S01]  /*22f10*/  VIADD R33, R35.reuse, UR4 ;  /* 0x0000000423217c36 */ /* 0x048fe20008000000 */
[----:B------:R-:W3:Y:S01]  /*22f20*/  LDCU UR7, c[0x0][0x398] ;  /* 0x00007300ff0777ac */ /* 0x000ee20008000800 */
[C---:B----4-:R-:W-:Y:S01]  /*22f30*/  IMAD.WIDE R20, R35.reuse, 0x2, R2 ;  /* 0x0000000223147825 */ /* 0x050fe200078e0202 */
[----:B------:R-:W-:Y:S01]  /*22f40*/  PRMT R30, R26, 0x7632, R30 ;  /* 0x000076321a1e7816 */ /* 0x000fe2000000001e */
[----:B------:R-:W4:Y:S02]  /*22f50*/  LDCU UR10, c[0x0][0x398] ;  /* 0x00007300ff0a77ac */ /* 0x000f240008000800 */
[----:B0-----:R-:W-:Y:S01]  /*22f60*/  IMAD.WIDE R24, R35, 0x2, R56 ;  /* 0x0000000223187825 */ /* 0x001fe200078e0238 */
[----:B------:R0:W-:Y:S03]  /*22f70*/  @P5 STG.E.U16 desc[UR12][R20.64], R26 ;  /* 0x0000001a14005986 */ /* 0x0001e6000c10150c */
[----:B------:R-:W-:Y:S01]  /*22f80*/  IMAD.WIDE R28, R33, 0x2, R2 ;  /* 0x00000002211c7825 */ /* 0x000fe200078e0202 */
[----:B------:R0:W-:Y:S01]  /*22f90*/  @P2 STG.E.U16 desc[UR12][R24.64], R30 ;  /* 0x0000001e18002986 */ /* 0x0001e2000c10150c */
[----:B------:R-:W-:Y:S01]  /*22fa0*/  ISETP.LT.AND P4, PT, R55, UR9, !P4 ;  /* 0x0000000937007c0c */ /* 0x000fe2000e781270 */
[----:B------:R-:W3:Y:S01]  /*22fb0*/  LDCU UR9, c[0x0][0x398] ;  /* 0x00007300ff0977ac */ /* 0x000ee20008000800 */
[----:B------:R-:W-:Y:S01]  /*22fc0*/  VIADD R31, R54, 0x28 ;  /* 0x00000028361f7836 */ /* 0x000fe20000000000 */
[----:B------:R3:W-:Y:S01]  /*22fd0*/  @P6 STG.E.U16 desc[UR12][R28.64], R22 ;  /* 0x000000161c006986 */ /* 0x0007e2000c10150c */
[----:B--2---:R-:W-:Y:S01]  /*22fe0*/  ISETP.LT.AND P2, PT, R61, UR6, !P1 ;  /* 0x000000063d007c0c */ /* 0x004fe2000cf41270 */
[----:B------:R-:W2:Y:S01]  /*22ff0*/  LDCU UR6, c[0x0][0x398] ;  /* 0x00007300ff0677ac */ /* 0x000ea20008000800 */
[----:B-1----:R-:W-:-:S02]  /*23000*/  ISETP.LT.AND P6, PT, R55, UR8, !P1 ;  /* 0x0000000837007c0c */ /* 0x002fc4000cfc1270 */
[----:B------:R-:W-:Y:S01]  /*23010*/  ISETP.GE.AND P5, PT, R31, UR11, PT ;  /* 0x0000000b1f007c0c */ /* 0x000fe2000bfa6270 */
[C---:B------:R-:W-:Y:S01]  /*23020*/  VIADD R31, R33.reuse, UR4 ;  /* 0x00000004211f7c36 */ /* 0x040fe20008000000 */
[----:B------:R-:W-:Y:S01]  /*23030*/  PRMT R32, R22, 0x7632, R32 ;  /* 0x0000763216207816 */ /* 0x000fe20000000020 */
[----:B0-----:R-:W-:Y:S01]  /*23040*/  IMAD.WIDE R20, R33, 0x2, R56 ;  /* 0x0000000221147825 */ /* 0x001fe200078e0238 */
[----:B------:R-:W-:Y:S01]  /*23050*/  PRMT R34, R27, 0x7632, R34 ;  /* 0x000076321b227816 */ /* 0x000fe20000000022 */
[----:B------:R-:W0:Y:S02]  /*23060*/  LDCU UR8, c[0x0][0x398] ;  /* 0x00007300ff0877ac */ /* 0x000e240008000800 */
[C---:B------:R-:W-:Y:S01]  /*23070*/  IMAD.WIDE R24, R31.reuse, 0x2, R2 ;  /* 0x000000021f187825 */ /* 0x040fe200078e0202 */
[----:B------:R1:W-:Y:S03]  /*23080*/  @P4 STG.E.U16 desc[UR12][R20.64], R32 ;  /* 0x0000002014004986 */ /* 0x0003e6000c10150c */
[----:B---3--:R-:W-:Y:S01]  /*23090*/  IMAD.WIDE R28, R31, 0x2, R56 ;  /* 0x000000021f1c7825 */ /* 0x008fe200078e0238 */
[----:B------:R3:W-:Y:S01]  /*230a0*/  @P2 STG.E.U16 desc[UR12][R24.64], R27 ;  /* 0x0000001b18002986 */ /* 0x0007e2000c10150c */
[----:B------:R-:W-:Y:S01]  /*230b0*/  ISETP.LT.AND P4, PT, R61, UR14, !P0 ;  /* 0x0000000e3d007c0c */ /* 0x000fe2000c781270 */
[----:B------:R-:W0:Y:S01]  /*230c0*/  LDCU UR14, c[0x0][0x398] ;  /* 0x00007300ff0e77ac */ /* 0x000e220008000800 */
[----:B------:R-:W-:Y:S01]  /*230d0*/  ISETP.LT.AND P2, PT, R55, UR5, !P0 ;  /* 0x0000000537007c0c */ /* 0x000fe2000c741270 */
[----:B------:R0:W-:Y:S01]  /*230e0*/  @P6 STG.E.U16 desc[UR12][R28.64], R34 ;  /* 0x000000221c006986 */ /* 0x0001e2000c10150c */
[----:B------:R-:W-:Y:S01]  /*230f0*/  VIADD R31, R31, UR4 ;  /* 0x000000041f1f7c36 */ /* 0x000fe20008000000 */
[----:B------:R-:W-:Y:S01]  /*23100*/  ISETP.LT.AND P6, PT, R61, UR7, !P5 ;  /* 0x000000073d007c0c */ /* 0x000fe2000efc1270 */
[C---:B------:R-:W-:Y:S01]  /*23110*/  VIADD R22, R54.reuse, 0x2a ;  /* 0x0000002a36167836 */ /* 0x040fe20000000000 */
[----:B------:R-:W0:Y:S01]  /*23120*/  LDCU UR5, c[0x0][0x398] ;  /* 0x00007300ff0577ac */ /* 0x000e220008000800 */
[----:B------:R-:W-:-:S02]  /*23130*/  VIADD R26, R54, 0x29 ;  /* 0x00000029361a7836 */ /* 0x000fc40000000000 */
[C---:B------:R-:W-:Y:S01]  /*23140*/  VIADD R33, R31.reuse, UR4 ;  /* 0x000000041f217c36 */ /* 0x040fe20008000000 */
[----:B------:R-:W-:Y:S01]  /*23150*/  ISETP.GE.AND P0, PT, R22, UR11, PT ;  /* 0x0000000b16007c0c */ /* 0x000fe2000bf06270 */
[----:B-1----:R-:W-:Y:S01]  /*23160*/  IMAD.WIDE R20, R31, 0x2, R2 ;  /* 0x000000021f147825 */ /* 0x002fe200078e0202 */
[----:B------:R-:W-:Y:S01]  /*23170*/  ISETP.GE.AND P1, PT, R26, UR11, PT ;  /* 0x0000000b1a007c0c */ /* 0x000fe2000bf26270 */
[----:B------:R-:W1:Y:S01]  /*23180*/  LDCU UR7, c[0x0][0x398] ;  /* 0x00007300ff0777ac */ /* 0x000e620008000800 */
[----:B------:R-:W-:Y:S01]  /*23190*/  PRMT R22, R23, 0x7632, R22 ;  /* 0x0000763217167816 */ /* 0x000fe20000000016 */
[----:B---3--:R-:W-:Y:S01]  /*231a0*/  IMAD.WIDE R24, R31, 0x2, R56 ;  /* 0x000000021f187825 */ /* 0x008fe200078e0238 */
[----:B----4-:R-:W-:Y:S01]  /*231b0*/  ISETP.LT.AND P5, PT, R55, UR10, !P5 ;  /* 0x0000000a37007c0c */ /* 0x010fe2000efa1270 */
[----:B------:R3:W-:Y:S01]  /*231c0*/  @P4 STG.E.U16 desc[UR12][R20.64], R23 ;  /* 0x0000001714004986 */ /* 0x0007e2000c10150c */
[----:B------:R-:W4:Y:S01]  /*231d0*/  LDCU UR10, c[0x0][0x398] ;  /* 0x00007300ff0a77ac */ /* 0x000f220008000800 */
[----:B------:R-:W-:-:S02]  /*231e0*/  IMAD.WIDE R26, R33, 0x2, R2 ;  /* 0x00000002211a7825 */ /* 0x000fc400078e0202 */
[----:B------:R-:W-:Y:S01]  /*231f0*/  @P2 STG.E.U16 desc[UR12][R24.64], R22 ;  /* 0x0000001618002986 */ /* 0x000fe2000c10150c */
[----:B--2---:R-:W-:Y:S01]  /*23200*/  ISETP.LT.AND P2, PT, R61, UR6, !P1 ;  /* 0x000000063d007c0c */ /* 0x004fe2000cf41270 */
[----:B0-----:R-:W-:Y:S01]  /*23210*/  VIADD R29, R33, UR4 ;  /* 0x00000004211d7c36 */ /* 0x001fe20008000000 */
[----:B------:R-:W0:Y:S01]  /*23220*/  LDCU UR6, c[0x0][0x398] ;  /* 0x00007300ff0677ac */ /* 0x000e220008000800 */
[----:B------:R2:W-:Y:S01]  /*23230*/  @P6 STG.E.U16 desc[UR12][R26.64], R16 ;  /* 0x000000101a006986 */ /* 0x0005e2000c10150c */
[----:B------:R-:W-:Y:S02]  /*23240*/  ISETP.LT.AND P6, PT, R55, UR8, !P1 ;  /* 0x0000000837007c0c */ /* 0x000fe4000cfc1270 */
[----:B------:R-:W-:Y:S01]  /*23250*/  IADD3 R28, PT, PT, R54, 0x2b, RZ ;  /* 0x0000002b361c7810 */ /* 0x000fe20007ffe0ff */
[----:B---3--:R-:W-:Y:S01]  /*23260*/  IMAD.WIDE R20, R33, 0x2, R56 ;  /* 0x0000000221147825 */ /* 0x008fe200078e0238 */
[----:B------:R-:W-:Y:S01]  /*23270*/  PRMT R30, R8, 0x7632, R30 ;  /* 0x00007632081e7816 */ /* 0x000fe2000000001e */
[----:B------:R-:W3:Y:S01]  /*23280*/  LDCU UR8, c[0x0][0x398] ;  /* 0x00007300ff0877ac */ /* 0x000ee20008000800 */
[----:B--2---:R-:W-:Y:S01]  /*23290*/  PRMT R27, R16, 0x7632, R27 ;  /* 0x00007632101b7816 */ /* 0x004fe2000000001b */
[----:B------:R-:W-:-:S04]  /*232a0*/  IMAD.WIDE R22, R29, 0x2, R2 ;  /* 0x000000021d167825 */ /* 0x000fc800078e0202 */
[----:B------:R2:W-:Y:S01]  /*232b0*/  @P5 STG.E.U16 desc[UR12][R20.64], R27 ;  /* 0x0000001b14005986 */ /* 0x0005e2000c10150c */
[----:B------:R-:W-:Y:S01]  /*232c0*/  ISETP.LT.AND P5, PT, R61, UR9, !P0 ;  /* 0x000000093d007c0c */ /* 0x000fe2000c7a1270 */
[----:B------:R-:W-:Y:S01]  /*232d0*/  IMAD.WIDE R24, R29, 0x2, R56 ;  /* 0x000000021d187825 */ /* 0x000fe200078e0238 */
[----:B------:R-:W-:Y:S02]  /*232e0*/  ISETP.LT.AND P0, PT, R55, UR5, !P0 ;  /* 0x0000000537007c0c */ /* 0x000fe4000c701270 */
[----:B------:R-:W-:Y:S01]  /*232f0*/  ISETP.GE.AND P4, PT, R28, UR11, PT ;  /* 0x0000000b1c007c0c */ /* 0x000fe2000bf86270 */
[----:B------:R-:W-:Y:S01]  /*23300*/  VIADD R29, R29, UR4 ;  /* 0x000000041d1d7c36 */ /* 0x000fe20008000000 */
[----:B------:R0:W-:Y:S01]  /*23310*/  @P2 STG.E.U16 desc[UR12][R22.64], R8 ;  /* 0x0000000816002986 */ /* 0x0001e2000c10150c */
[C---:B------:R-:W-:Y:S01]  /*23320*/  VIADD R28, R54.reuse, 0x2c ;  /* 0x0000002c361c7836 */ /* 0x040fe20000000000 */
[----:B------:R-:W3:Y:S02]  /*23330*/  LDCU UR9, c[0x0][0x398] ;  /* 0x00007300ff0977ac */ /* 0x000ee40008000800 */
[----:B------:R0:W-:Y:S01]  /*23340*/  @P6 STG.E.U16 desc[UR12][R24.64], R30 ;  /* 0x0000001e18006986 */ /* 0x0001e2000c10150c */
[----:B-1----:R-:W-:Y:S01]  /*23350*/  ISETP.LT.AND P6, PT, R61, UR7, !P4 ;  /* 0x000000073d007c0c */ /* 0x002fe2000e7c1270 */
[----:B--2---:R-:W-:Y:S01]  /*23360*/  IMAD.WIDE R20, R29, 0x2, R2 ;  /* 0x000000021d147825 */ /* 0x004fe200078e0202 */
[----:B----4-:R-:W-:Y:S01]  /*23370*/  ISETP.LT.AND P4, PT, R55, UR10, !P4 ;  /* 0x0000000a37007c0c */ /* 0x010fe2000e781270 */
[----:B------:R-:W1:Y:S02]  /*23380*/  LDCU UR5, c[0x0][0x398] ;  /* 0x00007300ff0577ac */ /* 0x000e640008000800 */
[----:B------:R-:W-:-:S02]  /*23390*/  VIADD R26, R54, 0x2e ;  /* 0x0000002e361a7836 */ /* 0x000fc40000000000 */
[----:B0-----:R-:W-:Y:S01]  /*233a0*/  IMAD.WIDE R22, R29, 0x2, R56 ;  /* 0x000000021d167825 */ /* 0x001fe200078e0238 */
[----:B------:R-:W-:Y:S02]  /*233b0*/  ISETP.GE.AND P1, PT, R28, UR11, PT ;  /* 0x0000000b1c007c0c */ /* 0x000fe4000bf26270 */
[----:B------:R-:W-:Y:S01]  /*233c0*/  PRMT R25, R17, 0x7632, R25 ;  /* 0x0000763211197816 */ /* 0x000fe20000000019 */
[----:B------:R-:W-:Y:S01]  /*233d0*/  VIADD R29, R29, UR4 ;  /* 0x000000041d1d7c36 */ /* 0x000fe20008000000 */
[----:B------:R0:W-:Y:S01]  /*233e0*/  @P5 STG.E.U16 desc[UR12][R20.64], R17 ;  /* 0x0000001114005986 */ /* 0x0001e2000c10150c */
[----:B------:R-:W-:Y:S01]  /*233f0*/  ISETP.GE.AND P5, PT, R26, UR11, PT ;  /* 0x0000000b1a007c0c */ /* 0x000fe2000bfa6270 */
[C---:B------:R-:W-:Y:S01]  /*23400*/  VIADD R16, R54.reuse, 0x2d ;  /* 0x0000002d36107836 */ /* 0x040fe20000000000 */
[----:B------:R-:W2:Y:S01]  /*23410*/  LDCU UR7, c[0x0][0x398] ;  /* 0x00007300ff0777ac */ /* 0x000ea20008000800 */
[----:B------:R4:W-:Y:S01]  /*23420*/  @P0 STG.E.U16 desc[UR12][R22.64], R25 ;  /* 0x0000001916000986 */ /* 0x0009e2000c10150c */
[----:B------:R-:W-:Y:S01]  /*23430*/  IMAD.WIDE R26, R29, 0x2, R56 ;  /* 0x000000021d1a7825 */ /* 0x000fe200078e0238 */
[----:B------:R-:W-:Y:S01]  /*23440*/  ISETP.LT.AND P0, PT, R61, UR6, !P1 ;  /* 0x000000063d007c0c */ /* 0x000fe2000cf01270 */
[----:B------:R-:W1:Y:S02]  /*23450*/  LDCU UR6, c[0x0][0x398] ;  /* 0x00007300ff0677ac */ /* 0x000e640008000800 */
[----:B------:R-:W-:Y:S01]  /*23460*/  VIADD R8, R54, 0x2f ;  /* 0x0000002f36087836 */ /* 0x000fe20000000000 */
[----:B------:R-:W1:Y:S01]  /*23470*/  LDCU UR10, c[0x0][0x398] ;  /* 0x00007300ff0a77ac */ /* 0x000e620008000800 */
[----:B0-----:R-:W-:Y:S01]  /*23480*/  PRMT R21, R9, 0x7632, R21 ;  /* 0x0000763209157816 */ /* 0x001fe20000000015 */
[----:B----4-:R-:W-:Y:S01]  /*23490*/  IMAD.WIDE R24, R29, 0x2, R2 ;  /* 0x000000021d187825 */ /* 0x010fe200078e0202 */
[----:B------:R-:W-:-:S03]  /*234a0*/  ISETP.GE.AND P2, PT, R16, UR11, PT ;  /* 0x0000000b10007c0c */ /* 0x000fc6000bf46270 */
[----:B------:R-:W-:Y:S01]  /*234b0*/  VIADD R29, R29, UR4 ;  /* 0x000000041d1d7c36 */ /* 0x000fe20008000000 */
[----:B------:R0:W-:Y:S04]  /*234c0*/  @P6 STG.E.U16 desc[UR12][R24.64], R9 ;  /* 0x0000000918006986 */ /* 0x0001e8000c10150c */
[----:B------:R-:W-:Y:S01]  /*234d0*/  @P4 STG.E.U16 desc[UR12][R26.64], R21 ;  /* 0x000000151a004986 */ /* 0x000fe2000c10150c */
[----:B---3--:R-:W-:Y:S01]  /*234e0*/  ISETP.LT.AND P4, PT, R55, UR8, !P1 ;  /* 0x0000000837007c0c */ /* 0x008fe2000cf81270 */
[----:B------:R-:W-:Y:S01]  /*234f0*/  IMAD.WIDE R16, R29, 0x2, R2 ;  /* 0x000000021d107825 */ /* 0x000fe200078e0202 */
[----:B------:R-:W3:Y:S01]  /*23500*/  LDCU UR8, c[0x0][0x398] ;  /* 0x00007300ff0877ac */ /* 0x000ee20008000800 */
[----:B------:R-:W-:Y:S02]  /*23510*/  ISETP.LT.AND P6, PT, R61, UR9, !P2 ;  /* 0x000000093d007c0c */ /* 0x000fe4000d7c1270 */
[----:B-1----:R-:W-:Y:S01]  /*23520*/  ISETP.LT.AND P2, PT, R55, UR5, !P2 ;  /* 0x0000000537007c0c */ /* 0x002fe2000d741270 */
[----:B------:R1:W-:Y:S01]  /*23530*/  @P0 STG.E.U16 desc[UR12][R16.64], R18 ;  /* 0x0000001210000986 */ /* 0x0003e2000c10150c */
[----:B------:R-:W-:Y:S01]  /*23540*/  ISETP.GE.AND P1, PT, R8, UR11, PT ;  /* 0x0000000b08007c0c */ /* 0x000fe2000bf26270 */
[----:B------:R-:W4:Y:S01]  /*23550*/  LDCU UR5, c[0x0][0x398] ;  /* 0x00007300ff0577ac */ /* 0x000f220008000800 */
[C---:B0-----:R-:W-:Y:S01]  /*23560*/  IMAD.WIDE R8, R29.reuse, 0x2, R56 ;  /* 0x000000021d087825 */ /* 0x041fe200078e0238 */
[----:B------:R-:W0:Y:S03]  /*23570*/  LDCU UR9, c[0x0][0x398] ;  /* 0x00007300ff0977ac */ /* 0x000e260008000800 */
[----:B------:R-:W-:Y:S01]  /*23580*/  VIADD R23, R29, UR4 ;  /* 0x000000041d177c36 */ /* 0x000fe20008000000 */
[----:B-1----:R-:W-:-:S03]  /*23590*/  PRMT R17, R18, 0x7632, R17 ;  /* 0x0000763212117816 */ /* 0x002fc60000000011 */
[----:B------:R-:W-:Y:S02]  /*235a0*/  IMAD.WIDE R20, R23, 0x2, R2 ;  /* 0x0000000217147825 */ /* 0x000fe400078e0202 */
[----:B------:R1:W-:Y:S01]  /*235b0*/  @P4 STG.E.U16 desc[UR12][R8.64], R17 ;  /* 0x0000001108004986 */ /* 0x0003e2000c10150c */
[----:B------:R-:W-:Y:S01]  /*235c0*/  ISETP.LT.AND P4, PT, R61, UR6, !P5 ;  /* 0x000000063d007c0c */ /* 0x000fe2000ef81270 */
[----:B------:R-:W0:Y:S01]  /*235d0*/  LDCU UR6, c[0x0][0x398] ;  /* 0x00007300ff0677ac */ /* 0x000e220008000800 */
[----:B--2---:R-:W-:Y:S01]  /*235e0*/  ISETP.LT.AND P5, PT, R55, UR7, !P5 ;  /* 0x0000000737007c0c */ /* 0x004fe2000efa1270 */
[----:B------:R2:W-:Y:S01]  /*235f0*/  @P6 STG.E.U16 desc[UR12][R20.64], R10 ;  /* 0x0000000a14006986 */ /* 0x0005e2000c10150c */
[----:B------:R-:W0:Y:S01]  /*23600*/  LDCU UR7, c[0x0][0x398] ;  /* 0x00007300ff0777ac */ /* 0x000e220008000800 */
[----:B-1----:R-:W-:Y:S01]  /*23610*/  PRMT R9, R10, 0x7632, R9 ;  /* 0x000076320a097816 */ /* 0x002fe20000000009 */
[----:B------:R-:W-:-:S05]  /*23620*/  IMAD.WIDE R16, R23, 0x2, R56 ;  /* 0x0000000217107825 */ /* 0x000fca00078e0238 */
[----:B------:R1:W-:Y:S01]  /*23630*/  @P2 STG.E.U16 desc[UR12][R16.64], R9 ;  /* 0x0000000910002986 */ /* 0x0003e2000c10150c */
[----:B---3--:R-:W-:Y:S01]  /*23640*/  ISETP.LT.AND P2, PT, R61, UR8, !P1 ;  /* 0x000000083d007c0c */ /* 0x008fe2000cf41270 */
[----:B------:R-:W-:Y:S01]  /*23650*/  VIADD R23, R23, UR4 ;  /* 0x0000000417177c36 */ /* 0x000fe20008000000 */
[----:B------:R-:W3:Y:S01]  /*23660*/  LDCU UR8, c[0x0][0x398] ;  /* 0x00007300ff0877ac */ /* 0x000ee20008000800 */
[C---:B------:R-:W-:Y:S01]  /*23670*/  VIADD R22, R54.reuse, 0x30 ;  /* 0x0000003036167836 */ /* 0x040fe20000000000 */
[----:B----4-:R-:W-:Y:S01]  /*23680*/  ISETP.LT.AND P1, PT, R55, UR5, !P1 ;  /* 0x0000000537007c0c */ /* 0x010fe2000cf21270 */
[C---:B--2---:R-:W-:Y:S01]  /*23690*/  IMAD.WIDE R20, R23.reuse, 0x2, R56 ;  /* 0x0000000217147825 */ /* 0x044fe200078e0238 */
[----:B------:R-:W-:Y:S01]  /*236a0*/  IADD3 R18, PT, PT, R54, 0x31, RZ ;  /* 0x0000003136127810 */ /* 0x000fe20007ffe0ff */
[----:B------:R-:W2:Y:S02]  /*236b0*/  LDCU UR5, c[0x0][0x398] ;  /* 0x00007300ff0577ac */ /* 0x000ea40008000800 */
[----:B-1----:R-:W-:Y:S01]  /*236c0*/  IMAD.WIDE R8, R23, 0x2, R2 ;  /* 0x0000000217087825 */ /* 0x002fe200078e0202 */
[----:B------:R-:W-:-:S03]  /*236d0*/  PRMT R17, R19, 0x7632, R17 ;  /* 0x0000763213117816 */ /* 0x000fc60000000011 */
[----:B------:R-:W-:Y:S01]  /*236e0*/  VIADD R23, R23, UR4 ;  /* 0x0000000417177c36 */ /* 0x000fe20008000000 */
[----:B------:R-:W-:Y:S01]  /*236f0*/  ISETP.GE.AND P0, PT, R22, UR11, PT ;  /* 0x0000000b16007c0c */ /* 0x000fe2000bf06270 */
[----:B------:R1:W-:Y:S01]  /*23700*/  @P4 STG.E.U16 desc[UR12][R8.64], R19 ;  /* 0x0000001308004986 */ /* 0x0003e2000c10150c */
[----:B------:R-:W-:Y:S01]  /*23710*/  VIADD R10, R54, 0x32 ;  /* 0x00000032360a7836 */ /* 0x000fe20000000000 */
[----:B------:R-:W-:Y:S02]  /*23720*/  PRMT R22, R11, 0x7632, R22 ;  /* 0x000076320b167816 */ /* 0x000fe40000000016 */
[----:B------:R4:W-:Y:S01]  /*23730*/  @P5 STG.E.U16 desc[UR12][R20.64], R17 ;  /* 0x0000001114005986 */ /* 0x0009e2000c10150c */
[----:B0-----:R-:W-:Y:S01]  /*23740*/  ISETP.LT.AND P5, PT, R61, UR6, !P0 ;  /* 0x000000063d007c0c */ /* 0x001fe2000c7a1270 */
[----:B------:R-:W0:Y:S01]  /*23750*/  LDCU UR6, c[0x0][0x398] ;  /* 0x00007300ff0677ac */ /* 0x000e220008000800 */
[----:B------:R-:W-:Y:S02]  /*23760*/  ISETP.GE.AND P6, PT, R18, UR11, PT ;  /* 0x0000000b12007c0c */ /* 0x000fe4000bfc6270 */
[----:B------:R-:W-:Y:S01]  /*23770*/  ISETP.LT.AND P0, PT, R55, UR7, !P0 ;  /* 0x0000000737007c0c */ /* 0x000fe2000c701270 */
[----:B------:R-:W0:Y:S01]  /*23780*/  LDCU UR7, c[0x0][0x398] ;  /* 0x00007300ff0777ac */ /* 0x000e220008000800 */
[----:B-1----:R-:W-:-:S04]  /*23790*/  IMAD.WIDE R8, R23, 0x2, R56 ;  /* 0x0000000217087825 */ /* 0x002fc800078e0238 */
[----:B----4-:R-:W-:Y:S01]  /*237a0*/  IMAD.WIDE R16, R23, 0x2, R2 ;  /* 0x0000000217107825 */ /* 0x010fe200078e0202 */
[----:B------:R-:W-:-:S03]  /*237b0*/  ISETP.GE.AND P4, PT, R10, UR11, PT ;  /* 0x0000000b0a007c0c */ /* 0x000fc6000bf86270 */
[----:B------:R-:W-:Y:S01]  /*237c0*/  VIADD R10, R54, 0x33 ;  /* 0x00000033360a7836 */ /* 0x000fe20000000000 */
[----:B------:R1:W-:Y:S01]  /*237d0*/  @P2 STG.E.U16 desc[UR12][R16.64], R11 ;  /* 0x0000000b10002986 */ /* 0x0003e2000c10150c */
[----:B------:R-:W-:-:S03]  /*237e0*/  VIADD R25, R23, UR4 ;  /* 0x0000000417197c36 */ /* 0x000fc60008000000 */
[----:B------:R4:W-:Y:S01]  /*237f0*/  @P1 STG.E.U16 desc[UR12][R8.64], R22 ;  /* 0x0000001608001986 */ /* 0x0009e2000c10150c */
[----:B---3--:R-:W-:Y:S01]  /*23800*/  ISETP.LT.AND P1, PT, R61, UR8, !P6 ;  /* 0x000000083d007c0c */ /* 0x008fe2000f721270 */
[----:B------:R-:W-:Y:S01]  /*23810*/  IMAD.WIDE R18, R25, 0x2, R2 ;  /* 0x0000000219127825 */ /* 0x000fe200078e0202 */
[----:B------:R-:W-:Y:S01]  /*23820*/  ISETP.LT.AND P6, PT, R55, UR9, !P6 ;  /* 0x0000000937007c0c */ /* 0x000fe2000f7c1270 */
[----:B------:R-:W3:Y:S01]  /*23830*/  LDCU UR8, c[0x0][0x398] ;  /* 0x00007300ff0877ac */ /* 0x000ee20008000800 */
[----:B------:R-:W-:Y:S01]  /*23840*/  ISETP.GE.AND P2, PT, R10, UR11, PT ;  /* 0x0000000b0a007c0c */ /* 0x000fe2000bf46270 */
[C---:B------:R-:W-:Y:S02]  /*23850*/  VIADD R21, R25.reuse, UR4 ;  /* 0x0000000419157c36 */ /* 0x040fe40008000000 */
[----:B-1----:R-:W-:Y:S01]  /*23860*/  IMAD.WIDE R10, R25, 0x2, R56 ;  /* 0x00000002190a7825 */ /* 0x002fe200078e0238 */
[----:B----4-:R-:W-:Y:S01]  /*23870*/  PRMT R9, R12, 0x7632, R9 ;  /* 0x000076320c097816 */ /* 0x010fe20000000009 */
[----:B------:R-:W-:Y:S02]  /*23880*/  @P5 STG.E.U16 desc[UR12][R18.64], R12 ;  /* 0x0000000c12005986 */ /* 0x000fe4000c10150c */
[----:B------:R-:W-:Y:S01]  /*23890*/  IMAD.WIDE R16, R21, 0x2, R2 ;  /* 0x0000000215107825 */ /* 0x000fe200078e0202 */
[----:B------:R-:W1:Y:S01]  /*238a0*/  LDCU UR9, c[0x0][0x398] ;  /* 0x00007300ff0977ac */ /* 0x000e620008000800 */
[----:B------:R4:W-:Y:S04]  /*238b0*/  @P0 STG.E.U16 desc[UR12][R10.64], R9 ;  /* 0x000000090a000986 */ /* 0x0009e8000c10150c */
[----:B------:R1:W-:Y:S01]  /*238c0*/  @P1 STG.E.U16 desc[UR12][R16.64], R4 ;  /* 0x0000000410001986 */ /* 0x0003e2000c10150c */
[----:B--2---:R-:W-:Y:S01]  /*238d0*/  ISETP.LT.AND P1, PT, R61, UR5, !P4 ;  /* 0x000000053d007c0c */ /* 0x004fe2000e721270 */
[----:B------:R-:W2:Y:S01]  /*238e0*/  LDCU UR5, c[0x0][0x398] ;  /* 0x00007300ff0577ac */ /* 0x000ea20008000800 */
[----:B0-----:R-:W-:Y:S01]  /*238f0*/  ISETP.LT.AND P4, PT, R55, UR6, !P4 ;  /* 0x0000000637007c0c */ /* 0x001fe2000e781270 */
[----:B------:R-:W0:Y:S01]  /*23900*/  LDCU UR6, c[0x0][0x398] ;  /* 0x00007300ff0677ac */ /* 0x000e220008000800 */
[----:B----4-:R-:W-:Y:S01]  /*23910*/  PRMT R11, R4, 0x7632, R11 ;  /* 0x00007632040b7816 */ /* 0x010fe2000000000b */
[----:B------:R-:W-:-:S05]  /*23920*/  IMAD.WIDE R8, R21, 0x2, R56 ;  /* 0x0000000215087825 */ /* 0x000fca00078e0238 */
[----:B------:R4:W-:Y:S01]  /*23930*/  @P6 STG.E.U16 desc[UR12][R8.64], R11 ;  /* 0x0000000b08006986 */ /* 0x0009e2000c10150c */
[----:B------:R-:W-:Y:S01]  /*23940*/  ISETP.LT.AND P6, PT, R61, UR7, !P2 ;  /* 0x000000073d007c0c */ /* 0x000fe2000d7c1270 */
[----:B------:R-:W-:Y:S01]  /*23950*/  VIADD R21, R21, UR4 ;  /* 0x0000000415157c36 */ /* 0x000fe20008000000 */
[----:B------:R-:W0:Y:S01]  /*23960*/  LDCU UR7, c[0x0][0x398] ;  /* 0x00007300ff0777ac */ /* 0x000e220008000800 */
[----:B---3--:R-:W-:Y:S01]  /*23970*/  ISETP.LT.AND P2, PT, R55, UR8, !P2 ;  /* 0x0000000837007c0c */ /* 0x008fe2000d741270 */
[----:B------:R-:W-:Y:S02]  /*23980*/  VIADD R20, R54, 0x34 ;  /* 0x0000003436147836 */ /* 0x000fe40000000000 */
[C---:B------:R-:W-:Y:S01]  /*23990*/  IADD3 R23, PT, PT, R21.reuse, UR4, RZ ;  /* 0x0000000415177c10 */ /* 0x040fe2000fffe0ff */
[C---:B-1----:R-:W-:Y:S01]  /*239a0*/  IMAD.WIDE R16, R21.reuse, 0x2, R56 ;  /* 0x0000000215107825 */ /* 0x042fe200078e0238 */
[----:B------:R-:W1:Y:S03]  /*239b0*/  LDCU UR8, c[0x0][0x398] ;  /* 0x00007300ff0877ac */ /* 0x000e660008000800 */
[----:B----4-:R-:W-:Y:S01]  /*239c0*/  IMAD.WIDE R10, R21, 0x2, R2 ;  /* 0x00000002150a7825 */ /* 0x010fe200078e0202 */
[----:B------:R-:W-:-:S03]  /*239d0*/  PRMT R9, R13, 0x7632, R9 ;  /* 0x000076320d097816 */ /* 0x000fc60000000009 */
[----:B------:R-:W-:Y:S01]  /*239e0*/  VIADD R12, R54, 0x35 ;  /* 0x00000035360c7836 */ /* 0x000fe20000000000 */
[----:B------:R-:W-:Y:S01]  /*239f0*/  @P1 STG.E.U16 desc[UR12][R10.64], R13 ;  /* 0x0000000d0a001986 */ /* 0x000fe2000c10150c */
[----:B------:R-:W-:Y:S01]  /*23a00*/  IMAD.WIDE R18, R23, 0x2, R2 ;  /* 0x0000000217127825 */ /* 0x000fe200078e0202 */
[----:B------:R-:W-:Y:S02]  /*23a10*/  ISETP.GE.AND P5, PT, R20, UR11, PT ;  /* 0x0000000b14007c0c */ /* 0x000fe4000bfa6270 */
[----:B------:R3:W-:Y:S01]  /*23a20*/  @P4 STG.E.U16 desc[UR12][R16.64], R9 ;  /* 0x0000000910004986 */ /* 0x0007e2000c10150c */
[----:B------:R-:W-:Y:S01]  /*23a30*/  VIADD R4, R54, 0x36 ;  /* 0x0000003636047836 */ /* 0x000fe20000000000 */
[----:B------:R-:W-:Y:S02]  /*23a40*/  ISETP.GE.AND P0, PT, R12, UR11, PT ;  /* 0x0000000b0c007c0c */ /* 0x000fe4000bf06270 */
[----:B------:R4:W-:Y:S01]  /*23a50*/  @P6 STG.E.U16 desc[UR12][R18.64], R5 ;  /* 0x0000000512006986 */ /* 0x0009e2000c10150c */
[----:B--2---:R-:W-:Y:S01]  /*23a60*/  ISETP.LT.AND P6, PT, R61, UR5, !P5 ;  /* 0x000000053d007c0c */ /* 0x004fe2000efc1270 */
[----:B------:R-:W2:Y:S01]  /*23a70*/  LDCU UR5, c[0x0][0x398] ;  /* 0x00007300ff0577ac */ /* 0x000ea20008000800 */
[----:B0-----:R-:W-:-:S02]  /*23a80*/  ISETP.LT.AND P5, PT, R55, UR6, !P5 ;  /* 0x0000000637007c0c */ /* 0x001fc4000efa1270 */
[----:B---3--:R-:W-:Y:S01]  /*23a90*/  PRMT R17, R5, 0x7632, R17 ;  /* 0x0000763205117816 */ /* 0x008fe20000000011 */
[C---:B------:R-:W-:Y:S01]  /*23aa0*/  IMAD.WIDE R8, R23.reuse, 0x2, R56 ;  /* 0x0000000217087825 */ /* 0x040fe200078e0238 */
[----:B------:R-:W-:Y:S01]  /*23ab0*/  ISETP.GE.AND P1, PT, R4, UR11, PT ;  /* 0x0000000b04007c0c */ /* 0x000fe2000bf26270 */
[----:B------:R-:W0:Y:S02]  /*23ac0*/  LDCU UR6, c[0x0][0x398] ;  /* 0x00007300ff0677ac */ /* 0x000e240008000800 */
[----:B------:R-:W-:Y:S01]  /*23ad0*/  VIADD R13, R23, UR4 ;  /* 0x00000004170d7c36 */ /* 0x000fe20008000000 */
[----:B------:R3:W-:Y:S01]  /*23ae0*/  @P2 STG.E.U16 desc[UR12][R8.64], R17 ;  /* 0x0000001108002986 */ /* 0x0007e2000c10150c */
[----:B------:R-:W-:Y:S01]  /*23af0*/  ISETP.LT.AND P2, PT, R61, UR7, !P0 ;  /* 0x000000073d007c0c */ /* 0x000fe2000c741270 */
[----:B------:R-:W-:Y:S01]  /*23b00*/  VIADD R4, R54, 0x37 ;  /* 0x0000003736047836 */ /* 0x000fe20000000000 */
[----:B------:R-:W0:Y:S01]  /*23b10*/  LDCU UR7, c[0x0][0x398] ;  /* 0x00007300ff0777ac */ /* 0x000e220008000800 */
[----:B----4-:R-:W-:-:S02]  /*23b20*/  VIADD R19, R13, UR4 ;  /* 0x000000040d137c36 */ /* 0x010fc40008000000 */
[----:B------:R-:W-:Y:S01]  /*23b30*/  IMAD.WIDE R10, R13, 0x2, R2 ;  /* 0x000000020d0a7825 */ /* 0x000fe200078e0202 */
[----:B------:R-:W-:-:S03]  /*23b40*/  ISETP.GE.AND P4, PT, R4, UR11, PT ;  /* 0x0000000b04007c0c */ /* 0x000fc6000bf86270 */
[----:B------:R-:W-:Y:S01]  /*23b50*/  IMAD.WIDE R4, R13, 0x2, R56 ;  /* 0x000000020d047825 */ /* 0x000fe200078e0238 */
[----:B---3--:R-:W-:-:S03]  /*23b60*/  PRMT R9, R14, 0x7632, R9 ;  /* 0x000076320e097816 */ /* 0x008fc60000000009 */
[----:B------:R-:W-:Y:S01]  /*23b70*/  IMAD.WIDE R12, R19, 0x2, R2 ;  /* 0x00000002130c7825 */ /* 0x000fe200078e0202 */
[----:B------:R-:W-:Y:S03]  /*23b80*/  @P6 STG.E.U16 desc[UR12][R10.64], R14 ;  /* 0x0000000e0a006986 */ /* 0x000fe6000c10150c */
[C---:B------:R-:W-:Y:S01]  /*23b90*/  VIADD R8, R54.reuse, 0x39 ;  /* 0x0000003936087836 */ /* 0x040fe20000000000 */
[----:B------:R3:W-:Y:S01]  /*23ba0*/  @P5 STG.E.U16 desc[UR12][R4.64], R9 ;  /* 0x0000000904005986 */ /* 0x0007e2000c10150c */
[----:B------:R-:W-:Y:S01]  /*23bb0*/  ISETP.LT.AND P0, PT, R55, UR9, !P0 ;  /* 0x0000000937007c0c */ /* 0x000fe2000c701270 */
[----:B------:R-:W-:Y:S01]  /*23bc0*/  VIADD R16, R54, 0x38 ;  /* 0x0000003836107836 */ /* 0x000fe20000000000 */
[----:B--2---:R-:W-:Y:S01]  /*23bd0*/  ISETP.LT.AND P5, PT, R61, UR5, !P1 ;  /* 0x000000053d007c0c */ /* 0x004fe2000cfa1270 */
[----:B------:R-:W-:Y:S01]  /*23be0*/  @P2 STG.E.U16 desc[UR12][R12.64], R6 ;  /* 0x000000060c002986 */ /* 0x000fe2000c10150c */
[----:B------:R-:W-:Y:S01]  /*23bf0*/  ISETP.GE.AND P2, PT, R8, UR11, PT ;  /* 0x0000000b08007c0c */ /* 0x000fe2000bf46270 */
[----:B------:R-:W2:Y:S02]  /*23c00*/  LDCU UR9, c[0x0][0x398] ;  /* 0x00007300ff0977ac */ /* 0x000ea40008000800 */
[----:B------:R4:W2:Y:S01]  /*23c10*/  LDS.128 R8, [R0] ;  /* 0x0000000000087984 */ /* 0x0008a20000000c00 */
[----:B------:R-:W-:Y:S01]  /*23c20*/  ISETP.GE.AND P6, PT, R16, UR11, PT ;  /* 0x0000000b10007c0c */ /* 0x000fe2000bfc6270 */
[----:B------:R-:W-:Y:S01]  /*23c30*/  IMAD.WIDE R16, R19, 0x2, R56 ;  /* 0x0000000213107825 */ /* 0x000fe200078e0238 */
[----:B-1----:R-:W-:Y:S01]  /*23c40*/  ISETP.LT.AND P1, PT, R55, UR8, !P1 ;  /* 0x0000000837007c0c */ /* 0x002fe2000cf21270 */
[----:B------:R-:W1:Y:S01]  /*23c50*/  LDCU UR5, c[0x0][0x398] ;  /* 0x00007300ff0577ac */ /* 0x000e620008000800 */
[----:B---3--:R-:W-:Y:S01]  /*23c60*/  PRMT R5, R6, 0x7632, R5 ;  /* 0x0000763206057816 */ /* 0x008fe20000000005 */
[----:B------:R-:W-:Y:S01]  /*23c70*/  VIADD R19, R19, UR4 ;  /* 0x0000000413137c36 */ /* 0x000fe20008000000 */
[----:B------:R-:W-:Y:S01]  /*23c80*/  PRMT R14, R15, 0x7632, R14 ;  /* 0x000076320f0e7816 */ /* 0x000fe2000000000e */
[----:B----4-:R-:W-:Y:S01]  /*23c90*/  VIADD R0, R54, 0x3b ;  /* 0x0000003b36007836 */ /* 0x010fe20000000000 */
[----:B------:R-:W-:Y:S01]  /*23ca0*/  PRMT R18, R52, 0x7632, R18 ;  /* 0x0000763234127816 */ /* 0x000fe20000000012 */
[----:B------:R3:W-:Y:S01]  /*23cb0*/  @P0 STG.E.U16 desc[UR12][R16.64], R5 ;  /* 0x0000000510000986 */ /* 0x0007e2000c10150c */
[----:B------:R-:W-:Y:S01]  /*23cc0*/  ISETP.LT.AND P0, PT, R61, UR10, !P4 ;  /* 0x0000000a3d007c0c */ /* 0x000fe2000e701270 */
[----:B------:R-:W-:Y:S01]  /*23cd0*/  VIADD R6, R54, 0x3a ;  /* 0x0000003a36067836 */ /* 0x000fe20000000000 */
[----:B0-----:R-:W-:Y:S01]  /*23ce0*/  ISETP.LT.AND P4, PT, R55, UR6, !P4 ;  /* 0x0000000637007c0c */ /* 0x001fe2000e781270 */
[C---:B------:R-:W-:Y:S01]  /*23cf0*/  IMAD.WIDE R12, R19.reuse, 0x2, R56 ;  /* 0x00000002130c7825 */ /* 0x040fe200078e0238 */
[----:B------:R-:W0:Y:S01]  /*23d00*/  LDCU UR8, c[0x0][0x398] ;  /* 0x00007300ff0877ac */ /* 0x000e220008000800 */
[----:B------:R-:W4:Y:S02]  /*23d10*/  LDCU UR10, c[0x0][0x398] ;  /* 0x00007300ff0a77ac */ /* 0x000f240008000800 */
[C---:B---3--:R-:W-:Y:S01]  /*23d20*/  IMAD.WIDE R4, R19.reuse, 0x2, R2 ;  /* 0x0000000213047825 */ /* 0x048fe200078e0202 */
[----:B------:R-:W3:Y:S03]  /*23d30*/  LDCU UR6, c[0x0][0x398] ;  /* 0x00007300ff0677ac */ /* 0x000ee60008000800 */
[----:B------:R-:W-:Y:S01]  /*23d40*/  VIADD R19, R19, UR4 ;  /* 0x0000000413137c36 */ /* 0x000fe20008000000 */
[----:B------:R0:W-:Y:S01]  /*23d50*/  @P5 STG.E.U16 desc[UR12][R4.64], R15 ;  /* 0x0000000f04005986 */ /* 0x0001e2000c10150c */
[----:B------:R-:W-:-:S02]  /*23d60*/  ISETP.GE.AND P5, PT, R6, UR11, PT ;  /* 0x0000000b06007c0c */ /* 0x000fc4000bfa6270 */
[----:B------:R-:W-:Y:S01]  /*23d70*/  IMAD.WIDE R16, R19, 0x2, R2 ;  /* 0x0000000213107825 */ /* 0x000fe200078e0202 */
[----:B------:R1:W-:Y:S01]  /*23d80*/  @P1 STG.E.U16 desc[UR12][R12.64], R14 ;  /* 0x0000000e0c001986 */ /* 0x0003e2000c10150c */
[----:B------:R-:W-:Y:S01]  /*23d90*/  ISETP.LT.AND P1, PT, R61, UR7, !P6 ;  /* 0x000000073d007c0c */ /* 0x000fe2000f721270 */
[----:B------:R-:W3:Y:S01]  /*23da0*/  LDCU UR7, c[0x0][0x398] ;  /* 0x00007300ff0777ac */ /* 0x000ee20008000800 */
[----:B------:R-:W-:Y:S01]  /*23db0*/  PRMT R6, R7, 0x7632, R6 ;  /* 0x0000763207067816 */ /* 0x000fe20000000006 */
[C---:B------:R-:W-:Y:S02]  /*23dc0*/  VIADD R21, R19.reuse, UR4 ;  /* 0x0000000413157c36 */ /* 0x040fe40008000000 */
[----:B0-----:R-:W-:Y:S01]  /*23dd0*/  IMAD.WIDE R4, R19, 0x2, R56 ;  /* 0x0000000213047825 */ /* 0x001fe200078e0238 */
[----:B------:R0:W-:Y:S01]  /*23de0*/  @P0 STG.E.U16 desc[UR12][R16.64], R7 ;  /* 0x0000000710000986 */ /* 0x0001e2000c10150c */
[----:B--2---:R-:W-:Y:S01]  /*23df0*/  ISETP.LT.AND P6, PT, R55, UR9, !P6 ;  /* 0x0000000937007c0c */ /* 0x004fe2000f7c1270 */
[----:B------:R-:W2:Y:S02]  /*23e00*/  LDCU UR9, c[0x0][0x398] ;  /* 0x00007300ff0977ac */ /* 0x000ea40008000800 */
[----:B------:R3:W-:Y:S01]  /*23e10*/  @P4 STG.E.U16 desc[UR12][R4.64], R6 ;  /* 0x0000000604004986 */ /* 0x0007e2000c10150c */
[----:B------:R-:W-:Y:S01]  /*23e20*/  ISETP.LT.AND P4, PT, R61, UR14, !P2 ;  /* 0x0000000e3d007c0c */ /* 0x000fe2000d781270 */
[C---:B-1----:R-:W-:Y:S01]  /*23e30*/  IMAD.WIDE R12, R21.reuse, 0x2, R2 ;  /* 0x00000002150c7825 */ /* 0x042fe200078e0202 */
[----:B------:R-:W-:Y:S01]  /*23e40*/  ISETP.GE.AND P0, PT, R0, UR11, PT ;  /* 0x0000000b00007c0c */ /* 0x000fe2000bf06270 */
[----:B------:R-:W1:Y:S01]  /*23e50*/  LDCU UR14, c[0x0][0x398] ;  /* 0x00007300ff0e77ac */ /* 0x000e620008000800 */
[----:B------:R-:W-:Y:S01]  /*23e60*/  IADD3 R0, PT, PT, R54, 0x3c, RZ ;  /* 0x0000003c36007810 */ /* 0x000fe20007ffe0ff */
[C---:B0-----:R-:W-:Y:S01]  /*23e70*/  VIADD R7, R21.reuse, UR4 ;  /* 0x0000000415077c36 */ /* 0x041fe20008000000 */
[----:B------:R-:W-:Y:S01]  /*23e80*/  @P1 STG.E.U16 desc[UR12][R12.64], R52 ;  /* 0x000000340c001986 */ /* 0x000fe2000c10150c */
[----:B------:R-:W-:Y:S01]  /*23e90*/  IMAD.WIDE R14, R21, 0x2, R56 ;  /* 0x00000002150e7825 */ /* 0x000fe200078e0238 */
[----:B------:R-:W-:-:S03]  /*23ea0*/  ISETP.GE.AND P1, PT, R0, UR11, PT ;  /* 0x0000000b00007c0c */ /* 0x000fc6000bf26270 */
[----:B---3--:R-:W-:Y:S01]  /*23eb0*/  IMAD.WIDE R4, R7, 0x2, R2 ;  /* 0x0000000207047825 */ /* 0x008fe200078e0202 */
[----:B------:R0:W-:Y:S03]  /*23ec0*/  @P6 STG.E.U16 desc[UR12][R14.64], R18 ;  /* 0x000000120e006986 */ /* 0x0001e6000c10150c */
[----:B------:R-:W-:Y:S01]  /*23ed0*/  VIADD R0, R54, 0x3d ;  /* 0x0000003d36007836 */ /* 0x000fe20000000000 */
[----:B------:R3:W-:Y:S04]  /*23ee0*/  @P4 STG.E.U16 desc[UR12][R4.64], R8 ;  /* 0x0000000804004986 */ /* 0x0007e8000c10150c */
[----:B------:R-:W-:Y:S01]  /*23ef0*/  ISETP.GE.AND P4, PT, R0, UR11, PT ;  /* 0x0000000b00007c0c */ /* 0x000fe2000bf86270 */
[----:B------:R-:W-:-:S02]  /*23f00*/  VIADD R0, R54, 0x3e ;  /* 0x0000003e36007836 */ /* 0x000fc40000000000 */
[----:B------:R-:W2:Y:S01]  /*23f10*/  LDL.LU R54, [R1+0xbc4] ;  /* 0x000bc40001367983 */ /* 0x000ea20000300800 */
[----:B------:R-:W-:Y:S01]  /*23f20*/  ISETP.LT.AND P2, PT, R55, UR5, !P2 ;  /* 0x0000000537007c0c */ /* 0x000fe2000d741270 */
[----:B------:R-:W-:Y:S01]  /*23f30*/  VIADD R17, R7, UR4 ;  /* 0x0000000407117c36 */ /* 0x000fe20008000000 */
[----:B------:R-:W-:Y:S01]  /*23f40*/  ISETP.LT.AND P6, PT, R61, UR8, !P5 ;  /* 0x000000083d007c0c */ /* 0x000fe2000efc1270 */
[----:B------:R-:W-:Y:S01]  /*23f50*/  IMAD.WIDE R6, R7, 0x2, R56 ;  /* 0x0000000207067825 */ /* 0x000fe200078e0238 */
[----:B0-----:R-:W-:Y:S01]  /*23f60*/  PRMT R14, R8, 0x7632, R14 ;  /* 0x00007632080e7816 */ /* 0x001fe2000000000e */
[----:B------:R-:W0:Y:S02]  /*23f70*/  LDCU UR5, c[0x0][0x398] ;  /* 0x00007300ff0577ac */ /* 0x000e240008000800 */
[----:B------:R-:W-:Y:S01]  /*23f80*/  IMAD.WIDE R12, R17, 0x2, R2 ;  /* 0x00000002110c7825 */ /* 0x000fe200078e0202 */
[----:B----4-:R-:W-:Y:S01]  /*23f90*/  ISETP.LT.AND P5, PT, R55, UR10, !P5 ;  /* 0x0000000a37007c0c */ /* 0x010fe2000efa1270 */
[----:B------:R-:W4:Y:S04]  /*23fa0*/  LDCU UR8, c[0x0][0x398] ;  /* 0x00007300ff0877ac */ /* 0x000f280008000800 */
[----:B------:R0:W-:Y:S01]  /*23fb0*/  @P2 STG.E.U16 desc[UR12][R6.64], R14 ;  /* 0x0000000e06002986 */ /* 0x0001e2000c10150c */
[----:B------:R-:W-:-:S02]  /*23fc0*/  ISETP.LT.AND P2, PT, R61, UR15, !P0 ;  /* 0x0000000f3d007c0c */ /* 0x000fc4000c741270 */
[----:B------:R-:W-:Y:S01]  /*23fd0*/  ISETP.LT.AND P0, PT, R55, UR6, !P0 ;  /* 0x0000000637007c0c */ /* 0x000fe2000c701270 */
[----:B------:R-:W1:Y:S01]  /*23fe0*/  LDCU UR6, c[0x0][0x398] ;  /* 0x00007300ff0677ac */ /* 0x000e620008000800 */
[----:B------:R4:W-:Y:S01]  /*23ff0*/  @P6 STG.E.U16 desc[UR12][R12.64], R53 ;  /* 0x000000350c006986 */ /* 0x0009e2000c10150c */
[----:B------:R-:W-:Y:S01]  /*24000*/  VIADD R15, R17, UR4 ;  /* 0x00000004110f7c36 */ /* 0x000fe20008000000 */
[----:B------:R-:W-:Y:S01]  /*24010*/  ISETP.LT.AND P6, PT, R61, UR7, !P1 ;  /* 0x000000073d007c0c */ /* 0x000fe2000cfc1270 */
[----:B---3--:R-:W-:Y:S01]  /*24020*/  IMAD.WIDE R4, R17, 0x2, R56 ;  /* 0x0000000211047825 */ /* 0x008fe200078e0238 */
[----:B------:R-:W-:-:S03]  /*24030*/  PRMT R16, R53, 0x7632, R16 ;  /* 0x0000763235107816 */ /* 0x000fc60000000010 */
[----:B------:R-:W-:Y:S01]  /*24040*/  VIADD R19, R15, UR4 ;  /* 0x000000040f137c36 */ /* 0x000fe20008000000 */
[----:B------:R-:W-:Y:S01]  /*24050*/  PRMT R8, R9, 0x7632, R8 ;  /* 0x0000763209087816 */ /* 0x000fe20000000008 */
[C---:B0-----:R-:W-:Y:S01]  /*24060*/  IMAD.WIDE R6, R15.reuse, 0x2, R2 ;  /* 0x000000020f067825 */ /* 0x041fe200078e0202 */
[----:B------:R0:W-:Y:S03]  /*24070*/  @P5 STG.E.U16 desc[UR12][R4.64], R16 ;  /* 0x0000001004005986 */ /* 0x0001e6000c10150c */
[----:B----4-:R-:W-:Y:S01]  /*24080*/  IMAD.WIDE R12, R15, 0x2, R56 ;  /* 0x000000020f0c7825 */ /* 0x010fe200078e0238 */
[----:B------:R-:W-:-:S03]  /*24090*/  ISETP.GE.AND P5, PT, R0, UR11, PT ;  /* 0x0000000b00007c0c */ /* 0x000fc6000bfa6270 */
[----:B------:R-:W-:Y:S01]  /*240a0*/  IMAD.WIDE R14, R19, 0x2, R2 ;  /* 0x00000002130e7825 */ /* 0x000fe200078e0202 */
[----:B------:R3:W-:Y:S01]  /*240b0*/  @P2 STG.E.U16 desc[UR12][R6.64], R9 ;  /* 0x0000000906002986 */ /* 0x0007e2000c10150c */
[----:B-1----:R-:W-:-:S03]  /*240c0*/  ISETP.LT.AND P2, PT, R61, UR14, !P5 ;  /* 0x0000000e3d007c0c */ /* 0x002fc6000ef41270 */
[----:B------:R1:W-:Y:S01]  /*240d0*/  @P0 STG.E.U16 desc[UR12][R12.64], R8 ;  /* 0x000000080c000986 */ /* 0x0003e2000c10150c */
[----:B------:R-:W-:Y:S02]  /*240e0*/  ISETP.LT.AND P0, PT, R61, UR16, !P3 ;  /* 0x000000103d007c0c */ /* 0x000fe4000df01270 */
[C---:B------:R-:W-:Y:S02]  /*240f0*/  ISETP.LT.AND P3, PT, R55.reuse, UR17, !P3 ;  /* 0x0000001137007c0c */ /* 0x040fe4000df61270 */
[C---:B--2---:R-:W-:Y:S02]  /*24100*/  ISETP.LT.AND P1, PT, R55.reuse, UR9, !P1 ;  /* 0x0000000937007c0c */ /* 0x044fe4000cf21270 */
[----:B------:R-:W-:Y:S01]  /*24110*/  ISETP.LT.AND P5, PT, R55, UR6, !P5 ;  /* 0x0000000637007c0c */ /* 0x000fe2000efa1270 */
[----:B------:R2:W-:Y:S01]  /*24120*/  @P6 STG.E.U16 desc[UR12][R14.64], R54 ;  /* 0x000000360e006986 */ /* 0x0005e2000c10150c */
[----:B------:R-:W-:Y:S02]  /*24130*/  ISETP.LT.AND P6, PT, R61, UR5, !P4 ;  /* 0x000000053d007c0c */ /* 0x000fe4000e7c1270 */
[----:B------:R-:W-:-:S02]  /*24140*/  ISETP.LT.AND P4, PT, R55, UR8, !P4 ;  /* 0x0000000837007c0c */ /* 0x000fc4000e781270 */
[----:B------:R-:W4:Y:S01]  /*24150*/  LDL.LU R55, [R1+0xbc0] ;  /* 0x000bc00001377983 */ /* 0x000f220000300800 */
[----:B------:R-:W-:Y:S01]  /*24160*/  VIADD R17, R19, UR4 ;  /* 0x0000000413117c36 */ /* 0x000fe20008000000 */
[----:B------:R-:W-:-:S03]  /*24170*/  PRMT R0, R54, 0x7632, R0 ;  /* 0x0000763236007816 */ /* 0x000fc60000000000 */
[----:B------:R-:W-:Y:S02]  /*24180*/  VIADD R21, R17, UR4 ;  /* 0x0000000411157c36 */ /* 0x000fe40008000000 */
[----:B0-----:R-:W-:Y:S01]  /*24190*/  IMAD.WIDE R4, R19, 0x2, R56 ;  /* 0x0000000213047825 */ /* 0x001fe200078e0238 */
[----:B------:R-:W-:-:S03]  /*241a0*/  PRMT R16, R10, 0x7632, R16 ;  /* 0x000076320a107816 */ /* 0x000fc60000000010 */
[----:B------:R-:W-:Y:S02]  /*241b0*/  VIADD R19, R21, UR4 ;  /* 0x0000000415137c36 */ /* 0x000fe40008000000 */
[C---:B---3--:R-:W-:Y:S01]  /*241c0*/  IMAD.WIDE R6, R17.reuse, 0x2, R2 ;  /* 0x0000000211067825 */ /* 0x048fe200078e0202 */
[----:B------:R0:W-:Y:S03]  /*241d0*/  @P1 STG.E.U16 desc[UR12][R4.64], R0 ;  /* 0x0000000004001986 */ /* 0x0001e6000c10150c */
[----:B-1----:R-:W-:Y:S01]  /*241e0*/  IMAD.WIDE R8, R17, 0x2, R56 ;  /* 0x0000000211087825 */ /* 0x002fe200078e0238 */
[----:B------:R0:W-:Y:S03]  /*241f0*/  @P6 STG.E.U16 desc[UR12][R6.64], R10 ;  /* 0x0000000a06006986 */ /* 0x0001e6000c10150c */
[C---:B------:R-:W-:Y:S01]  /*24200*/  IMAD.WIDE R12, R21.reuse, 0x2, R2 ;  /* 0x00000002150c7825 */ /* 0x040fe200078e0202 */
[----:B------:R0:W-:Y:S03]  /*24210*/  @P4 STG.E.U16 desc[UR12][R8.64], R16 ;  /* 0x0000001008004986 */ /* 0x0001e6000c10150c */
[----:B--2---:R-:W-:-:S04]  /*24220*/  IMAD.WIDE R14, R21, 0x2, R56 ;  /* 0x00000002150e7825 */ /* 0x004fc800078e0238 */
[----:B------:R-:W-:-:S04]  /*24230*/  IMAD.WIDE R2, R19, 0x2, R2 ;  /* 0x0000000213027825 */ /* 0x000fc800078e0202 */
[----:B------:R-:W-:Y:S01]  /*24240*/  IMAD.WIDE R56, R19, 0x2, R56 ;  /* 0x0000000213387825 */ /* 0x000fe200078e0238 */
[----:B----4-:R-:W-:Y:S01]  /*24250*/  PRMT R17, R55, 0x7632, R17 ;  /* 0x0000763237117816 */ /* 0x010fe20000000011 */
[----:B------:R0:W-:Y:S04]  /*24260*/  @P2 STG.E.U16 desc[UR12][R12.64], R55 ;  /* 0x000000370c002986 */ /* 0x0001e8000c10150c */
[----:B------:R0:W-:Y:S04]  /*24270*/  @P5 STG.E.U16 desc[UR12][R14.64], R17 ;  /* 0x000000110e005986 */ /* 0x0001e8000c10150c */
[----:B------:R0:W-:Y:S01]  /*24280*/  @P0 STG.E.U16 desc[UR12][R2.64], R11 ;  /* 0x0000000b02000986 */ /* 0x0001e2000c10150c */
[----:B------:R-:W-:Y:S05]  /*24290*/  @!P3 EXIT ;  /* 0x000000000000b94d */ /* 0x000fea0003800000 */
[----:B------:R-:W-:-:S05]  /*242a0*/  PRMT R28, R11, 0x7632, R28 ;  /* 0x000076320b1c7816 */ /* 0x000fca000000001c */
[----:B------:R-:W-:Y:S01]  /*242b0*/  STG.E.U16 desc[UR12][R56.64], R28 ;  /* 0x0000001c38007986 */ /* 0x000fe2000c10150c */
[----:B------:R-:W-:Y:S05]  /*242c0*/  EXIT ;  /* 0x000000000000794d */ /* 0x000fea0003800000 */
.L_x_2:
[----:B------:R-:W-:-:S00]  /*242d0*/  BRA `(.L_x_2) ;  /* 0xfffffffc00fc7947 */ /* 0x000fc0000383ffff */
[----:B------:R-:W-:-:S00]  /*242e0*/  NOP ;  /* 0x0000000000007918 */ /* 0x000fc00000000000 */
        /* <DEDUP_REMOVED lines=9> */
.L_x_3:


//--------------------- .nv.shared.matmul_kernel  --------------------------
	.section	.nv.shared.matmul_kernel,"aw",@nobits
	.sectionflags	@""
	.align	16
	.zero		1024


//--------------------- .nv.shared.reserved.0     --------------------------
	.section	.nv.shared.reserved.0,"aw",@nobits
	.weak		__nv_reservedSMEM_offset_0_alias
	.size		__nv_reservedSMEM_offset_0_alias, 0, 64
	.other		__nv_reservedSMEM_offset_0_alias,@"STO_CUDA_RESERVED_SHARED STV_DEFAULT"
__nv_reservedSMEM_offset_0_alias:
	.zero		0
	.zero		64


//--------------------- .nv.constant0.matmul_kernel --------------------------
	.section	.nv.constant0.matmul_kernel,"a",@progbits
	.sectionflags	@""
	.align	4
.nv.constant0.matmul_kernel:
	.zero		976


//--------------------- SYMBOLS --------------------------

	.type		.nv.reservedSmem.offset0,@object
	.size		.nv.reservedSmem.offset0,0x4
	.type		.nv.reservedSmem.cap,@object
	.size		.nv.reservedSmem.cap,0x4
